def matmul_kernel(
    a_ptr,
    b_ptr,
    c_ptr,
    M,
    N,
    K,
    stride_am,
    stride_ak,
    stride_bk,
    stride_bn,
    stride_cm,
    stride_cn,
    BLOCK_M: tl.constexpr,
    BLOCK_N: tl.constexpr,
    BLOCK_K: tl.constexpr,
    GROUP_M: tl.constexpr,
):
    pid = tl.program_id(axis=0)
    num_pid_m = tl.cdiv(M, BLOCK_M)
    num_pid_n = tl.cdiv(N, BLOCK_N)
    num_pid_in_group = GROUP_M * num_pid_n
    group_id = pid // num_pid_in_group
    first_pid_m = group_id * GROUP_M
    group_size_m = min(num_pid_m - first_pid_m, GROUP_M)
    pid_m = first_pid_m + ((pid % num_pid_in_group) % group_size_m)
    pid_n = (pid % num_pid_in_group) // group_size_m

    offs_am = (pid_m * BLOCK_M + tl.arange(0, BLOCK_M)) % M
    offs_bn = (pid_n * BLOCK_N + tl.arange(0, BLOCK_N)) % N
    offs_k = tl.arange(0, BLOCK_K)
    a_ptrs = a_ptr + offs_am[:, None] * stride_am + offs_k[None, :] * stride_ak
    b_ptrs = b_ptr + offs_k[:, None] * stride_bk + offs_bn[None, :] * stride_bn

    acc = tl.zeros((BLOCK_M, BLOCK_N), dtype=tl.float32)
    for kk in range(0, tl.cdiv(K, BLOCK_K)):
        a = tl.load(a_ptrs, mask=offs_k[None, :] < K - kk * BLOCK_K, other=0.0)
        b = tl.load(b_ptrs, mask=offs_k[:, None] < K - kk * BLOCK_K, other=0.0)
        acc = tl.dot(a, b, acc)
        a_ptrs += BLOCK_K * stride_ak
        b_ptrs += BLOCK_K * stride_bk

    c = acc.to(c_ptr.dtype.element_ty)
    offs_cm = pid_m * BLOCK_M + tl.arange(0, BLOCK_M)
    offs_cn = pid_n * BLOCK_N + tl.arange(0, BLOCK_N)
    c_ptrs = c_ptr + offs_cm[:, None] * stride_cm + offs_cn[None, :] * stride_cn
    mask = (offs_cm[:, None] < M) & (offs_cn[None, :] < N)
    tl.store(c_ptrs, c, mask=mask)

# config = {"BLOCK_K": 16, "BLOCK_M": 512, "BLOCK_N": 128, "GROUP_M": 8, "arch": "sm_100", "dtype": "bf16", "num_ctas": 1, "num_stages": 3, "num_warps": 4}
# arch = sm_100


// ===== COMPILED SASS (sm_100a) =====

	.target	sm_100a

	.elftype	@"ET_EXEC"


//--------------------- .note.nv.tkinfo           --------------------------
	.section	.note.nv.tkinfo,"",@"SHT_NOTE"
	.sectionflags	@"SHF_NOTE_NV_TKINFO"
	.tkinfo
        /*0018*/ 	.word	0x00000081
        /*0030*/ 	.string	""
        /*0030*/ 	.string	"ptxas-blackwell"
        /*0030*/ 	.string	"Cuda compilation tools, release 12.9, V12.9.86"
        /*0030*/ 	.string	"Build cuda_12.9.r12.9/compiler.36037853_0"
        /*0030*/ 	.string	"-v  -suppress-debug-info  -lineinfo  -arch sm_100a "



//--------------------- .note.nv.cuver            --------------------------
	.section	.note.nv.cuver,"",@"SHT_NOTE"
	.sectionflags	@"SHF_NOTE_NV_CUVER"
        /*0018*/ 	.short	0x0001
        /*001a*/ 	.short	0x0064
        /*001c*/ 	.short	0x0001
        /*001e*/ 	.short	0x0000
        /*0020*/ 	.short	0x0001
        /*0022*/ 	.short	0x0000


//--------------------- .nv.info                  --------------------------
	.section	.nv.info,"",@"SHT_CUDA_INFO"
	.align	4


	//----- nvinfo : EIATTR_REGCOUNT
	.align		4
        /*0000*/ 	.byte	0x04, 0x2f
        /*0002*/ 	.short	(.L_4 - .L_3)
	.align		4
.L_3:
        /*0004*/ 	.word	index@(matmul_kernel)
        /*0008*/ 	.word	0x000000ff


	//----- nvinfo : EIATTR_FRAME_SIZE
	.align		4
.L_4:
        /*000c*/ 	.byte	0x04, 0x11
        /*000e*/ 	.short	(.L_6 - .L_5)
	.align		4
.L_5:
        /*0010*/ 	.word	index@($__internal_2_$__cuda_sm10x_tcgen05_guardrail_trap_unallocated_columns_being_dealloced)
        /*0014*/ 	.word	0x00000148


	//----- nvinfo : EIATTR_FRAME_SIZE
	.align		4
.L_6:
        /*0018*/ 	.byte	0x04, 0x11
        /*001a*/ 	.short	(.L_8 - .L_7)
	.align		4
.L_7:
        /*001c*/ 	.word	index@($__internal_1_$__cuda_sm10x_tcgen05_guardrail_trap_phase_invalid_during_alloc)
        /*0020*/ 	.word	0x00000148


	//----- nvinfo : EIATTR_FRAME_SIZE
	.align		4
.L_8:
        /*0024*/ 	.byte	0x04, 0x11
        /*0026*/ 	.short	(.L_10 - .L_9)
	.align		4
.L_9:
        /*0028*/ 	.word	index@($__internal_0_$__cuda_sm10x_tcgen05_guardrail_trap_col_being_dealloced_not_returned_by_alloc)
        /*002c*/ 	.word	0x00000148


	//----- nvinfo : EIATTR_FRAME_SIZE
	.align		4
.L_10:
        /*0030*/ 	.byte	0x04, 0x11
        /*0032*/ 	.short	(.L_12 - .L_11)
	.align		4
.L_11:
        /*0034*/ 	.word	index@(matmul_kernel)
        /*0038*/ 	.word	0x00000148


	//----- nvinfo : EIATTR_MIN_STACK_SIZE
	.align		4
.L_12:
        /*003c*/ 	.byte	0x04, 0x12
        /*003e*/ 	.short	(.L_14 - .L_13)
	.align		4
.L_13:
        /*0040*/ 	.word	index@(matmul_kernel)
        /*0044*/ 	.word	0x00000148
.L_14:


//--------------------- .nv.info.matmul_kernel    --------------------------
	.section	.nv.info.matmul_kernel,"",@"SHT_CUDA_INFO"
	.sectionflags	@""
	.align	4


	//----- nvinfo : EIATTR_CUDA_API_VERSION
	.align		4
        /*0000*/ 	.byte	0x04, 0x37
        /*0002*/ 	.short	(.L_16 - .L_15)
.L_15:
        /*0004*/ 	.word	0x00000081


	//----- nvinfo : EIATTR_KPARAM_INFO
	.align		4
.L_16:
        /*0008*/ 	.byte	0x04, 0x17
        /*000a*/ 	.short	(.L_18 - .L_17)
.L_17:
        /*000c*/ 	.word	0x00000000
        /*0010*/ 	.short	0x000d
        /*0012*/ 	.short	0x0048
        /*0014*/ 	.byte	0x00, 0xf4, 0x21, 0x00


	//----- nvinfo : EIATTR_KPARAM_INFO
	.align		4
.L_18:
        /*0018*/ 	.byte	0x04, 0x17
        /*001a*/ 	.short	(.L_20 - .L_19)
.L_19:
        /*001c*/ 	.word	0x00000000
        /*0020*/ 	.short	0x000c
        /*0022*/ 	.short	0x0040
        /*0024*/ 	.byte	0x00, 0xf4, 0x21, 0x00


	//----- nvinfo : EIATTR_KPARAM_INFO
	.align		4
.L_20:
        /*0028*/ 	.byte	0x04, 0x17
        /*002a*/ 	.short	(.L_22 - .L_21)
.L_21:
        /*002c*/ 	.word	0x00000000
        /*0030*/ 	.short	0x000b
        /*0032*/ 	.short	0x0038
        /*0034*/ 	.byte	0x00, 0xf0, 0x11, 0x00


	//----- nvinfo : EIATTR_KPARAM_INFO
	.align		4
.L_22:
        /*0038*/ 	.byte	0x04, 0x17
        /*003a*/ 	.short	(.L_24 - .L_23)
.L_23:
        /*003c*/ 	.word	0x00000000
        /*0040*/ 	.short	0x000a
        /*0042*/ 	.short	0x0034
        /*0044*/ 	.byte	0x00, 0xf0, 0x11, 0x00


	//----- nvinfo : EIATTR_KPARAM_INFO
	.align		4
.L_24:
        /*0048*/ 	.byte	0x04, 0x17
        /*004a*/ 	.short	(.L_26 - .L_25)
.L_25:
        /*004c*/ 	.word	0x00000000
        /*0050*/ 	.short	0x0009
        /*0052*/ 	.short	0x0030
        /*0054*/ 	.byte	0x00, 0xf0, 0x11, 0x00


	//----- nvinfo : EIATTR_KPARAM_INFO
	.align		4
.L_26:
        /*0058*/ 	.byte	0x04, 0x17
        /*005a*/ 	.short	(.L_28 - .L_27)
.L_27:
        /*005c*/ 	.word	0x00000000
        /*0060*/ 	.short	0x0008
        /*0062*/ 	.short	0x002c
        /*0064*/ 	.byte	0x00, 0xf0, 0x11, 0x00


	//----- nvinfo : EIATTR_KPARAM_INFO
	.align		4
.L_28:
        /*0068*/ 	.byte	0x04, 0x17
        /*006a*/ 	.short	(.L_30 - .L_29)
.L_29:
        /*006c*/ 	.word	0x00000000
        /*0070*/ 	.short	0x0007
        /*0072*/ 	.short	0x0028
        /*0074*/ 	.byte	0x00, 0xf0, 0x11, 0x00


	//----- nvinfo : EIATTR_KPARAM_INFO
	.align		4
.L_30:
        /*0078*/ 	.byte	0x04, 0x17
        /*007a*/ 	.short	(.L_32 - .L_31)
.L_31:
        /*007c*/ 	.word	0x00000000
        /*0080*/ 	.short	0x0006
        /*0082*/ 	.short	0x0024
        /*0084*/ 	.byte	0x00, 0xf0, 0x11, 0x00


	//----- nvinfo : EIATTR_KPARAM_INFO
	.align		4
.L_32:
        /*0088*/ 	.byte	0x04, 0x17
        /*008a*/ 	.short	(.L_34 - .L_33)
.L_33:
        /*008c*/ 	.word	0x00000000
        /*0090*/ 	.short	0x0005
        /*0092*/ 	.short	0x0020
        /*0094*/ 	.byte	0x00, 0xf0, 0x11, 0x00


	//----- nvinfo : EIATTR_KPARAM_INFO
	.align		4
.L_34:
        /*0098*/ 	.byte	0x04, 0x17
        /*009a*/ 	.short	(.L_36 - .L_35)
.L_35:
        /*009c*/ 	.word	0x00000000
        /*00a0*/ 	.short	0x0004
        /*00a2*/ 	.short	0x001c
        /*00a4*/ 	.byte	0x00, 0xf0, 0x11, 0x00


	//----- nvinfo : EIATTR_KPARAM_INFO
	.align		4
.L_36:
        /*00a8*/ 	.byte	0x04, 0x17
        /*00aa*/ 	.short	(.L_38 - .L_37)
.L_37:
        /*00ac*/ 	.word	0x00000000
        /*00b0*/ 	.short	0x0003
        /*00b2*/ 	.short	0x0018
        /*00b4*/ 	.byte	0x00, 0xf0, 0x11, 0x00


	//----- nvinfo : EIATTR_KPARAM_INFO
	.align		4
.L_38:
        /*00b8*/ 	.byte	0x04, 0x17
        /*00ba*/ 	.short	(.L_40 - .L_39)
.L_39:
        /*00bc*/ 	.word	0x00000000
        /*00c0*/ 	.short	0x0002
        /*00c2*/ 	.short	0x0010
        /*00c4*/ 	.byte	0x00, 0xf4, 0x21, 0x00


	//----- nvinfo : EIATTR_KPARAM_INFO
	.align		4
.L_40:
        /*00c8*/ 	.byte	0x04, 0x17
        /*00ca*/ 	.short	(.L_42 - .L_41)
.L_41:
        /*00cc*/ 	.word	0x00000000
        /*00d0*/ 	.short	0x0001
        /*00d2*/ 	.short	0x0008
        /*00d4*/ 	.byte	0x00, 0xf4, 0x21, 0x00


	//----- nvinfo : EIATTR_KPARAM_INFO
	.align		4
.L_42:
        /*00d8*/ 	.byte	0x04, 0x17
        /*00da*/ 	.short	(.L_44 - .L_43)
.L_43:
        /*00dc*/ 	.word	0x00000000
        /*00e0*/ 	.short	0x0000
        /*00e2*/ 	.short	0x0000
        /*00e4*/ 	.byte	0x00, 0xf4, 0x21, 0x00


	//----- nvinfo : EIATTR_AT_ENTRY_FRAGMENTS
	.align		4
.L_44:
        /*00e8*/ 	.byte	0x04, 0x4f
        /*00ea*/ 	.short	(.L_46 - .L_45)


	//   ....[0]....
.L_45:
        /*00ec*/ 	.word	0x00000004


	//----- nvinfo : EIATTR_RESERVED_SMEM_USED
	.align		4
.L_46:
        /*00f0*/ 	.byte	0x01, 0x41
	.zero		2


	//----- nvinfo : EIATTR_SPARSE_MMA_MASK
	.align		4
        /*00f4*/ 	.byte	0x03, 0x50
        /*00f6*/ 	.short	0x0000


	//----- nvinfo : EIATTR_TCGEN05_1CTA_USED
	.align		4
        /*00f8*/ 	.byte	0x01, 0x51
	.zero		2


	//----- nvinfo : EIATTR_MAXREG_COUNT
	.align		4
        /*00fc*/ 	.byte	0x03, 0x1b
        /*00fe*/ 	.short	0x00ff


	//----- nvinfo : EIATTR_NUM_BARRIERS
	.align		4
        /*0100*/ 	.byte	0x02, 0x4c
        /*0102*/ 	.byte	0x01
	.zero		1


	//----- nvinfo : EIATTR_ANNOTATIONS
	.align		4
        /*0104*/ 	.byte	0x04, 0x55
        /*0106*/ 	.short	(.L_48 - .L_47)


	//   ....[0]....
.L_47:
        /*0108*/ 	.word	0x00000001
        /*010c*/ 	.byte	0x00, 0x53, 0x00, 0x00, 0x01, 0x00, 0x00, 0x00, 0x20, 0x53, 0x00, 0x00, 0x01, 0x00, 0x00, 0x00
        /* <DEDUP_REMOVED lines=124> */
        /*08dc*/ 	.byte	0xa0, 0x29, 0x01, 0x00


	//----- nvinfo : EIATTR_INT_WARP_WIDE_INSTR_OFFSETS
	.align		4
.L_48:
        /*08e0*/ 	.byte	0x04, 0x31
        /*08e2*/ 	.short	(.L_50 - .L_49)


	//   ....[0]....
.L_49:
        /*08e4*/ 	.word	0x00001400


	//   ....[1]....
        /*08e8*/ 	.word	0x00001440


	//   ....[2]....
        /*08ec*/ 	.word	0x00002770


	//   ....[3]....
        /*08f0*/ 	.word	0x00012ee0


	//   ....[4]....
        /*08f4*/ 	.word	0x00012f30


	//----- nvinfo : EIATTR_COOP_GROUP_MASK_REGIDS
	.align		4
.L_50:
        /*08f8*/ 	.byte	0x04, 0x29
        /*08fa*/ 	.short	(.L_52 - .L_51)


	//   ....[0]....
.L_51:
        /*08fc*/ 	.word	0xffffffff


	//   ....[1]....
        /*0900*/ 	.word	0xffffffff


	//   ....[2]....
        /*0904*/ 	.word	0xffffffff


	//   ....[3]....
        /*0908*/ 	.word	0xffffffff


	//----- nvinfo : EIATTR_COOP_GROUP_INSTR_OFFSETS
	.align		4
.L_52:
        /*090c*/ 	.byte	0x04, 0x28
        /*090e*/ 	.short	(.L_54 - .L_53)


	//   ....[0]....
.L_53:
        /*0910*/ 	.word	0x00000080


	//   ....[1]....
        /*0914*/ 	.word	0x00000340


	//   ....[2]....
        /*0918*/ 	.word	0x00012d70


	//   ....[3]....
        /*091c*/ 	.word	0x00012fe0


	//----- nvinfo : EIATTR_VRC_CTA_INIT_COUNT
	.align		4
.L_54:
        /*0920*/ 	.byte	0x02, 0x4a
        /*0922*/ 	.byte	0x80
	.zero		1


	//----- nvinfo : EIATTR_MBARRIER_INSTR_OFFSETS
	.align		4
        /*0924*/ 	.byte	0x04, 0x39
        /*0926*/ 	.short	(.L_56 - .L_55)


	//   ....[0]....
.L_55:
        /*0928*/ 	.word	0x000016a0
        /*092c*/ 	.word	0x000000ff
        /*0930*/ 	.word	0x00000000
        /*0934*/ 	.short	0x0100
        /*0936*/ 	.byte	0x06
	.zero		1


	//   ....[1]....
        /*0938*/ 	.word	0x000027c0
        /*093c*/ 	.word	0x000000ff
        /*0940*/ 	.word	0x0000a008
        /*0944*/ 	.short	0x0100
        /*0946*/ 	.byte	0x09
	.zero		1


	//   ....[2]....
        /*0948*/ 	.word	0x00003b10
        /*094c*/ 	.word	0x000000ff
        /*0950*/ 	.word	0x00000000
        /*0954*/ 	.short	0x010a
        /*0956*/ 	.byte	0x06
	.zero		1


	//   ....[3]....
        /*0958*/ 	.word	0x000052c0
        /*095c*/ 	.word	0x000000ff
        /*0960*/ 	.word	0x00000000
        /*0964*/ 	.short	0x010a
        /*0966*/ 	.byte	0x06
	.zero		1


	//   ....[4]....
        /*0968*/ 	.word	0x00005380
        /*096c*/ 	.word	0x000000ff
        /*0970*/ 	.word	0x0000a000
        /*0974*/ 	.short	0x0108
        /*0976*/ 	.byte	0x09
	.zero		1


	//   ....[5]....
        /*0978*/ 	.word	0x00005440
        /*097c*/ 	.word	0x000000ff
        /*0980*/ 	.word	0x0000a008
        /*0984*/ 	.short	0x0108
        /*0986*/ 	.byte	0x09
	.zero		1


	//   ....[6]....
        /*0988*/ 	.word	0x00013000
        /*098c*/ 	.word	0x000000ff
        /*0990*/ 	.word	0x00000000
        /*0994*/ 	.short	0x010a
        /*0996*/ 	.byte	0x06
	.zero		1


	//   ....[7]....
        /*0998*/ 	.word	0x00013030
        /*099c*/ 	.word	0x000000ff
        /*09a0*/ 	.word	0x00000000
        /*09a4*/ 	.short	0x010a
        /*09a6*/ 	.byte	0x06
	.zero		1


	//----- nvinfo : EIATTR_NUM_MBARRIERS
	.align		4
.L_56:
        /*09a8*/ 	.byte	0x03, 0x38
        /*09aa*/ 	.short	0x0002


	//----- nvinfo : EIATTR_EXIT_INSTR_OFFSETS
	.align		4
        /*09ac*/ 	.byte	0x04, 0x1c
        /*09ae*/ 	.short	(.L_58 - .L_57)


	//   ....[0]....
.L_57:
        /*09b0*/ 	.word	0x00012ff0


	//----- nvinfo : EIATTR_REQNTID
	.align		4
.L_58:
        /*09b4*/ 	.byte	0x04, 0x10
        /*09b6*/ 	.short	(.L_60 - .L_59)
.L_59:
        /*09b8*/ 	.word	0x00000080
        /*09bc*/ 	.word	0x00000001
        /*09c0*/ 	.word	0x00000001


	//----- nvinfo : EIATTR_CRS_STACK_SIZE
	.align		4
.L_60:
        /*09c4*/ 	.byte	0x04, 0x1e
        /*09c6*/ 	.short	(.L_62 - .L_61)
.L_61:
        /*09c8*/ 	.word	0x00000000


	//----- nvinfo : EIATTR_CBANK_PARAM_SIZE
	.align		4
.L_62:
        /*09cc*/ 	.byte	0x03, 0x19
        /*09ce*/ 	.short	0x0050


	//----- nvinfo : EIATTR_PARAM_CBANK
	.align		4
        /*09d0*/ 	.byte	0x04, 0x0a
        /*09d2*/ 	.short	(.L_64 - .L_63)
	.align		4
.L_63:
        /*09d4*/ 	.word	index@(.nv.constant0.matmul_kernel)
        /*09d8*/ 	.short	0x0380
        /*09da*/ 	.short	0x0050


	//----- nvinfo : EIATTR_SW_WAR
	.align		4
.L_64:
        /*09dc*/ 	.byte	0x04, 0x36
        /*09de*/ 	.short	(.L_66 - .L_65)
.L_65:
        /*09e0*/ 	.word	0x00000008
.L_66:


//--------------------- .nv.compat                --------------------------
	.section	.nv.compat,"",@"SHT_CUDA_COMPAT_INFO"
	.align	4
        /*0000*/ 	.byte	0x02, 0x02, 0x02, 0x00, 0x02, 0x05, 0x05, 0x00, 0x02, 0x03, 0x00, 0x00, 0x02, 0x06, 0x01, 0x00


//--------------------- .nv.callgraph             --------------------------
	.section	.nv.callgraph,"",@"SHT_CUDA_CALLGRAPH"
	.align	4
	.sectionentsize	8
	.align		4
        /*0000*/ 	.word	0x00000000
	.align		4
        /*0004*/ 	.word	0xffffffff
	.align		4
        /*0008*/ 	.word	0x00000000
	.align		4
        /*000c*/ 	.word	0xfffffffe
	.align		4
        /*0010*/ 	.word	0x00000000
	.align		4
        /*0014*/ 	.word	0xfffffffd
	.align		4
        /*0018*/ 	.word	0x00000000
	.align		4
        /*001c*/ 	.word	0xfffffffc


//--------------------- .text.matmul_kernel       --------------------------
	.section	.text.matmul_kernel,"ax",@progbits
	.align	128
        .global         matmul_kernel
        .type           matmul_kernel,@function
        .size           matmul_kernel,(.L_x_20 - matmul_kernel)
        .other          matmul_kernel,@"STO_CUDA_ENTRY STV_DEFAULT"
matmul_kernel:
.text.matmul_kernel:
[----:B------:R-:W0:Y:S01]  /*0000*/  LDC R1, c[0x0][0x37c] ;  /* 0x0000df00ff017b82 */ /* 0x000e220000000800 */
[----:B------:R-:W1:Y:S01]  /*0010*/  S2R R169, SR_TID.X ;  /* 0x0000000000a97919 */ /* 0x000e620000002100 */
[----:B0-----:R-:W-:Y:S01]  /*0020*/  VIADD R1, R1, 0xfffffeb8 ;  /* 0xfffffeb801017836 */ /* 0x001fe20000000000 */
[----:B------:R-:W0:Y:S01]  /*0030*/  LDCU.64 UR20, c[0x0][0x358] ;  /* 0x00006b00ff1477ac */ /* 0x000e220008000a00 */
[----:B-1----:R-:W-:-:S13]  /*0040*/  ISETP.GE.U32.AND P0, PT, R169, 0x20, PT ;  /* 0x00000020a900780c */ /* 0x002fda0003f06070 */
[----:B------:R-:W-:Y:S02]  /*0050*/  VOTEU.ANY UP0, P0 ;  /* 0x0000000000ff7886 */ /* 0x000fe40000000100 */
[----:B------:R-:W-:Y:S05]  /*0060*/  BRA.U UP0, `(.L_x_0) ;  /* 0x0000000100b87547 */ /* 0x000fea000b800000 */
[----:B------:R-:W1:Y:S01]  /*0070*/  S2UR UR6, SR_CgaCtaId ;  /* 0x00000000000679c3 */ /* 0x000e620000008800 */
[----:B------:R-:W-:Y:S01]  /*0080*/  NOP ;  /* 0x0000000000007918 */ /* 0x000fe20000000000 */
[----:B------:R-:W-:Y:S02]  /*0090*/  UMOV UR4, 0x40 ;  /* 0x0000004000047882 */ /* 0x000fe40000000000 */
[----:B-1----:R-:W-:-:S09]  /*00a0*/  ULEA UR4, UR6, UR4, 0x18 ;  /* 0x0000000406047291 */ /* 0x002fd2000f8ec0ff */
[----:B------:R-:W1:Y:S01]  /*00b0*/  LDS.U8 R0, [UR4] ;  /* 0x00000004ff007984 */ /* 0x000e620008000000 */
[----:B------:R-:W-:Y:S02]  /*00c0*/  UMOV UR4, 0x400 ;  /* 0x0000040000047882 */ /* 0x000fe40000000000 */
[----:B------:R-:W-:Y:S01]  /*00d0*/  ULEA UR4, UR6, UR4, 0x18 ;  /* 0x0000000406047291 */ /* 0x000fe2000f8ec0ff */
[----:B-1----:R-:W-:-:S13]  /*00e0*/  ISETP.NE.AND P0, PT, R0, RZ, PT ;  /* 0x000000ff0000720c */ /* 0x002fda0003f05270 */
[----:B------:R-:W-:Y:S05]  /*00f0*/  @P0 BRA `(.L_x_1) ;  /* 0x00000000007c0947 */ /* 0x000fea0003800000 */
[----:B------:R-:W-:-:S13]  /*0100*/  ELECT P0, URZ, PT ;  /* 0x0000000000ff782f */ /* 0x000fda0003800000 */
[----:B------:R-:W-:Y:S05]  /*0110*/  @!P0 BRA `(.L_x_2) ;  /* 0x0000000000848947 */ /* 0x000fea0003800000 */
[----:B------:R-:W-:Y:S01]  /*0120*/  UMOV UR5, 0x10 ;  /* 0x0000001000057882 */ /* 0x000fe20000000000 */
[----:B------:R-:W-:Y:S02]  /*0130*/  IMAD.MOV.U32 R4, RZ, RZ, 0x1 ;  /* 0x00000001ff047424 */ /* 0x000fe400078e00ff */
[----:B------:R-:W-:Y:S02]  /*0140*/  IMAD.MOV.U32 R5, RZ, RZ, 0xffff ;  /* 0x0000ffffff057424 */ /* 0x000fe400078e00ff */
[----:B------:R-:W-:Y:S04]  /*0150*/  DEPBAR.LE SB1, 0x36 ;  /* 0x00009d800000791a */ /* 0x000fe80000000000 */
[----:B------:R-:W1:Y:S02]  /*0160*/  UTCATOMSWS.FIND_AND_SET.ALIGN UP1, UR5, UR5 ;  /* 0x00000005000575e3 */ /* 0x000e640008020800 */
[----:B-1----:R-:W-:-:S04]  /*0170*/  PLOP3.LUT P0, PT, PT, PT, UP1, 0x80, 0x8 ;  /* 0x000000000008781c */ /* 0x002fc80003f0f018 */
[----:B------:R-:W-:-:S04]  /*0180*/  SEL R0, RZ, 0xffffffff, !P0 ;  /* 0xffffffffff007807 */ /* 0x000fc80004000000 */
[----:B------:R-:W-:Y:S01]  /*0190*/  ISETP.NE.AND P0, PT, R0, RZ, PT ;  /* 0x000000ff0000720c */ /* 0x000fe20003f05270 */
[----:B------:R-:W-:-:S12]  /*01a0*/  IMAD.U32 R0, RZ, RZ, UR5 ;  /* 0x00000005ff007e24 */ /* 0x000fd8000f8e00ff */
[----:B------:R-:W-:Y:S05]  /*01b0*/  @P0 BRA `(.L_x_3) ;  /* 0x0000000000240947 */ /* 0x000fea0003800000 */
.L_x_4:
[----:B------:R-:W-:Y:S05]  /*01c0*/  NANOSLEEP 0x64 ;  /* 0x000000640000795d */ /* 0x000fea0003800000 */
[----:B------:R-:W-:-:S05]  /*01d0*/  UMOV UR5, 0x10 ;  /* 0x0000001000057882 */ /* 0x000fca0000000000 */
[----:B------:R-:W-:Y:S04]  /*01e0*/  DEPBAR.LE SB1, 0x36 ;  /* 0x00009d800000791a */ /* 0x000fe80000000000 */
[----:B------:R-:W1:Y:S02]  /*01f0*/  UTCATOMSWS.FIND_AND_SET.ALIGN UP1, UR5, UR5 ;  /* 0x00000005000575e3 */ /* 0x000e640008020800 */
[----:B-1----:R-:W-:-:S04]  /*0200*/  PLOP3.LUT P0, PT, PT, PT, UP1, 0x80, 0x8 ;  /* 0x000000000008781c */ /* 0x002fc80003f0f018 */
[----:B------:R-:W-:-:S04]  /*0210*/  SEL R0, RZ, 0xffffffff, !P0 ;  /* 0xffffffffff007807 */ /* 0x000fc80004000000 */
[----:B------:R-:W-:Y:S01]  /*0220*/  ISETP.NE.AND P0, PT, R0, RZ, PT ;  /* 0x000000ff0000720c */ /* 0x000fe20003f05270 */
[----:B------:R-:W-:-:S12]  /*0230*/  IMAD.U32 R0, RZ, RZ, UR5 ;  /* 0x00000005ff007e24 */ /* 0x000fd8000f8e00ff */
[----:B------:R-:W-:Y:S05]  /*0240*/  @!P0 BRA `(.L_x_4) ;  /* 0xfffffffc00dc8947 */ /* 0x000fea000383ffff */
.L_x_3:
[C---:B------:R-:W-:Y:S01]  /*0250*/  VIADD R3, R0.reuse, 0x10 ;  /* 0x0000001000037836 */ /* 0x040fe20000000000 */
[----:B------:R-:W-:Y:S01]  /*0260*/  UMOV UR5, 0x50 ;  /* 0x0000005000057882 */ /* 0x000fe20000000000 */
[----:B------:R-:W-:Y:S01]  /*0270*/  SHF.L.U32 R2, R5, R0, RZ ;  /* 0x0000000005027219 */ /* 0x000fe200000006ff */
[----:B------:R-:W-:Y:S01]  /*0280*/  ULEA UR5, UR6, UR5, 0x18 ;  /* 0x0000000506057291 */ /* 0x000fe2000f8ec0ff */
[----:B------:R-:W-:Y:S01]  /*0290*/  IMAD.SHL.U32 R0, R0, 0x20, RZ ;  /* 0x0000002000007824 */ /* 0x000fe200078e00ff */
[----:B------:R-:W-:-:S04]  /*02a0*/  SHF.L.U32 R3, R4, R3, RZ ;  /* 0x0000000304037219 */ /* 0x000fc800000006ff */
[----:B------:R-:W-:-:S05]  /*02b0*/  LOP3.LUT R2, R3, R2, RZ, 0xfc, !PT ;  /* 0x0000000203027212 */ /* 0x000fca00078efcff */
[----:B------:R1:W-:Y:S04]  /*02c0*/  ATOMS.OR RZ, [UR5], R2 ;  /* 0x00000002ffff798c */ /* 0x0003e8000b000005 */
[----:B------:R1:W-:Y:S01]  /*02d0*/  STS [UR4], R0 ;  /* 0x00000000ff007988 */ /* 0x0003e20008000804 */
[----:B------:R-:W-:Y:S05]  /*02e0*/  BRA `(.L_x_2) ;  /* 0x0000000000107947 */ /* 0x000fea0003800000 */
.L_x_1:
[----:B------:R-:W-:Y:S01]  /*02f0*/  IMAD.MOV.U32 R0, RZ, RZ, -0x1 ;  /* 0xffffffffff007424 */ /* 0x000fe200078e00ff */
[----:B------:R-:W-:-:S04]  /*0300*/  MOV R2, 0x330 ;  /* 0x0000033000027802 */ /* 0x000fc80000000f00 */
[----:B------:R1:W-:Y:S03]  /*0310*/  STS [UR4], R0 ;  /* 0x00000000ff007988 */ /* 0x0003e60008000804 */
[----:B01----:R-:W-:Y:S05]  /*0320*/  CALL.REL.NOINC `($__internal_1_$__cuda_sm10x_tcgen05_guardrail_trap_phase_invalid_during_alloc) ;  /* 0x0000012c00587944 */ /* 0x003fea0003c00000 */
.L_x_2:
[----:B------:R-:W-:Y:S05]  /*0330*/  WARPSYNC.ALL ;  /* 0x0000000000007948 */ /* 0x000fea0003800000 */
[----:B------:R-:W-:Y:S01]  /*0340*/  NOP ;  /* 0x0000000000007918 */ /* 0x000fe20000000000 */
.L_x_0:
[----:B------:R-:W2:Y:S01]  /*0350*/  LDC.64 R6, c[0x0][0x398] ;  /* 0x0000e600ff067b82 */ /* 0x000ea20000000a00 */
[----:B------:R-:W3:Y:S01]  /*0360*/  S2R R5, SR_CTAID.X ;  /* 0x0000000000057919 */ /* 0x000ee20000002500 */
[----:B------:R-:W-:Y:S01]  /*0370*/  UMOV UR9, 0x400 ;  /* 0x0000040000097882 */ /* 0x000fe20000000000 */
[----:B------:R-:W-:Y:S01]  /*0380*/  SHF.R.U32.HI R37, RZ, 0x5, R169 ;  /* 0x00000005ff257819 */ /* 0x000fe200000116a9 */
[----:B------:R-:W4:Y:S04]  /*0390*/  LDCU.128 UR12, c[0x0][0x380] ;  /* 0x00007000ff0c77ac */ /* 0x000f280008000c00 */
[----:B------:R-:W5:Y:S01]  /*03a0*/  S2UR UR4, SR_CgaCtaId ;  /* 0x00000000000479c3 */ /* 0x000f620000008800 */
[----:B------:R-:W-:-:S07]  /*03b0*/  UMOV UR7, 0x1 ;  /* 0x0000000100077882 */ /* 0x000fce0000000000 */
[----:B------:R-:W1:Y:S02]  /*03c0*/  LDC.64 R166, c[0x0][0x3a0] ;  /* 0x0000e800ffa67b82 */ /* 0x000e640000000a00 */
[----:B-12---:R-:W-:Y:S01]  /*03d0*/  VIADD R0, R7, 0x7f ;  /* 0x0000007f07007836 */ /* 0x006fe20000000000 */
[----:B------:R-:W-:Y:S02]  /*03e0*/  IABS R35, R7 ;  /* 0x0000000700237213 */ /* 0x000fe40000000000 */
[----:B------:R-:W-:Y:S02]  /*03f0*/  IABS R27, R6 ;  /* 0x00000006001b7213 */ /* 0x000fe40000000000 */
[----:B------:R-:W-:Y:S01]  /*0400*/  SHF.R.S32.HI R3, RZ, 0x1f, R0 ;  /* 0x0000001fff037819 */ /* 0x000fe20000011400 */
[----:B-----5:R-:W-:-:S03]  /*0410*/  ULEA UR9, UR4, UR9, 0x18 ;  /* 0x0000000904097291 */ /* 0x020fc6000f8ec0ff */
[----:B------:R-:W-:Y:S01]  /*0420*/  LEA.HI R3, R3, R0, RZ, 0x7 ;  /* 0x0000000003037211 */ /* 0x000fe200078f38ff */
[----:B------:R-:W-:Y:S01]  /*0430*/  BAR.SYNC.DEFER_BLOCKING 0x0 ;  /* 0x0000000000007b1d */ /* 0x000fe20000010000 */
[----:B---3--:R-:W-:Y:S02]  /*0440*/  IABS R10, R5 ;  /* 0x00000005000a7213 */ /* 0x008fe40000000000 */
[----:B------:R-:W-:-:S05]  /*0450*/  SHF.R.S32.HI R3, RZ, 0x7, R3 ;  /* 0x00000007ff037819 */ /* 0x000fca0000011403 */
[----:B------:R-:W-:-:S05]  /*0460*/  IMAD.SHL.U32 R4, R3, 0x8, RZ ;  /* 0x0000000803047824 */ /* 0x000fca00078e00ff */
[-C--:B------:R-:W-:Y:S02]  /*0470*/  IABS R9, R4.reuse ;  /* 0x0000000400097213 */ /* 0x080fe40000000000 */
[----:B------:R-:W-:Y:S02]  /*0480*/  IABS R12, R4 ;  /* 0x00000004000c7213 */ /* 0x000fe40000000000 */
[----:B------:R-:W1:Y:S01]  /*0490*/  I2F.RP R0, R9 ;  /* 0x0000000900007306 */ /* 0x000e620000209400 */
[----:B------:R-:W2:Y:S07]  /*04a0*/  LDS R13, [UR9] ;  /* 0x00000009ff0d7984 */ /* 0x000eae0008000800 */
[----:B-1----:R-:W1:Y:S02]  /*04b0*/  MUFU.RCP R0, R0 ;  /* 0x0000000000007308 */ /* 0x002e640000001000 */
[----:B-1----:R-:W-:-:S02]  /*04c0*/  VIADD R2, R0, 0xffffffe ;  /* 0x0ffffffe00027836 */ /* 0x002fc40000000000 */
[----:B------:R-:W-:-:S04]  /*04d0*/  IMAD.MOV R0, RZ, RZ, -R12 ;  /* 0x000000ffff007224 */ /* 0x000fc800078e0a0c */
[----:B------:R1:W3:Y:S02]  /*04e0*/  F2I.FTZ.U32.TRUNC.NTZ R3, R2 ;  /* 0x0000000200037305 */ /* 0x0002e4000021f000 */
[----:B-1----:R-:W-:Y:S01]  /*04f0*/  IMAD.MOV.U32 R2, RZ, RZ, RZ ;  /* 0x000000ffff027224 */ /* 0x002fe200078e00ff */
[----:B--2---:R-:W-:Y:S01]  /*0500*/  R2UR UR8, R13 ;  /* 0x000000000d0872ca */ /* 0x004fe200000e0000 */
[----:B---3--:R-:W-:-:S04]  /*0510*/  IMAD.MOV R8, RZ, RZ, -R3 ;  /* 0x000000ffff087224 */ /* 0x008fc800078e0a03 */
[----:B------:R-:W-:Y:S02]  /*0520*/  IMAD R11, R8, R9, RZ ;  /* 0x00000009080b7224 */ /* 0x000fe400078e02ff */
[----:B------:R-:W-:Y:S02]  /*0530*/  IMAD.MOV.U32 R8, RZ, RZ, R10 ;  /* 0x000000ffff087224 */ /* 0x000fe400078e000a */
[----:B------:R-:W-:-:S06]  /*0540*/  IMAD.HI.U32 R3, R3, R11, R2 ;  /* 0x0000000b03037227 */ /* 0x000fcc00078e0002 */
[----:B------:R-:W-:-:S04]  /*0550*/  IMAD.HI.U32 R3, R3, R8, RZ ;  /* 0x0000000803037227 */ /* 0x000fc800078e00ff */
[----:B------:R-:W-:Y:S01]  /*0560*/  IMAD R0, R3, R0, R8 ;  /* 0x0000000003007224 */ /* 0x000fe200078e0208 */
[----:B------:R-:W-:Y:S04]  /*0570*/  BAR.SYNC.DEFER_BLOCKING 0x0 ;  /* 0x0000000000007b1d */ /* 0x000fe80000010000 */
[----:B------:R-:W-:-:S13]  /*0580*/  ISETP.GT.U32.AND P1, PT, R9, R0, PT ;  /* 0x000000000900720c */ /* 0x000fda0003f24070 */
[----:B------:R-:W-:Y:S02]  /*0590*/  @!P1 IMAD.IADD R0, R0, 0x1, -R9 ;  /* 0x0000000100009824 */ /* 0x000fe400078e0a09 */
[----:B------:R-:W-:Y:S01]  /*05a0*/  @!P1 VIADD R3, R3, 0x1 ;  /* 0x0000000103039836 */ /* 0x000fe20000000000 */
[----:B------:R-:W-:Y:S02]  /*05b0*/  ISETP.NE.AND P1, PT, R4, RZ, PT ;  /* 0x000000ff0400720c */ /* 0x000fe40003f25270 */
[----:B------:R-:W-:Y:S02]  /*05c0*/  ISETP.GE.U32.AND P0, PT, R0, R9, PT ;  /* 0x000000090000720c */ /* 0x000fe40003f06070 */
[----:B------:R-:W-:-:S04]  /*05d0*/  LOP3.LUT R0, R5, R4, RZ, 0x3c, !PT ;  /* 0x0000000405007212 */ /* 0x000fc800078e3cff */
[----:B------:R-:W-:Y:S01]  /*05e0*/  ISETP.GE.AND P2, PT, R0, RZ, PT ;  /* 0x000000ff0000720c */ /* 0x000fe20003f46270 */
[----:B------:R-:W-:-:S06]  /*05f0*/  VIADD R0, R6, 0x1ff ;  /* 0x000001ff06007836 */ /* 0x000fcc0000000000 */
[----:B------:R-:W-:-:S04]  /*0600*/  @P0 VIADD R3, R3, 0x1 ;  /* 0x0000000103030836 */ /* 0x000fc80000000000 */
[----:B------:R-:W-:Y:S01]  /*0610*/  IMAD.MOV.U32 R2, RZ, RZ, R3 ;  /* 0x000000ffff027224 */ /* 0x000fe200078e0003 */
[----:B------:R-:W-:-:S03]  /*0620*/  SHF.R.S32.HI R3, RZ, 0x1f, R0 ;  /* 0x0000001fff037819 */ /* 0x000fc60000011400 */
[----:B------:R-:W-:Y:S01]  /*0630*/  @!P2 IMAD.MOV R2, RZ, RZ, -R2 ;  /* 0x000000ffff02a224 */ /* 0x000fe200078e0a02 */
[----:B------:R-:W-:Y:S02]  /*0640*/  @!P1 LOP3.LUT R2, RZ, R4, RZ, 0x33, !PT ;  /* 0x00000004ff029212 */ /* 0x000fe400078e33ff */
[----:B------:R-:W-:-:S03]  /*0650*/  LEA.HI R3, R3, R0, RZ, 0x9 ;  /* 0x0000000003037211 */ /* 0x000fc600078f48ff */
[----:B------:R-:W-:Y:S02]  /*0660*/  IMAD.SHL.U32 R15, R2, 0x8, RZ ;  /* 0x00000008020f7824 */ /* 0x000fe400078e00ff */
[----:B------:R-:W-:-:S03]  /*0670*/  IMAD.MOV R2, RZ, RZ, -R2 ;  /* 0x000000ffff027224 */ /* 0x000fc600078e0a02 */
[----:B------:R-:W-:Y:S01]  /*0680*/  LEA.HI.SX32 R3, R3, -R15, 0x17 ;  /* 0x8000000f03037211 */ /* 0x000fe200078fbaff */
[----:B------:R-:W-:Y:S02]  /*0690*/  IMAD R14, R4, R2, R5 ;  /* 0x00000002040e7224 */ /* 0x000fe400078e0205 */
[----:B------:R-:W-:Y:S01]  /*06a0*/  IMAD.MOV.U32 R2, RZ, RZ, RZ ;  /* 0x000000ffff027224 */ /* 0x000fe200078e00ff */
[----:B------:R-:W-:Y:S02]  /*06b0*/  VIMNMX R17, PT, PT, R3, 0x8, PT ;  /* 0x0000000803117848 */ /* 0x000fe40003fe0100 */
[----:B------:R-:W-:Y:S02]  /*06c0*/  IABS R4, R14 ;  /* 0x0000000e00047213 */ /* 0x000fe40000000000 */
[----:B------:R-:W-:-:S04]  /*06d0*/  IABS R9, R17 ;  /* 0x0000001100097213 */ /* 0x000fc80000000000 */
[----:B------:R-:W1:Y:S08]  /*06e0*/  I2F.RP R0, R9 ;  /* 0x0000000900007306 */ /* 0x000e700000209400 */
[----:B-1----:R-:W1:Y:S02]  /*06f0*/  MUFU.RCP R0, R0 ;  /* 0x0000000000007308 */ /* 0x002e640000001000 */
[----:B-1----:R-:W-:-:S06]  /*0700*/  VIADD R3, R0, 0xffffffe ;  /* 0x0ffffffe00037836 */ /* 0x002fcc0000000000 */
[----:B------:R-:W1:Y:S02]  /*0710*/  F2I.FTZ.U32.TRUNC.NTZ R3, R3 ;  /* 0x0000000300037305 */ /* 0x000e64000021f000 */
[----:B-1----:R-:W-:-:S04]  /*0720*/  IMAD.MOV R8, RZ, RZ, -R3 ;  /* 0x000000ffff087224 */ /* 0x002fc800078e0a03 */
[----:B------:R-:W-:Y:S01]  /*0730*/  IMAD R5, R8, R9, RZ ;  /* 0x0000000908057224 */ /* 0x000fe200078e02ff */
[----:B------:R-:W-:-:S03]  /*0740*/  IABS R8, R17 ;  /* 0x0000001100087213 */ /* 0x000fc60000000000 */
[----:B------:R-:W-:Y:S02]  /*0750*/  IMAD.HI.U32 R2, R3, R5, R2 ;  /* 0x0000000503027227 */ /* 0x000fe400078e0002 */
[----:B------:R-:W1:Y:S02]  /*0760*/  I2F.RP R3, R35 ;  /* 0x0000002300037306 */ /* 0x000e640000209400 */
[----:B------:R-:W-:Y:S02]  /*0770*/  IMAD.MOV.U32 R5, RZ, RZ, R4 ;  /* 0x000000ffff057224 */ /* 0x000fe400078e0004 */
[----:B------:R-:W-:Y:S02]  /*0780*/  IMAD.MOV R0, RZ, RZ, -R8 ;  /* 0x000000ffff007224 */ /* 0x000fe400078e0a08 */
[----:B------:R-:W-:Y:S02]  /*0790*/  IMAD.HI.U32 R2, R2, R5, RZ ;  /* 0x0000000502027227 */ /* 0x000fe400078e00ff */
[----:B------:R-:W2:Y:S02]  /*07a0*/  I2F.RP R4, R27 ;  /* 0x0000001b00047306 */ /* 0x000ea40000209400 */
[----:B------:R-:W-:Y:S01]  /*07b0*/  IMAD R0, R2, R0, R5 ;  /* 0x0000000002007224 */ /* 0x000fe200078e0205 */
[----:B------:R-:W-:-:S04]  /*07c0*/  SHF.R.U32.HI R5, RZ, 0x4, R169 ;  /* 0x00000004ff057819 */ /* 0x000fc800000116a9 */
[----:B------:R-:W-:Y:S01]  /*07d0*/  ISETP.GT.U32.AND P1, PT, R9, R0, PT ;  /* 0x000000000900720c */ /* 0x000fe20003f24070 */
[----:B-1----:R-:W1:Y:S01]  /*07e0*/  MUFU.RCP R3, R3 ;  /* 0x0000000300037308 */ /* 0x002e620000001000 */
[----:B------:R-:W-:-:S07]  /*07f0*/  SGXT.U32 R5, R5, 0x3 ;  /* 0x000000030505781a */ /* 0x000fce0000000000 */
[----:B--2---:R-:W2:Y:S04]  /*0800*/  MUFU.RCP R4, R4 ;  /* 0x0000000400047308 */ /* 0x004ea80000001000 */
[----:B------:R-:W-:Y:S02]  /*0810*/  @!P1 IMAD.IADD R0, R0, 0x1, -R9 ;  /* 0x0000000100009824 */ /* 0x000fe400078e0a09 */
[----:B------:R-:W-:Y:S01]  /*0820*/  @!P1 VIADD R2, R2, 0x1 ;  /* 0x0000000102029836 */ /* 0x000fe20000000000 */
[----:B------:R-:W-:Y:S02]  /*0830*/  ISETP.NE.AND P1, PT, R17, RZ, PT ;  /* 0x000000ff1100720c */ /* 0x000fe40003f25270 */
[----:B------:R-:W-:Y:S02]  /*0840*/  ISETP.GE.U32.AND P0, PT, R0, R9, PT ;  /* 0x000000090000720c */ /* 0x000fe40003f06070 */
[----:B------:R-:W-:-:S04]  /*0850*/  LOP3.LUT R0, R14, R17, RZ, 0x3c, !PT ;  /* 0x000000110e007212 */ /* 0x000fc800078e3cff */
[----:B------:R-:W-:Y:S01]  /*0860*/  ISETP.GE.AND P2, PT, R0, RZ, PT ;  /* 0x000000ff0000720c */ /* 0x000fe20003f46270 */
[----:B-1----:R-:W-:Y:S02]  /*0870*/  VIADD R0, R3, 0xffffffe ;  /* 0x0ffffffe03007836 */ /* 0x002fe40000000000 */
[----:B--2---:R-:W-:Y:S02]  /*0880*/  VIADD R4, R4, 0xffffffe ;  /* 0x0ffffffe04047836 */ /* 0x004fe40000000000 */
[----:B------:R-:W1:Y:S02]  /*0890*/  F2I.FTZ.U32.TRUNC.NTZ R3, R0 ;  /* 0x0000000000037305 */ /* 0x000e64000021f000 */
[----:B------:R-:W-:-:S04]  /*08a0*/  @P0 VIADD R2, R2, 0x1 ;  /* 0x0000000102020836 */ /* 0x000fc80000000000 */
[----:B------:R-:W-:-:S04]  /*08b0*/  IMAD.MOV.U32 R16, RZ, RZ, R2 ;  /* 0x000000ffff107224 */ /* 0x000fc800078e0002 */
[----:B------:R-:W-:Y:S01]  /*08c0*/  @!P2 IMAD.MOV R16, RZ, RZ, -R16 ;  /* 0x000000ffff10a224 */ /* 0x000fe200078e0a10 */
[----:B------:R-:W-:Y:S01]  /*08d0*/  @!P1 LOP3.LUT R16, RZ, R17, RZ, 0x33, !PT ;  /* 0x00000011ff109212 */ /* 0x000fe200078e33ff */
[----:B-1----:R-:W-:-:S04]  /*08e0*/  IMAD.MOV R2, RZ, RZ, -R3 ;  /* 0x000000ffff027224 */ /* 0x002fc800078e0a03 */
[----:B------:R-:W-:-:S05]  /*08f0*/  IMAD.SHL.U32 R0, R16, 0x80, RZ ;  /* 0x0000008010007824 */ /* 0x000fca00078e00ff */
[----:B------:R-:W-:Y:S01]  /*0900*/  LOP3.LUT R9, R0, R5, RZ, 0xfc, !PT ;  /* 0x0000000500097212 */ /* 0x000fe200078efcff */
[----:B------:R-:W-:Y:S02]  /*0910*/  IMAD R5, R2, R35, RZ ;  /* 0x0000002302057224 */ /* 0x000fe400078e02ff */
[----:B------:R-:W-:Y:S01]  /*0920*/  IMAD.MOV.U32 R2, RZ, RZ, RZ ;  /* 0x000000ffff027224 */ /* 0x000fe200078e00ff */
[C---:B------:R-:W-:Y:S02]  /*0930*/  LOP3.LUT R18, R9.reuse, 0x8, RZ, 0xfc, !PT ;  /* 0x0000000809127812 */ /* 0x040fe400078efcff */
[----:B------:R-:W-:Y:S01]  /*0940*/  LOP3.LUT R20, R9, 0x10, RZ, 0xfc, !PT ;  /* 0x0000001009147812 */ /* 0x000fe200078efcff */
[----:B------:R-:W-:Y:S01]  /*0950*/  IMAD.HI.U32 R12, R3, R5, R2 ;  /* 0x00000005030c7227 */ /* 0x000fe200078e0002 */
[----:B------:R-:W-:Y:S01]  /*0960*/  IABS R8, R18 ;  /* 0x0000001200087213 */ /* 0x000fe20000000000 */
[----:B------:R1:W2:Y:S01]  /*0970*/  F2I.FTZ.U32.TRUNC.NTZ R3, R4 ;  /* 0x0000000400037305 */ /* 0x0002a2000021f000 */
[----:B------:R-:W-:Y:S01]  /*0980*/  LOP3.LUT R19, R9, 0x18, RZ, 0xfc, !PT ;  /* 0x0000001809137812 */ /* 0x000fe200078efcff */
[----:B------:R-:W-:Y:S01]  /*0990*/  IMAD.SHL.U32 R5, R37, 0x200000, RZ ;  /* 0x0020000025057824 */ /* 0x000fe200078e00ff */
[----:B------:R-:W-:Y:S01]  /*09a0*/  IABS R11, R20 ;  /* 0x00000014000b7213 */ /* 0x000fe20000000000 */
[----:B------:R-:W-:Y:S01]  /*09b0*/  IMAD.HI.U32 R2, R12, R8, RZ ;  /* 0x000000080c027227 */ /* 0x000fe200078e00ff */
[----:B------:R-:W-:-:S02]  /*09c0*/  LOP3.LUT R21, R9, 0x20, RZ, 0xfc, !PT ;  /* 0x0000002009157812 */ /* 0x000fc400078efcff */
[----:B------:R-:W-:Y:S01]  /*09d0*/  LOP3.LUT R5, R5, 0x600000, RZ, 0xc0, !PT ;  /* 0x0060000005057812 */ /* 0x000fe200078ec0ff */
[----:B------:R-:W-:Y:S01]  /*09e0*/  IMAD.MOV R10, RZ, RZ, -R2 ;  /* 0x000000ffff0a7224 */ /* 0x000fe200078e0a02 */
[----:B------:R-:W-:Y:S01]  /*09f0*/  ISETP.GE.AND P6, PT, R18, RZ, PT ;  /* 0x000000ff1200720c */ /* 0x000fe20003fc6270 */
[C---:B------:R-:W-:Y:S01]  /*0a00*/  IMAD.HI.U32 R2, R12.reuse, R11, RZ ;  /* 0x0000000b0c027227 */ /* 0x040fe200078e00ff */
[----:B------:R-:W-:Y:S02]  /*0a10*/  R2UR UR10, R5 ;  /* 0x00000000050a72ca */ /* 0x000fe400000e0000 */
[----:B------:R-:W-:Y:S01]  /*0a20*/  IABS R5, R19 ;  /* 0x0000001300057213 */ /* 0x000fe20000000000 */
[----:B------:R-:W-:Y:S01]  /*0a30*/  IMAD R8, R35, R10, R8 ;  /* 0x0000000a23087224 */ /* 0x000fe200078e0208 */
[----:B------:R-:W-:Y:S01]  /*0a40*/  ISETP.GE.AND P4, PT, R19, RZ, PT ;  /* 0x000000ff1300720c */ /* 0x000fe20003f86270 */
[----:B------:R-:W-:Y:S01]  /*0a50*/  IMAD.MOV R10, RZ, RZ, -R2 ;  /* 0x000000ffff0a7224 */ /* 0x000fe200078e0a02 */
[----:B------:R-:W-:Y:S01]  /*0a60*/  LOP3.LUT R33, R9, 0x50, RZ, 0xfc, !PT ;  /* 0x0000005009217812 */ /* 0x000fe200078efcff */
[----:B------:R-:W-:Y:S01]  /*0a70*/  IMAD.MOV.U32 R13, RZ, RZ, R5 ;  /* 0x000000ffff0d7224 */ /* 0x000fe200078e0005 */
[C---:B------:R-:W-:Y:S01]  /*0a80*/  ISETP.GT.U32.AND P0, PT, R35.reuse, R8, PT ;  /* 0x000000082300720c */ /* 0x040fe20003f04070 */
[----:B------:R-:W-:Y:S01]  /*0a90*/  IMAD R10, R35, R10, R11 ;  /* 0x0000000a230a7224 */ /* 0x000fe200078e020b */
[----:B------:R-:W-:Y:S01]  /*0aa0*/  IABS R11, R21 ;  /* 0x00000015000b7213 */ /* 0x000fe20000000000 */
[----:B------:R-:W-:Y:S01]  /*0ab0*/  IMAD.HI.U32 R2, R12, R13, RZ ;  /* 0x0000000d0c027227 */ /* 0x000fe200078e00ff */
[----:B------:R-:W-:-:S02]  /*0ac0*/  LOP3.LUT R36, R9, 0x58, RZ, 0xfc, !PT ;  /* 0x0000005809247812 */ /* 0x000fc400078efcff */
[----:B------:R-:W-:Y:S01]  /*0ad0*/  ISETP.GT.U32.AND P1, PT, R35, R10, PT ;  /* 0x0000000a2300720c */ /* 0x000fe20003f24070 */
[----:B-1----:R-:W-:Y:S01]  /*0ae0*/  IMAD.MOV R4, RZ, RZ, -R16 ;  /* 0x000000ffff047224 */ /* 0x002fe200078e0a10 */
[----:B------:R-:W-:Y:S01]  /*0af0*/  LOP3.LUT R39, R9, 0x60, RZ, 0xfc, !PT ;  /* 0x0000006009277812 */ /* 0x000fe200078efcff */
[----:B------:R-:W-:Y:S01]  /*0b00*/  IMAD.MOV R2, RZ, RZ, -R2 ;  /* 0x000000ffff027224 */ /* 0x000fe200078e0a02 */
[----:B------:R-:W-:Y:S01]  /*0b10*/  IABS R22, R36 ;  /* 0x0000002400167213 */ /* 0x000fe20000000000 */
[----:B--2---:R-:W-:Y:S01]  /*0b20*/  IMAD.MOV R5, RZ, RZ, -R3 ;  /* 0x000000ffff057224 */ /* 0x004fe200078e0a03 */
[----:B------:R-:W-:Y:S01]  /*0b30*/  IABS R23, R39 ;  /* 0x0000002700177213 */ /* 0x000fe20000000000 */
[----:B------:R-:W-:Y:S01]  /*0b40*/  @!P0 IMAD.IADD R8, R8, 0x1, -R35 ;  /* 0x0000000108088824 */ /* 0x000fe200078e0a23 */
[----:B------:R-:W-:Y:S01]  /*0b50*/  ISETP.GE.AND P0, PT, R20, RZ, PT ;  /* 0x000000ff1400720c */ /* 0x000fe20003f06270 */
[----:B------:R-:W-:Y:S01]  /*0b60*/  IMAD R4, R17, R4, R14 ;  /* 0x0000000411047224 */ /* 0x000fe200078e020e */
[----:B------:R-:W-:Y:S01]  /*0b70*/  LOP3.LUT R40, R9, 0x68, RZ, 0xfc, !PT ;  /* 0x0000006809287812 */ /* 0x000fe200078efcff */
[----:B------:R-:W-:Y:S01]  /*0b80*/  IMAD.MOV.U32 R14, RZ, RZ, R11 ;  /* 0x000000ffff0e7224 */ /* 0x000fe200078e000b */
[C---:B------:R-:W-:Y:S01]  /*0b90*/  ISETP.GT.U32.AND P5, PT, R35.reuse, R8, PT ;  /* 0x000000082300720c */ /* 0x040fe20003fa4070 */
[----:B------:R-:W-:Y:S01]  /*0ba0*/  IMAD R11, R35, R2, R13 ;  /* 0x00000002230b7224 */ /* 0x000fe200078e020d */
[----:B------:R-:W-:Y:S01]  /*0bb0*/  IABS R25, R40 ;  /* 0x0000002800197213 */ /* 0x000fe20000000000 */
[----:B------:R-:W-:-:S02]  /*0bc0*/  IMAD.MOV.U32 R16, RZ, RZ, R5 ;  /* 0x000000ffff107224 */ /* 0x000fc400078e0005 */
[----:B------:R-:W-:Y:S01]  /*0bd0*/  IMAD.MOV.U32 R2, RZ, RZ, RZ ;  /* 0x000000ffff027224 */ /* 0x000fe200078e00ff */
[----:B------:R-:W-:Y:S01]  /*0be0*/  ISETP.GT.U32.AND P2, PT, R35, R11, PT ;  /* 0x0000000b2300720c */ /* 0x000fe20003f44070 */
[----:B------:R-:W-:Y:S02]  /*0bf0*/  IMAD R5, R16, R27, RZ ;  /* 0x0000001b10057224 */ /* 0x000fe400078e02ff */
[----:B------:R-:W-:Y:S01]  /*0c00*/  @!P1 IMAD.IADD R10, R10, 0x1, -R35 ;  /* 0x000000010a0a9824 */ /* 0x000fe200078e0a23 */
[----:B------:R-:W-:Y:S01]  /*0c10*/  ISETP.GE.AND P1, PT, R21, RZ, PT ;  /* 0x000000ff1500720c */ /* 0x000fe20003f26270 */
[----:B------:R-:W-:Y:S01]  /*0c20*/  IMAD.HI.U32 R5, R3, R5, R2 ;  /* 0x0000000503057227 */ /* 0x000fe200078e0002 */
[----:B------:R-:W-:Y:S02]  /*0c30*/  LOP3.LUT R21, R9, 0x48, RZ, 0xfc, !PT ;  /* 0x0000004809157812 */ /* 0x000fe400078efcff */
[----:B------:R-:W-:Y:S01]  /*0c40*/  ISETP.GT.U32.AND P3, PT, R35, R10, PT ;  /* 0x0000000a2300720c */ /* 0x000fe20003f64070 */
[----:B------:R-:W-:Y:S01]  /*0c50*/  IMAD.HI.U32 R3, R12, R14, RZ ;  /* 0x0000000e0c037227 */ /* 0x000fe200078e00ff */
[----:B------:R-:W-:-:S03]  /*0c60*/  IABS R20, R21 ;  /* 0x0000001500147213 */ /* 0x000fc60000000000 */
[----:B------:R-:W-:Y:S02]  /*0c70*/  IMAD.MOV R3, RZ, RZ, -R3 ;  /* 0x000000ffff037224 */ /* 0x000fe400078e0a03 */
[--C-:B------:R-:W-:Y:S02]  /*0c80*/  @!P5 IMAD.IADD R8, R8, 0x1, -R35.reuse ;  /* 0x000000010808d824 */ /* 0x100fe400078e0a23 */
[----:B------:R-:W-:Y:S02]  /*0c90*/  IMAD.IADD R2, R15, 0x1, R4 ;  /* 0x000000010f027824 */ /* 0x000fe400078e0204 */
[--C-:B------:R-:W-:Y:S02]  /*0ca0*/  @!P2 IMAD.IADD R11, R11, 0x1, -R35.reuse ;  /* 0x000000010b0ba824 */ /* 0x100fe400078e0a23 */
[----:B------:R-:W-:Y:S01]  /*0cb0*/  IMAD R4, R35, R3, R14 ;  /* 0x0000000323047224 */ /* 0x000fe200078e020e */
[----:B------:R-:W-:Y:S01]  /*0cc0*/  LOP3.LUT R3, R9, 0x28, RZ, 0xfc, !PT ;  /* 0x0000002809037812 */ /* 0x000fe200078efcff */
[----:B------:R-:W-:Y:S01]  /*0cd0*/  IMAD.MOV.U32 R15, RZ, RZ, R8 ;  /* 0x000000ffff0f7224 */ /* 0x000fe200078e0008 */
[----:B------:R-:W-:Y:S01]  /*0ce0*/  ISETP.GT.U32.AND P2, PT, R35, R11, PT ;  /* 0x0000000b2300720c */ /* 0x000fe20003f44070 */
[----:B------:R-:W-:Y:S01]  /*0cf0*/  @!P3 IMAD.IADD R10, R10, 0x1, -R35 ;  /* 0x000000010a0ab824 */ /* 0x000fe200078e0a23 */
[----:B------:R-:W-:Y:S01]  /*0d00*/  LOP3.LUT R14, R9, 0x30, RZ, 0xfc, !PT ;  /* 0x00000030090e7812 */ /* 0x000fe200078efcff */
[----:B------:R-:W-:Y:S01]  /*0d10*/  @!P6 IMAD.MOV R15, RZ, RZ, -R15 ;  /* 0x000000ffff0fe224 */ /* 0x000fe200078e0a0f */
[----:B------:R-:W-:-:S02]  /*0d20*/  ISETP.GT.U32.AND P6, PT, R35, R4, PT ;  /* 0x000000042300720c */ /* 0x000fc40003fc4070 */
[----:B------:R-:W-:Y:S02]  /*0d30*/  IABS R13, R3 ;  /* 0x00000003000d7213 */ /* 0x000fe40000000000 */
[----:B------:R-:W-:Y:S02]  /*0d40*/  LOP3.LUT R8, R9, 0x40, RZ, 0xfc, !PT ;  /* 0x0000004009087812 */ /* 0x000fe400078efcff */
[----:B------:R-:W-:Y:S02]  /*0d50*/  IABS R16, R14 ;  /* 0x0000000e00107213 */ /* 0x000fe40000000000 */
[----:B------:R-:W-:Y:S01]  /*0d60*/  ISETP.GE.AND P5, PT, R3, RZ, PT ;  /* 0x000000ff0300720c */ /* 0x000fe20003fa6270 */
[----:B------:R-:W-:Y:S01]  /*0d70*/  @!P2 IMAD.IADD R11, R11, 0x1, -R35 ;  /* 0x000000010b0ba824 */ /* 0x000fe200078e0a23 */
[----:B------:R-:W-:Y:S01]  /*0d80*/  IABS R18, R8 ;  /* 0x0000000800127213 */ /* 0x000fe20000000000 */
[----:B------:R-:W-:Y:S01]  /*0d90*/  IMAD.HI.U32 R3, R12, R13, RZ ;  /* 0x0000000d0c037227 */ /* 0x000fe200078e00ff */
[----:B------:R-:W-:-:S02]  /*0da0*/  ISETP.GE.AND P2, PT, R8, RZ, PT ;  /* 0x000000ff0800720c */ /* 0x000fc40003f46270 */
[----:B------:R-:W-:Y:S01]  /*0db0*/  ISETP.GE.AND P3, PT, R14, RZ, PT ;  /* 0x000000ff0e00720c */ /* 0x000fe20003f66270 */
[----:B------:R-:W-:Y:S02]  /*0dc0*/  @!P6 IMAD.IADD R4, R4, 0x1, -R35 ;  /* 0x000000010404e824 */ /* 0x000fe400078e0a23 */
[----:B------:R-:W-:-:S03]  /*0dd0*/  IMAD.HI.U32 R8, R12, R16, RZ ;  /* 0x000000100c087227 */ /* 0x000fc600078e00ff */
[C---:B------:R-:W-:Y:S01]  /*0de0*/  ISETP.GT.U32.AND P6, PT, R35.reuse, R4, PT ;  /* 0x000000042300720c */ /* 0x040fe20003fc4070 */
[----:B------:R-:W-:Y:S02]  /*0df0*/  IMAD.MOV R14, RZ, RZ, -R3 ;  /* 0x000000ffff0e7224 */ /* 0x000fe400078e0a03 */
[----:B------:R-:W-:Y:S02]  /*0e00*/  IMAD.MOV R17, RZ, RZ, -R8 ;  /* 0x000000ffff117224 */ /* 0x000fe400078e0a08 */
[C---:B------:R-:W-:Y:S02]  /*0e10*/  IMAD R8, R35.reuse, R14, R13 ;  /* 0x0000000e23087224 */ /* 0x040fe400078e020d */
[----:B------:R-:W-:Y:S02]  /*0e20*/  IMAD R13, R35, R17, R16 ;  /* 0x00000011230d7224 */ /* 0x000fe400078e0210 */
[----:B------:R-:W-:Y:S02]  /*0e30*/  IMAD.MOV.U32 R17, RZ, RZ, R10 ;  /* 0x000000ffff117224 */ /* 0x000fe400078e000a */
[----:B------:R-:W-:-:S04]  /*0e40*/  IMAD.HI.U32 R3, R12, R18, RZ ;  /* 0x000000120c037227 */ /* 0x000fc800078e00ff */
[----:B------:R-:W-:Y:S01]  /*0e50*/  @!P0 IMAD.MOV R17, RZ, RZ, -R17 ;  /* 0x000000ffff118224 */ /* 0x000fe200078e0a11 */
[C---:B------:R-:W-:Y:S01]  /*0e60*/  ISETP.GT.U32.AND P0, PT, R35.reuse, R8, PT ;  /* 0x000000082300720c */ /* 0x040fe20003f04070 */
[----:B------:R-:W-:Y:S01]  /*0e70*/  @!P6 IMAD.IADD R4, R4, 0x1, -R35 ;  /* 0x000000010404e824 */ /* 0x000fe200078e0a23 */
[----:B------:R-:W-:Y:S01]  /*0e80*/  ISETP.GT.U32.AND P6, PT, R35, R13, PT ;  /* 0x0000000d2300720c */ /* 0x000fe20003fc4070 */
[----:B------:R-:W-:-:S04]  /*0e90*/  IMAD.HI.U32 R14, R12, R20, RZ ;  /* 0x000000140c0e7227 */ /* 0x000fc800078e00ff */
[----:B------:R-:W-:Y:S02]  /*0ea0*/  IMAD.MOV R3, RZ, RZ, -R3 ;  /* 0x000000ffff037224 */ /* 0x000fe400078e0a03 */
[----:B------:R-:W-:Y:S02]  /*0eb0*/  IMAD.MOV R16, RZ, RZ, -R14 ;  /* 0x000000ffff107224 */ /* 0x000fe400078e0a0e */
[----:B------:R-:W-:Y:S01]  /*0ec0*/  IMAD R14, R35, R3, R18 ;  /* 0x00000003230e7224 */ /* 0x000fe200078e0212 */
[----:B------:R-:W-:Y:S01]  /*0ed0*/  IABS R18, R33 ;  /* 0x0000002100127213 */ /* 0x000fe20000000000 */
[--C-:B------:R-:W-:Y:S01]  /*0ee0*/  @!P0 IMAD.IADD R8, R8, 0x1, -R35.reuse ;  /* 0x0000000108088824 */ /* 0x100fe200078e0a23 */
[----:B------:R-:W-:Y:S01]  /*0ef0*/  LOP3.LUT R3, R169, 0x7f, RZ, 0xc0, !PT ;  /* 0x0000007fa9037812 */ /* 0x000fe200078ec0ff */
[----:B------:R-:W-:Y:S02]  /*0f00*/  @!P6 IMAD.IADD R13, R13, 0x1, -R35 ;  /* 0x000000010d0de824 */ /* 0x000fe400078e0a23 */
[C---:B------:R-:W-:Y:S01]  /*0f10*/  IMAD R16, R35.reuse, R16, R20 ;  /* 0x0000001023107224 */ /* 0x040fe200078e0214 */
[C---:B------:R-:W-:Y:S01]  /*0f20*/  ISETP.GT.U32.AND P0, PT, R35.reuse, R8, PT ;  /* 0x000000082300720c */ /* 0x040fe20003f04070 */
[----:B------:R-:W-:Y:S01]  /*0f30*/  IMAD.MOV.U32 R19, RZ, RZ, R11 ;  /* 0x000000ffff137224 */ /* 0x000fe200078e000b */
[----:B------:R-:W-:Y:S01]  /*0f40*/  ISETP.GT.U32.AND P6, PT, R35, R13, PT ;  /* 0x0000000d2300720c */ /* 0x000fe20003fc4070 */
[----:B------:R-:W-:-:S04]  /*0f50*/  IMAD.HI.U32 R10, R12, R22, RZ ;  /* 0x000000160c0a7227 */ /* 0x000fc800078e00ff */
[----:B------:R-:W-:Y:S01]  /*0f60*/  @!P4 IMAD.MOV R19, RZ, RZ, -R19 ;  /* 0x000000ffff13c224 */ /* 0x000fe200078e0a13 */
[----:B------:R-:W-:Y:S01]  /*0f70*/  ISETP.GE.AND P4, PT, R21, RZ, PT ;  /* 0x000000ff1500720c */ /* 0x000fe20003f86270 */
[----:B------:R-:W-:Y:S02]  /*0f80*/  IMAD.MOV.U32 R21, RZ, RZ, R4 ;  /* 0x000000ffff157224 */ /* 0x000fe400078e0004 */
[----:B------:R-:W-:-:S04]  /*0f90*/  IMAD.HI.U32 R4, R12, R18, RZ ;  /* 0x000000120c047227 */ /* 0x000fc800078e00ff */
[--C-:B------:R-:W-:Y:S01]  /*0fa0*/  @!P0 IMAD.IADD R8, R8, 0x1, -R35.reuse ;  /* 0x0000000108088824 */ /* 0x100fe200078e0a23 */
[----:B------:R-:W-:Y:S01]  /*0fb0*/  ISETP.GT.U32.AND P0, PT, R35, R14, PT ;  /* 0x0000000e2300720c */ /* 0x000fe20003f04070 */
[----:B------:R-:W-:Y:S01]  /*0fc0*/  @!P6 IMAD.IADD R13, R13, 0x1, -R35 ;  /* 0x000000010d0de824 */ /* 0x000fe200078e0a23 */
[----:B------:R-:W-:Y:S01]  /*0fd0*/  ISETP.GT.U32.AND P6, PT, R35, R16, PT ;  /* 0x000000102300720c */ /* 0x000fe20003fc4070 */
[----:B------:R-:W-:-:S04]  /*0fe0*/  IMAD.HI.U32 R11, R12, R23, RZ ;  /* 0x000000170c0b7227 */ /* 0x000fc800078e00ff */
[----:B------:R-:W-:Y:S02]  /*0ff0*/  IMAD.MOV R20, RZ, RZ, -R4 ;  /* 0x000000ffff147224 */ /* 0x000fe400078e0a04 */
[----:B------:R-:W-:Y:S02]  /*1000*/  IMAD.MOV R10, RZ, RZ, -R10 ;  /* 0x000000ffff0a7224 */ /* 0x000fe400078e0a0a */
[----:B------:R-:W-:Y:S01]  /*1010*/  IMAD.MOV R24, RZ, RZ, -R11 ;  /* 0x000000ffff187224 */ /* 0x000fe200078e0a0b */
[----:B------:R-:W-:Y:S01]  /*1020*/  IABS R11, R9 ;  /* 0x00000009000b7213 */ /* 0x000fe20000000000 */
[--C-:B------:R-:W-:Y:S02]  /*1030*/  @!P0 IMAD.IADD R14, R14, 0x1, -R35.reuse ;  /* 0x000000010e0e8824 */ /* 0x100fe400078e0a23 */
[----:B------:R-:W-:Y:S02]  /*1040*/  @!P6 IMAD.IADD R16, R16, 0x1, -R35 ;  /* 0x000000011010e824 */ /* 0x000fe400078e0a23 */
[C---:B------:R-:W-:Y:S01]  /*1050*/  IMAD R18, R35.reuse, R20, R18 ;  /* 0x0000001423127224 */ /* 0x040fe200078e0212 */
[C---:B------:R-:W-:Y:S01]  /*1060*/  ISETP.GT.U32.AND P6, PT, R35.reuse, R14, PT ;  /* 0x0000000e2300720c */ /* 0x040fe20003fc4070 */
[----:B------:R-:W-:-:S02]  /*1070*/  IMAD R20, R35, R10, R22 ;  /* 0x0000000a23147224 */ /* 0x000fc400078e0216 */
[C---:B------:R-:W-:Y:S01]  /*1080*/  IMAD R22, R35.reuse, R24, R23 ;  /* 0x0000001823167224 */ /* 0x040fe200078e0217 */
[C---:B------:R-:W-:Y:S01]  /*1090*/  ISETP.GT.U32.AND P0, PT, R35.reuse, R18, PT ;  /* 0x000000122300720c */ /* 0x040fe20003f04070 */
[----:B------:R-:W-:Y:S02]  /*10a0*/  IMAD.MOV.U32 R23, RZ, RZ, R8 ;  /* 0x000000ffff177224 */ /* 0x000fe400078e0008 */
[----:B------:R-:W-:Y:S02]  /*10b0*/  IMAD R2, R2, 0x200, R3 ;  /* 0x0000020002027824 */ /* 0x000fe400078e0203 */
[----:B------:R-:W-:Y:S01]  /*10c0*/  @!P5 IMAD.MOV R23, RZ, RZ, -R23 ;  /* 0x000000ffff17d224 */ /* 0x000fe200078e0a17 */
[----:B------:R-:W-:Y:S01]  /*10d0*/  ISETP.GT.U32.AND P5, PT, R35, R16, PT ;  /* 0x000000102300720c */ /* 0x000fe20003fa4070 */
[----:B------:R-:W-:Y:S01]  /*10e0*/  @!P1 IMAD.MOV R21, RZ, RZ, -R21 ;  /* 0x000000ffff159224 */ /* 0x000fe200078e0a15 */
[----:B------:R-:W-:Y:S01]  /*10f0*/  IABS R8, R2 ;  /* 0x0000000200087213 */ /* 0x000fe20000000000 */
[----:B------:R-:W-:Y:S01]  /*1100*/  @!P6 IMAD.IADD R14, R14, 0x1, -R35 ;  /* 0x000000010e0ee824 */ /* 0x000fe200078e0a23 */
[----:B------:R-:W-:Y:S01]  /*1110*/  ISETP.NE.U32.AND P1, PT, R3, RZ, PT ;  /* 0x000000ff0300720c */ /* 0x000fe20003f25070 */
[----:B------:R-:W-:Y:S01]  /*1120*/  IMAD.HI.U32 R4, R12, R25, RZ ;  /* 0x000000190c047227 */ /* 0x000fe200078e00ff */
[----:B------:R-:W-:-:S03]  /*1130*/  ISETP.GT.U32.AND P6, PT, R35, R20, PT ;  /* 0x000000142300720c */ /* 0x000fc60003fc4070 */
[----:B------:R-:W-:-:S04]  /*1140*/  IMAD.HI.U32 R3, R5, R8, RZ ;  /* 0x0000000805037227 */ /* 0x000fc800078e00ff */
[----:B------:R-:W-:Y:S02]  /*1150*/  IMAD.MOV R3, RZ, RZ, -R3 ;  /* 0x000000ffff037224 */ /* 0x000fe400078e0a03 */
[--C-:B------:R-:W-:Y:S02]  /*1160*/  @!P0 IMAD.IADD R18, R18, 0x1, -R35.reuse ;  /* 0x0000000112128824 */ /* 0x100fe400078e0a23 */
[----:B------:R-:W-:Y:S01]  /*1170*/  @!P5 IMAD.IADD R16, R16, 0x1, -R35 ;  /* 0x000000011010d824 */ /* 0x000fe200078e0a23 */
[C---:B------:R-:W-:Y:S01]  /*1180*/  ISETP.GT.U32.AND P5, PT, R35.reuse, R22, PT ;  /* 0x000000162300720c */ /* 0x040fe20003fa4070 */
[----:B------:R-:W-:Y:S01]  /*1190*/  IMAD.MOV R4, RZ, RZ, -R4 ;  /* 0x000000ffff047224 */ /* 0x000fe200078e0a04 */
[----:B------:R-:W-:Y:S01]  /*11a0*/  ISETP.GT.U32.AND P0, PT, R35, R18, PT ;  /* 0x000000122300720c */ /* 0x000fe20003f04070 */
[C---:B------:R-:W-:Y:S02]  /*11b0*/  VIADD R197, R2.reuse, 0x80 ;  /* 0x0000008002c57836 */ /* 0x040fe40000000000 */
[----:B------:R-:W-:-:S02]  /*11c0*/  VIADD R196, R2, 0x100 ;  /* 0x0000010002c47836 */ /* 0x000fc40000000000 */
[----:B------:R-:W-:Y:S01]  /*11d0*/  IMAD R3, R27, R3, R8 ;  /* 0x000000031b037224 */ /* 0x000fe200078e0208 */
[----:B------:R-:W-:Y:S01]  /*11e0*/  IABS R10, R197 ;  /* 0x000000c5000a7213 */ /* 0x000fe20000000000 */
[----:B------:R-:W-:Y:S01]  /*11f0*/  IMAD R24, R35, R4, R25 ;  /* 0x0000000423187224 */ /* 0x000fe200078e0219 */
[----:B------:R-:W-:Y:S01]  /*1200*/  IABS R26, R196 ;  /* 0x000000c4001a7213 */ /* 0x000fe20000000000 */
[----:B------:R-:W-:Y:S01]  /*1210*/  @!P6 IMAD.IADD R20, R20, 0x1, -R35 ;  /* 0x000000011414e824 */ /* 0x000fe200078e0a23 */
[----:B------:R-:W-:Y:S01]  /*1220*/  ISETP.GT.U32.AND P6, PT, R27, R3, PT ;  /* 0x000000031b00720c */ /* 0x000fe20003fc4070 */
[----:B------:R-:W-:-:S04]  /*1230*/  IMAD.HI.U32 R4, R12, R11, RZ ;  /* 0x0000000b0c047227 */ /* 0x000fc800078e00ff */
[----:B------:R-:W-:Y:S02]  /*1240*/  IMAD.MOV R28, RZ, RZ, -R4 ;  /* 0x000000ffff1c7224 */ /* 0x000fe400078e0a04 */
[----:B------:R-:W-:-:S04]  /*1250*/  IMAD.HI.U32 R4, R5, R10, RZ ;  /* 0x0000000a05047227 */ /* 0x000fc800078e00ff */
[----:B------:R-:W-:-:S04]  /*1260*/  IMAD.HI.U32 R8, R5, R26, RZ ;  /* 0x0000001a05087227 */ /* 0x000fc800078e00ff */
[----:B------:R-:W-:Y:S02]  /*1270*/  IMAD.MOV.U32 R25, RZ, RZ, R13 ;  /* 0x000000ffff197224 */ /* 0x000fe400078e000d */
[--C-:B------:R-:W-:Y:S01]  /*1280*/  @!P5 IMAD.IADD R22, R22, 0x1, -R35.reuse ;  /* 0x000000011616d824 */ /* 0x100fe200078e0a23 */
[C---:B------:R-:W-:Y:S01]  /*1290*/  ISETP.GT.U32.AND P5, PT, R35.reuse, R20, PT ;  /* 0x000000142300720c */ /* 0x040fe20003fa4070 */
[----:B------:R-:W-:Y:S02]  /*12a0*/  IMAD.MOV R4, RZ, RZ, -R4 ;  /* 0x000000ffff047224 */ /* 0x000fe400078e0a04 */
[----:B------:R-:W-:Y:S02]  /*12b0*/  IMAD.MOV R8, RZ, RZ, -R8 ;  /* 0x000000ffff087224 */ /* 0x000fe400078e0a08 */
[----:B------:R-:W-:Y:S01]  /*12c0*/  @!P0 IMAD.IADD R18, R18, 0x1, -R35 ;  /* 0x0000000112128824 */ /* 0x000fe200078e0a23 */
[C---:B------:R-:W-:Y:S01]  /*12d0*/  ISETP.GT.U32.AND P0, PT, R35.reuse, R24, PT ;  /* 0x000000182300720c */ /* 0x040fe20003f04070 */
[----:B------:R-:W-:Y:S01]  /*12e0*/  @!P3 IMAD.MOV R25, RZ, RZ, -R25 ;  /* 0x000000ffff19b224 */ /* 0x000fe200078e0a19 */
[C---:B------:R-:W-:Y:S01]  /*12f0*/  ISETP.GT.U32.AND P3, PT, R35.reuse, R22, PT ;  /* 0x000000162300720c */ /* 0x040fe20003f64070 */
[----:B------:R-:W-:-:S02]  /*1300*/  IMAD R13, R35, R28, R11 ;  /* 0x0000001c230d7224 */ /* 0x000fc400078e020b */
[C---:B------:R-:W-:Y:S02]  /*1310*/  IMAD R4, R27.reuse, R4, R10 ;  /* 0x000000041b047224 */ /* 0x040fe400078e020a */
[----:B------:R-:W-:Y:S02]  /*1320*/  IMAD R8, R27, R8, R26 ;  /* 0x000000081b087224 */ /* 0x000fe400078e021a */
[----:B------:R-:W-:Y:S02]  /*1330*/  VIADD R11, R166, 0xffffffff ;  /* 0xffffffffa60b7836 */ /* 0x000fe40000000000 */
[----:B------:R-:W-:Y:S01]  /*1340*/  @!P6 IMAD.IADD R3, R3, 0x1, -R27 ;  /* 0x000000010303e824 */ /* 0x000fe200078e0a1b */
[----:B----4-:R-:W-:Y:S06]  /*1350*/  BRA.U UP0, `(.L_x_5) ;  /* 0x0000000100187547 */ /* 0x010fec000b800000 */
[----:B------:R-:W-:Y:S01]  /*1360*/  ELECT P6, URZ, PT ;  /* 0x0000000000ff782f */ /* 0x000fe200038c0000 */
[----:B------:R-:W-:Y:S01]  /*1370*/  IMAD.MOV.U32 R10, RZ, RZ, 0x1 ;  /* 0x00000001ff0a7424 */ /* 0x000fe200078e00ff */
[----:B------:R-:W-:Y:S01]  /*1380*/  UMOV UR5, 0x40 ;  /* 0x0000004000057882 */ /* 0x000fe20000000000 */
[----:B------:R-:W-:Y:S01]  /*1390*/  UVIRTCOUNT.DEALLOC.SMPOOL 0x80 ;  /* 0x000000800000784c */ /* 0x000fe20000000000 */
[----:B------:R-:W-:-:S09]  /*13a0*/  ULEA UR5, UR4, UR5, 0x18 ;  /* 0x0000000504057291 */ /* 0x000fd2000f8ec0ff */
[----:B------:R1:W-:Y:S03]  /*13b0*/  @P6 STS.U8 [UR5], R10 ;  /* 0x0000000aff006988 */ /* 0x0003e60008000005 */
.L_x_5:
[----:B------:R-:W-:Y:S01]  /*13c0*/  UIADD3 UR10, UPT, UPT, UR8, UR10, URZ ;  /* 0x0000000a080a7290 */ /* 0x000fe2000fffe0ff */
[----:B------:R-:W-:Y:S01]  /*13d0*/  ISETP.GT.U32.AND P6, PT, R27, R3, PT ;  /* 0x000000031b00720c */ /* 0x000fe20003fc4070 */
[--C-:B------:R-:W-:Y:S01]  /*13e0*/  @!P3 IMAD.IADD R22, R22, 0x1, -R35.reuse ;  /* 0x000000011616b824 */ /* 0x100fe200078e0a23 */
[----:B------:R-:W-:Y:S01]  /*13f0*/  ISETP.GE.AND P3, PT, R2, RZ, PT ;  /* 0x000000ff0200720c */ /* 0x000fe20003f66270 */
[----:B------:R-:W-:Y:S01]  /*1400*/  VOTEU.ALL UP1, P1 ;  /* 0x0000000000ff7886 */ /* 0x000fe20000820000 */
[----:B------:R-:W-:Y:S01]  /*1410*/  @!P0 IMAD.IADD R24, R24, 0x1, -R35 ;  /* 0x0000000118188824 */ /* 0x000fe200078e0a23 */
[----:B------:R-:W-:Y:S01]  /*1420*/  UIADD3 UR6, UPT, UPT, UR9, 0xa000, URZ ;  /* 0x0000a00009067890 */ /* 0x000fe2000fffe0ff */
[----:B------:R-:W-:Y:S01]  /*1430*/  ISETP.NE.AND P0, PT, R6, RZ, PT ;  /* 0x000000ff0600720c */ /* 0x000fe20003f05270 */
[----:B------:R-:W-:Y:S01]  /*1440*/  VOTEU.ALL UP2, P1 ;  /* 0x0000000000ff7886 */ /* 0x000fe20000840000 */
[----:B------:R-:W-:Y:S01]  /*1450*/  STTM.x64 tmem[UR10], RZ ;  /* 0x000000ff000079ed */ /* 0x000fe2000834000a */
[----:B------:R-:W-:Y:S01]  /*1460*/  STTM.x64 tmem[UR10+0x40], RZ ;  /* 0x000040ff000079ed */ /* 0x000fe2000834000a */
[----:B------:R-:W-:Y:S01]  /*1470*/  STTM.x64 tmem[UR10+0x80], RZ ;  /* 0x000080ff000079ed */ /* 0x000fe2000834000a */
[----:B------:R-:W-:Y:S01]  /*1480*/  STTM.x64 tmem[UR10+0xc0], RZ ;  /* 0x0000c0ff000079ed */ /* 0x000fe2000834000a */
[----:B------:R-:W-:Y:S01]  /*1490*/  STTM.x64 tmem[UR10+0x100], RZ ;  /* 0x000100ff000079ed */ /* 0x000fe2000834000a */
[----:B------:R-:W-:Y:S01]  /*14a0*/  STTM.x64 tmem[UR10+0x140], RZ ;  /* 0x000140ff000079ed */ /* 0x000fe2000834000a */
[----:B------:R-:W-:Y:S01]  /*14b0*/  STTM.x64 tmem[UR10+0x180], RZ ;  /* 0x000180ff000079ed */ /* 0x000fe2000834000a */
[----:B------:R-:W-:Y:S01]  /*14c0*/  STTM.x64 tmem[UR10+0x1c0], RZ ;  /* 0x0001c0ff000079ed */ /* 0x000fe2000834000a */
[----:B------:R-:W2:Y:S01]  /*14d0*/  FENCE.VIEW.ASYNC.T ;  /* 0x00000000000073c6 */ /* 0x000ea20000000200 */
[----:B------:R-:W-:Y:S01]  /*14e0*/  @!P6 IMAD.IADD R3, R3, 0x1, -R27 ;  /* 0x000000010303e824 */ /* 0x000fe200078e0a1b */
[----:B------:R-:W-:Y:S01]  /*14f0*/  ISETP.GT.U32.AND P6, PT, R35, R13, PT ;  /* 0x0000000d2300720c */ /* 0x000fe20003fc4070 */
[----:B------:R-:W-:Y:S01]  /*1500*/  @!P5 IMAD.IADD R20, R20, 0x1, -R35 ;  /* 0x000000011414d824 */ /* 0x000fe200078e0a23 */
[----:B------:R-:W-:-:S04]  /*1510*/  @!UP1 UIADD3 UR4, UPT, UPT, -UR7, 0x100000, URZ ;  /* 0x0010000007049890 */ /* 0x000fc8000fffe1ff */
[----:B------:R-:W-:Y:S02]  /*1520*/  @!UP1 USHF.L.U32 UR5, UR4, 0xb, URZ ;  /* 0x0000000b04059899 */ /* 0x000fe400080006ff */
[----:B------:R-:W-:Y:S01]  /*1530*/  @!UP1 USHF.L.U32 UR4, UR4, 0x1, URZ ;  /* 0x0000000104049899 */ /* 0x000fe200080006ff */
[----:B--2---:R-:W-:Y:S01]  /*1540*/  BAR.SYNC.DEFER_BLOCKING 0x0 ;  /* 0x0000000000007b1d */ /* 0x004fe20000010000 */
[----:B------:R-:W-:Y:S01]  /*1550*/  @!P3 IMAD.MOV R3, RZ, RZ, -R3 ;  /* 0x000000ffff03b224 */ /* 0x000fe200078e0a03 */
[----:B------:R-:W-:Y:S02]  /*1560*/  LOP3.LUT R6, RZ, R6, RZ, 0x33, !PT ;  /* 0x00000006ff067212 */ /* 0x000fe400078e33ff */
[----:B------:R-:W-:Y:S02]  /*1570*/  ISETP.GT.U32.AND P3, PT, R35, R24, PT ;  /* 0x000000182300720c */ /* 0x000fe40003f64070 */
[----:B------:R-:W-:Y:S02]  /*1580*/  SEL R26, R6, R3, !P0 ;  /* 0x00000003061a7207 */ /* 0x000fe40004000000 */
[----:B-1----:R-:W-:Y:S01]  /*1590*/  LEA.HI R10, R169, R0, RZ, 0x1c ;  /* 0x00000000a90a7211 */ /* 0x002fe200078fe0ff */
[----:B------:R-:W-:Y:S01]  /*15a0*/  @!P2 IMAD.MOV R14, RZ, RZ, -R14 ;  /* 0x000000ffff0ea224 */ /* 0x000fe200078e0a0e */
[----:B------:R-:W-:Y:S01]  /*15b0*/  ISETP.GE.U32.AND P5, PT, R11, 0x7ffffff0, PT ;  /* 0x7ffffff00b00780c */ /* 0x000fe20003fa6070 */
[----:B------:R-:W-:Y:S01]  /*15c0*/  @!P6 IMAD.IADD R13, R13, 0x1, -R35 ;  /* 0x000000010d0de824 */ /* 0x000fe200078e0a23 */
[----:B------:R-:W-:Y:S01]  /*15d0*/  PRMT R11, RZ, 0x7610, R11 ;  /* 0x00007610ff0b7816 */ /* 0x000fe2000000000b */
[----:B------:R-:W-:Y:S01]  /*15e0*/  IMAD R3, R26, R167, RZ ;  /* 0x000000a71a037224 */ /* 0x000fe200078e02ff */
[----:B------:R-:W-:Y:S01]  /*15f0*/  LOP3.LUT R41, R9, 0x70, RZ, 0xfc, !PT ;  /* 0x0000007009297812 */ /* 0x000fe200078efcff */
[----:B------:R-:W-:Y:S01]  /*1600*/  VIADD R38, R10, 0x38 ;  /* 0x000000380a267836 */ /* 0x000fe20000000000 */
[----:B------:R-:W-:Y:S01]  /*1610*/  ISETP.GT.U32.AND P6, PT, R35, R13, PT ;  /* 0x0000000d2300720c */ /* 0x000fe20003fc4070 */
[----:B------:R-:W-:Y:S01]  /*1620*/  @!P3 IMAD.IADD R24, R24, 0x1, -R35 ;  /* 0x000000011818b824 */ /* 0x000fe200078e0a23 */
[C---:B------:R-:W-:Y:S01]  /*1630*/  LEA R28, P3, R3.reuse, UR12, 0x1 ;  /* 0x0000000c031c7c11 */ /* 0x040fe2000f8608ff */
[----:B------:R-:W-:Y:S01]  /*1640*/  VIADD R34, R10, 0x78 ;  /* 0x000000780a227836 */ /* 0x000fe20000000000 */
[----:B------:R-:W-:Y:S01]  /*1650*/  IABS R26, R38 ;  /* 0x00000026001a7213 */ /* 0x000fe20000000000 */
[----:B------:R-:W-:Y:S01]  /*1660*/  @!P4 IMAD.MOV R16, RZ, RZ, -R16 ;  /* 0x000000ffff10c224 */ /* 0x000fe200078e0a10 */
[----:B------:R-:W-:Y:S01]  /*1670*/  LEA.HI.X.SX32 R29, R3, UR13, 0x1, P3 ;  /* 0x0000000d031d7c11 */ /* 0x000fe200098f0eff */
[----:B------:R-:W1:Y:S01]  /*1680*/  LDCU UR11, c[0x0][0x3b0] ;  /* 0x00007600ff0b77ac */ /* 0x000e620008000800 */
[----:B------:R-:W2:Y:S02]  /*1690*/  FENCE.VIEW.ASYNC.S ;  /* 0x00000000000073c6 */ /* 0x000ea40000000000 */
[----:B--2---:R2:W3:Y:S02]  /*16a0*/  @!UP2 SYNCS.EXCH.64 URZ, [UR6], UR4 ;  /* 0x0000000406ffa5b2 */ /* 0x0044e40008000100 */
[----:B---3--:R-:W-:Y:S01]  /*16b0*/  BAR.SYNC.DEFER_BLOCKING 0x0 ;  /* 0x0000000000007b1d */ /* 0x008fe20000010000 */
[----:B------:R-:W-:Y:S01]  /*16c0*/  ISETP.GT.U32.AND P3, PT, R27, R4, PT ;  /* 0x000000041b00720c */ /* 0x000fe20003f64070 */
[----:B------:R-:W-:-:S04]  /*16d0*/  IMAD.HI.U32 R3, R12, R26, RZ ;  /* 0x0000001a0c037227 */ /* 0x000fc800078e00ff */
[----:B------:R-:W-:Y:S01]  /*16e0*/  @!P6 IMAD.IADD R13, R13, 0x1, -R35 ;  /* 0x000000010d0de824 */ /* 0x000fe200078e0a23 */
[----:B------:R-:W-:-:S07]  /*16f0*/  ISETP.GT.U32.AND P6, PT, R27, R8, PT ;  /* 0x000000081b00720c */ /* 0x000fce0003fc4070 */
[----:B------:R-:W-:Y:S01]  /*1700*/  @!P3 IMAD.IADD R4, R4, 0x1, -R27 ;  /* 0x000000010404b824 */ /* 0x000fe200078e0a1b */
[----:B------:R-:W-:-:S05]  /*1710*/  ISETP.GE.AND P3, PT, R9, RZ, PT ;  /* 0x000000ff0900720c */ /* 0x000fca0003f66270 */
[----:B------:R-:W-:Y:S01]  /*1720*/  @!P6 IMAD.IADD R8, R8, 0x1, -R27 ;  /* 0x000000010808e824 */ /* 0x000fe200078e0a1b */
[----:B0-----:R-:W3:Y:S01]  /*1730*/  @!P5 LDG.E.U16 R11, desc[UR20][R28.64] ;  /* 0x000000141c0bd981 */ /* 0x001ee2000c1e1500 */
[----:B------:R-:W-:Y:S01]  /*1740*/  ISETP.GT.U32.AND P2, PT, R27, R4, PT ;  /* 0x000000041b00720c */ /* 0x000fe20003f44070 */
[----:B------:R-:W-:Y:S01]  /*1750*/  IMAD.MOV R3, RZ, RZ, -R3 ;  /* 0x000000ffff037224 */ /* 0x000fe200078e0a03 */
[----:B------:R-:W-:-:S04]  /*1760*/  IABS R30, R34 ;  /* 0x00000022001e7213 */ /* 0x000fc80000000000 */
[----:B------:R-:W-:Y:S01]  /*1770*/  @!P3 IMAD.MOV R13, RZ, RZ, -R13 ;  /* 0x000000ffff0db224 */ /* 0x000fe200078e0a0d */
[----:B------:R-:W-:Y:S01]  /*1780*/  IABS R31, R41 ;  /* 0x00000029001f7213 */ /* 0x000fe20000000000 */
[----:B------:R-:W-:Y:S01]  /*1790*/  IMAD R10, R35, R3, R26 ;  /* 0x00000003230a7224 */ /* 0x000fe200078e021a */
[----:B------:R-:W-:Y:S01]  /*17a0*/  ISETP.GT.U32.AND P4, PT, R27, R8, PT ;  /* 0x000000081b00720c */ /* 0x000fe20003f84070 */
[----:B------:R-:W-:Y:S01]  /*17b0*/  IMAD.HI.U32 R9, R12, R30, RZ ;  /* 0x0000001e0c097227 */ /* 0x000fe200078e00ff */
[----:B------:R-:W-:Y:S02]  /*17c0*/  ISETP.GE.AND P6, PT, R197, RZ, PT ;  /* 0x000000ffc500720c */ /* 0x000fe40003fc6270 */
[----:B------:R-:W-:Y:S01]  /*17d0*/  ISETP.GE.AND P3, PT, R196, RZ, PT ;  /* 0x000000ffc400720c */ /* 0x000fe20003f66270 */
[----:B------:R-:W-:-:S04]  /*17e0*/  IMAD.HI.U32 R12, R12, R31, RZ ;  /* 0x0000001f0c0c7227 */ /* 0x000fc800078e00ff */
[----:B------:R-:W-:Y:S02]  /*17f0*/  VIADD R3, R2, 0x180 ;  /* 0x0000018002037836 */ /* 0x000fe40000000000 */
[----:B------:R-:W-:Y:S02]  /*1800*/  IMAD.MOV R12, RZ, RZ, -R12 ;  /* 0x000000ffff0c7224 */ /* 0x000fe400078e0a0c */
[----:B------:R-:W-:Y:S01]  /*1810*/  @!P2 IMAD.IADD R4, R4, 0x1, -R27 ;  /* 0x000000010404a824 */ /* 0x000fe200078e0a1b */
[----:B------:R-:W-:Y:S01]  /*1820*/  IABS R32, R3 ;  /* 0x0000000300207213 */ /* 0x000fe20000000000 */
[----:B------:R-:W-:Y:S01]  /*1830*/  IMAD.MOV R9, RZ, RZ, -R9 ;  /* 0x000000ffff097224 */ /* 0x000fe200078e0a09 */
[C---:B------:R-:W-:Y:S01]  /*1840*/  ISETP.GT.U32.AND P2, PT, R35.reuse, R10, PT ;  /* 0x0000000a2300720c */ /* 0x040fe20003f44070 */
[----:B------:R-:W-:Y:S02]  /*1850*/  IMAD R12, R35, R12, R31 ;  /* 0x0000000c230c7224 */ /* 0x000fe400078e021f */
[----:B------:R-:W-:-:S02]  /*1860*/  @!P4 IMAD.IADD R8, R8, 0x1, -R27 ;  /* 0x000000010808c824 */ /* 0x000fc400078e0a1b */
[----:B------:R-:W-:Y:S01]  /*1870*/  @!P6 IMAD.MOV R4, RZ, RZ, -R4 ;  /* 0x000000ffff04e224 */ /* 0x000fe200078e0a04 */
[C---:B------:R-:W-:Y:S01]  /*1880*/  ISETP.GT.U32.AND P6, PT, R35.reuse, R12, PT ;  /* 0x0000000c2300720c */ /* 0x040fe20003fc4070 */
[----:B------:R-:W-:Y:S02]  /*1890*/  IMAD R26, R35, R9, R30 ;  /* 0x00000009231a7224 */ /* 0x000fe400078e021e */
[----:B------:R-:W-:Y:S01]  /*18a0*/  IMAD.MOV.U32 R30, RZ, RZ, R32 ;  /* 0x000000ffff1e7224 */ /* 0x000fe200078e0020 */
[C---:B------:R-:W-:Y:S01]  /*18b0*/  SEL R4, R6.reuse, R4, !P0 ;  /* 0x0000000406047207 */ /* 0x040fe20004000000 */
[----:B------:R-:W-:Y:S01]  /*18c0*/  @!P3 IMAD.MOV R8, RZ, RZ, -R8 ;  /* 0x000000ffff08b224 */ /* 0x000fe200078e0a08 */
[----:B------:R-:W-:Y:S01]  /*18d0*/  ISETP.GE.AND P3, PT, R33, RZ, PT ;  /* 0x000000ff2100720c */ /* 0x000fe20003f66270 */
[----:B------:R-:W-:Y:S01]  /*18e0*/  IMAD.HI.U32 R5, R5, R30, RZ ;  /* 0x0000001e05057227 */ /* 0x000fe200078e00ff */
[----:B------:R-:W-:Y:S02]  /*18f0*/  ISETP.GT.U32.AND P4, PT, R35, R26, PT ;  /* 0x0000001a2300720c */ /* 0x000fe40003f84070 */
[----:B------:R-:W-:Y:S01]  /*1900*/  SEL R32, R6, R8, !P0 ;  /* 0x0000000806207207 */ /* 0x000fe20004000000 */
[----:B------:R-:W-:-:S02]  /*1910*/  IMAD.MOV R5, RZ, RZ, -R5 ;  /* 0x000000ffff057224 */ /* 0x000fc400078e0a05 */
[-C--:B------:R-:W-:Y:S02]  /*1920*/  IMAD R8, R4, R167.reuse, RZ ;  /* 0x000000a704087224 */ /* 0x080fe400078e02ff */
[----:B------:R-:W-:Y:S02]  /*1930*/  IMAD R9, R32, R167, RZ ;  /* 0x000000a720097224 */ /* 0x000fe400078e02ff */
[----:B------:R-:W-:Y:S01]  /*1940*/  IMAD R4, R27, R5, R30 ;  /* 0x000000051b047224 */ /* 0x000fe200078e021e */
[----:B------:R-:W-:Y:S01]  /*1950*/  PRMT R5, RZ, 0x7610, R5 ;  /* 0x00007610ff057816 */ /* 0x000fe20000000005 */
[--C-:B------:R-:W-:Y:S01]  /*1960*/  @!P2 IMAD.IADD R10, R10, 0x1, -R35.reuse ;  /* 0x000000010a0aa824 */ /* 0x100fe200078e0a23 */
[----:B------:R-:W-:Y:S01]  /*1970*/  LEA R30, P2, R8, UR12, 0x1 ;  /* 0x0000000c081e7c11 */ /* 0x000fe2000f8408ff */
[--C-:B------:R-:W-:Y:S01]  /*1980*/  @!P6 IMAD.IADD R12, R12, 0x1, -R35.reuse ;  /* 0x000000010c0ce824 */ /* 0x100fe200078e0a23 */
[----:B------:R-:W-:Y:S01]  /*1990*/  LEA R32, P6, R9, UR12, 0x1 ;  /* 0x0000000c09207c11 */ /* 0x000fe2000f8c08ff */
[----:B------:R-:W-:Y:S01]  /*19a0*/  @!P4 IMAD.IADD R26, R26, 0x1, -R35 ;  /* 0x000000011a1ac824 */ /* 0x000fe200078e0a23 */
[----:B------:R-:W-:-:S02]  /*19b0*/  LEA.HI.X.SX32 R31, R8, UR13, 0x1, P2 ;  /* 0x0000000d081f7c11 */ /* 0x000fc400090f0eff */
[----:B------:R-:W-:Y:S02]  /*19c0*/  LEA.HI.X.SX32 R33, R9, UR13, 0x1, P6 ;  /* 0x0000000d09217c11 */ /* 0x000fe4000b0f0eff */
[----:B------:R-:W-:Y:S01]  /*19d0*/  PRMT R9, RZ, 0x7610, R9 ;  /* 0x00007610ff097816 */ /* 0x000fe20000000009 */
[----:B------:R-:W4:Y:S01]  /*19e0*/  @!P5 LDG.E.U16 R5, desc[UR20][R30.64] ;  /* 0x000000141e05d981 */ /* 0x000f22000c1e1500 */
[----:B------:R-:W-:Y:S02]  /*19f0*/  ISETP.GE.AND P4, PT, R36, RZ, PT ;  /* 0x000000ff2400720c */ /* 0x000fe40003f86270 */
[----:B------:R-:W-:Y:S02]  /*1a00*/  ISETP.GT.U32.AND P2, PT, R27, R4, PT ;  /* 0x000000041b00720c */ /* 0x000fe40003f44070 */
[----:B------:R-:W5:Y:S01]  /*1a10*/  @!P5 LDG.E.U16 R9, desc[UR20][R32.64] ;  /* 0x000000142009d981 */ /* 0x000f62000c1e1500 */
[----:B------:R-:W-:-:S08]  /*1a20*/  ISETP.GT.U32.AND P6, PT, R35, R12, PT ;  /* 0x0000000c2300720c */ /* 0x000fd00003fc4070 */
[----:B------:R-:W-:Y:S01]  /*1a30*/  @!P4 IMAD.MOV R20, RZ, RZ, -R20 ;  /* 0x000000ffff14c224 */ /* 0x000fe200078e0a14 */
[C---:B------:R-:W-:Y:S01]  /*1a40*/  ISETP.GT.U32.AND P4, PT, R35.reuse, R10, PT ;  /* 0x0000000a2300720c */ /* 0x040fe20003f84070 */
[----:B------:R-:W-:Y:S02]  /*1a50*/  @!P2 IMAD.IADD R4, R4, 0x1, -R27 ;  /* 0x000000010404a824 */ /* 0x000fe400078e0a1b */
[----:B------:R-:W-:Y:S01]  /*1a60*/  @!P3 IMAD.MOV R18, RZ, RZ, -R18 ;  /* 0x000000ffff12b224 */ /* 0x000fe200078e0a12 */
[----:B------:R-:W-:Y:S02]  /*1a70*/  ISETP.GT.U32.AND P3, PT, R35, R26, PT ;  /* 0x0000001a2300720c */ /* 0x000fe40003f64070 */
[----:B------:R-:W-:Y:S01]  /*1a80*/  ISETP.GT.U32.AND P2, PT, R27, R4, PT ;  /* 0x000000041b00720c */ /* 0x000fe20003f44070 */
[----:B------:R-:W-:-:S06]  /*1a90*/  @!P6 IMAD.IADD R12, R12, 0x1, -R35 ;  /* 0x000000010c0ce824 */ /* 0x000fcc00078e0a23 */
[----:B------:R-:W-:Y:S01]  /*1aa0*/  @!P4 IMAD.IADD R10, R10, 0x1, -R35 ;  /* 0x000000010a0ac824 */ /* 0x000fe200078e0a23 */
[----:B------:R-:W-:Y:S02]  /*1ab0*/  ISETP.GE.AND P4, PT, R3, RZ, PT ;  /* 0x000000ff0300720c */ /* 0x000fe40003f86270 */
[----:B------:R-:W-:Y:S01]  /*1ac0*/  ISETP.GE.AND P6, PT, R40, RZ, PT ;  /* 0x000000ff2800720c */ /* 0x000fe20003fc6270 */
[C---:B------:R-:W-:Y:S02]  /*1ad0*/  IMAD.SHL.U32 R8, R169.reuse, 0x2, RZ ;  /* 0x00000002a9087824 */ /* 0x040fe400078e00ff */
[----:B------:R-:W-:Y:S02]  /*1ae0*/  @!P2 IMAD.IADD R4, R4, 0x1, -R27 ;  /* 0x000000010404a824 */ /* 0x000fe400078e0a1b */
[----:B------:R-:W-:Y:S01]  /*1af0*/  @!P3 IMAD.IADD R26, R26, 0x1, -R35 ;  /* 0x000000011a1ab824 */ /* 0x000fe200078e0a23 */
[----:B------:R-:W-:Y:S02]  /*1b00*/  LOP3.LUT R35, R169, 0x40, RZ, 0xc0, !PT ;  /* 0x00000040a9237812 */ /* 0x000fe400078ec0ff */
[----:B------:R-:W-:-:S03]  /*1b10*/  LOP3.LUT R8, R8, 0x7e, RZ, 0xc0, !PT ;  /* 0x0000007e08087812 */ /* 0x000fc600078ec0ff */
[----:B------:R-:W-:Y:S01]  /*1b20*/  @!P4 IMAD.MOV R4, RZ, RZ, -R4 ;  /* 0x000000ffff04c224 */ /* 0x000fe200078e0a04 */
[----:B------:R-:W-:Y:S01]  /*1b30*/  ISETP.GE.AND P4, PT, R34, RZ, PT ;  /* 0x000000ff2200720c */ /* 0x000fe20003f86270 */
[----:B------:R-:W-:Y:S01]  /*1b40*/  IMAD R168, R35, 0x20, R8 ;  /* 0x0000002023a87824 */ /* 0x000fe200078e0208 */
[----:B------:R-:W-:Y:S01]  /*1b50*/  ISETP.GE.AND P3, PT, R39, RZ, PT ;  /* 0x000000ff2700720c */ /* 0x000fe20003f66270 */
[----:B------:R-:W-:Y:S01]  /*1b60*/  @!P6 IMAD.MOV R24, RZ, RZ, -R24 ;  /* 0x000000ffff18e224 */ /* 0x000fe200078e0a18 */
[----:B------:R-:W-:Y:S01]  /*1b70*/  SEL R4, R6, R4, !P0 ;  /* 0x0000000406047207 */ /* 0x000fe20004000000 */
[----:B------:R-:W0:Y:S01]  /*1b80*/  LDC.64 R34, c[0x0][0x3a8] ;  /* 0x0000ea00ff227b82 */ /* 0x000e220000000a00 */
[----:B------:R-:W-:Y:S02]  /*1b90*/  ISETP.GE.AND P0, PT, R38, RZ, PT ;  /* 0x000000ff2600720c */ /* 0x000fe40003f06270 */
[----:B------:R-:W-:Y:S02]  /*1ba0*/  ISETP.GE.AND P6, PT, R41, RZ, PT ;  /* 0x000000ff2900720c */ /* 0x000fe40003fc6270 */
[----:B------:R-:W-:Y:S01]  /*1bb0*/  SHF.R.S32.HI R36, RZ, 0x6, R169 ;  /* 0x00000006ff247819 */ /* 0x000fe200000114a9 */
[----:B------:R-:W-:-:S02]  /*1bc0*/  VIADD R6, R166, 0xfffffff7 ;  /* 0xfffffff7a6067836 */ /* 0x000fc40000000000 */
[----:B------:R-:W-:Y:S01]  /*1bd0*/  IMAD R167, R4, R167, RZ ;  /* 0x000000a704a77224 */ /* 0x000fe200078e02ff */
[----:B------:R-:W-:Y:S01]  /*1be0*/  SGXT R27, R36, 0x1 ;  /* 0x00000001241b781a */ /* 0x000fe20000000200 */
[----:B------:R-:W-:Y:S01]  /*1bf0*/  @!P3 IMAD.MOV R22, RZ, RZ, -R22 ;  /* 0x000000ffff16b224 */ /* 0x000fe200078e0a16 */
[----:B------:R-:W-:Y:S01]  /*1c00*/  ISETP.NE.AND P3, PT, R7, RZ, PT ;  /* 0x000000ff0700720c */ /* 0x000fe20003f65270 */
[----:B------:R-:W-:Y:S01]  /*1c10*/  @!P4 IMAD.MOV R26, RZ, RZ, -R26 ;  /* 0x000000ffff1ac224 */ /* 0x000fe200078e0a1a */
[----:B------:R-:W-:Y:S01]  /*1c20*/  LOP3.LUT R4, RZ, R7, RZ, 0x33, !PT ;  /* 0x00000007ff047212 */ /* 0x000fe200078e33ff */
[----:B------:R-:W-:Y:S01]  /*1c30*/  @!P0 IMAD.MOV R10, RZ, RZ, -R10 ;  /* 0x000000ffff0a8224 */ /* 0x000fe200078e0a0a */
[----:B------:R-:W-:Y:S01]  /*1c40*/  ISETP.NE.U32.AND P2, PT, R37, RZ, PT ;  /* 0x000000ff2500720c */ /* 0x000fe20003f45070 */
[----:B------:R-:W-:Y:S01]  /*1c50*/  @!P6 IMAD.MOV R12, RZ, RZ, -R12 ;  /* 0x000000ffff0ce224 */ /* 0x000fe200078e0a0c */
[----:B------:R-:W-:Y:S01]  /*1c60*/  ISETP.GE.U32.AND P0, PT, R6, 0x7fffffe8, PT ;  /* 0x7fffffe80600780c */ /* 0x000fe20003f06070 */
[----:B------:R-:W-:Y:S01]  /*1c70*/  VIADD R37, R166, 0xfffffff6 ;  /* 0xfffffff6a6257836 */ /* 0x000fe20000000000 */
[----:B------:R-:W-:Y:S01]  /*1c80*/  LOP3.LUT R170, R8, 0x90, R27, 0x78, !PT ;  /* 0x0000009008aa7812 */ /* 0x000fe200078e781b */
[----:B------:R-:W-:Y:S01]  /*1c90*/  VIADD R6, R166, 0xfffffffe ;  /* 0xfffffffea6067836 */ /* 0x000fe20000000000 */
[----:B------:R-:W-:-:S02]  /*1ca0*/  SEL R7, R4, R15, !P3 ;  /* 0x0000000f04077207 */ /* 0x000fc40005800000 */
[----:B------:R-:W-:Y:S02]  /*1cb0*/  LEA R36, P4, R167, UR12, 0x1 ;  /* 0x0000000ca7247c11 */ /* 0x000fe4000f8808ff */
[C---:B------:R-:W-:Y:S02]  /*1cc0*/  SEL R13, R4.reuse, R13, !P3 ;  /* 0x0000000d040d7207 */ /* 0x040fe40005800000 */
[C---:B------:R-:W-:Y:S02]  /*1cd0*/  SEL R8, R4.reuse, R17, !P3 ;  /* 0x0000001104087207 */ /* 0x040fe40005800000 */
[C---:B------:R-:W-:Y:S02]  /*1ce0*/  SEL R19, R4.reuse, R19, !P3 ;  /* 0x0000001304137207 */ /* 0x040fe40005800000 */
[C---:B------:R-:W-:Y:S02]  /*1cf0*/  SEL R21, R4.reuse, R21, !P3 ;  /* 0x0000001504157207 */ /* 0x040fe40005800000 */
[----:B------:R-:W-:-:S02]  /*1d00*/  SEL R23, R4, R23, !P3 ;  /* 0x0000001704177207 */ /* 0x000fc40005800000 */
[C---:B------:R-:W-:Y:S02]  /*1d10*/  SEL R25, R4.reuse, R25, !P3 ;  /* 0x0000001904197207 */ /* 0x040fe40005800000 */
        /* <DEDUP_REMOVED lines=8> */
[----:B------:R-:W-:Y:S02]  /*1da0*/  SEL R4, R4, R26, !P3 ;  /* 0x0000001a04047207 */ /* 0x000fe40005800000 */
[----:B------:R-:W-:Y:S02]  /*1db0*/  ISETP.GE.U32.AND P3, PT, R37, 0x7fffffe7, PT ;  /* 0x7fffffe72500780c */ /* 0x000fe40003f66070 */
[----:B------:R-:W-:-:S02]  /*1dc0*/  LEA.HI.X.SX32 R37, R167, UR13, 0x1, P4 ;  /* 0x0000000da7257c11 */ /* 0x000fc4000a0f0eff */
[----:B------:R-:W-:Y:S01]  /*1dd0*/  PRMT R247, RZ, 0x7610, R247 ;  /* 0x00007610fff77816 */ /* 0x000fe200000000f7 */
[----:B0-----:R-:W-:Y:S01]  /*1de0*/  IMAD.SHL.U32 R45, R34, 0x8, RZ ;  /* 0x00000008222d7824 */ /* 0x001fe200078e00ff */
[----:B------:R-:W-:Y:S01]  /*1df0*/  ISETP.GE.U32.AND P4, PT, R6, 0x7fffffef, PT ;  /* 0x7fffffef0600780c */ /* 0x000fe20003f86070 */
[----:B------:R-:W-:Y:S01]  /*1e00*/  VIADD R6, R166, 0xfffffff5 ;  /* 0xfffffff5a6067836 */ /* 0x000fe20000000000 */
[----:B------:R-:W-:Y:S01]  /*1e10*/  PRMT R249, RZ, 0x7610, R249 ;  /* 0x00007610fff97816 */ /* 0x000fe200000000f9 */
[C---:B------:R-:W-:Y:S01]  /*1e20*/  IMAD.WIDE R38, R45.reuse, 0x2, R28 ;  /* 0x000000022d267825 */ /* 0x040fe200078e021c */
[----:B------:R-:W4:Y:S01]  /*1e30*/  @!P5 LDG.E.U16 R247, desc[UR20][R36.64] ;  /* 0x0000001424f7d981 */ /* 0x000f22000c1e1500 */
[----:B------:R-:W-:Y:S02]  /*1e40*/  PRMT R251, RZ, 0x7610, R251 ;  /* 0x00007610fffb7816 */ /* 0x000fe400000000fb */
[----:B------:R-:W-:Y:S01]  /*1e50*/  PRMT R246, RZ, 0x7610, R246 ;  /* 0x00007610fff67816 */ /* 0x000fe200000000f6 */
[C---:B------:R-:W-:Y:S01]  /*1e60*/  IMAD.WIDE R40, R45.reuse, 0x2, R30 ;  /* 0x000000022d287825 */ /* 0x040fe200078e021e */
[----:B------:R-:W-:Y:S01]  /*1e70*/  PRMT R248, RZ, 0x7610, R248 ;  /* 0x00007610fff87816 */ /* 0x000fe200000000f8 */
[----:B------:R-:W4:Y:S01]  /*1e80*/  @!P0 LDG.E.U16 R249, desc[UR20][R38.64] ;  /* 0x0000001426f98981 */ /* 0x000f22000c1e1500 */
[----:B------:R-:W-:Y:S01]  /*1e90*/  ISETP.GE.U32.AND P5, PT, R6, 0x7fffffe6, PT ;  /* 0x7fffffe60600780c */ /* 0x000fe20003fa6070 */
[C---:B------:R-:W-:Y:S01]  /*1ea0*/  IMAD.WIDE R42, R45.reuse, 0x2, R32 ;  /* 0x000000022d2a7825 */ /* 0x040fe200078e0220 */
[----:B------:R-:W-:Y:S01]  /*1eb0*/  PRMT R237, RZ, 0x7610, R237 ;  /* 0x00007610ffed7816 */ /* 0x000fe200000000ed */
[----:B------:R-:W4:Y:S02]  /*1ec0*/  @!P0 LDG.E.U16 R251, desc[UR20][R40.64] ;  /* 0x0000001428fb8981 */ /* 0x000f24000c1e1500 */
[----:B------:R-:W-:Y:S01]  /*1ed0*/  IMAD.WIDE R44, R45, 0x2, R36 ;  /* 0x000000022d2c7825 */ /* 0x000fe200078e0224 */
[----:B------:R-:W-:Y:S01]  /*1ee0*/  PRMT R238, RZ, 0x7610, R238 ;  /* 0x00007610ffee7816 */ /* 0x000fe200000000ee */
[----:B------:R-:W4:Y:S02]  /*1ef0*/  @!P0 LDG.E.U16 R246, desc[UR20][R42.64] ;  /* 0x000000142af68981 */ /* 0x000f24000c1e1500 */
[----:B------:R-:W-:-:S02]  /*1f00*/  VIADD R6, R166, 0xfffffffc ;  /* 0xfffffffca6067836 */ /* 0x000fc40000000000 */
[----:B------:R-:W-:Y:S01]  /*1f10*/  IMAD R53, R34, 0x9, RZ ;  /* 0x0000000922357824 */ /* 0x000fe200078e02ff */
[----:B------:R-:W4:Y:S01]  /*1f20*/  @!P0 LDG.E.U16 R248, desc[UR20][R44.64] ;  /* 0x000000142cf88981 */ /* 0x000f22000c1e1500 */
[----:B------:R-:W-:Y:S01]  /*1f30*/  VIADD R10, R166, 0xfffffffd ;  /* 0xfffffffda60a7836 */ /* 0x000fe20000000000 */
[----:B------:R-:W-:Y:S01]  /*1f40*/  PRMT R239, RZ, 0x7610, R239 ;  /* 0x00007610ffef7816 */ /* 0x000fe200000000ef */
[C---:B------:R-:W-:Y:S01]  /*1f50*/  IMAD.WIDE R46, R53.reuse, 0x2, R28 ;  /* 0x00000002352e7825 */ /* 0x040fe200078e021c */
[----:B------:R-:W-:Y:S02]  /*1f60*/  PRMT R240, RZ, 0x7610, R240 ;  /* 0x00007610fff07816 */ /* 0x000fe400000000f0 */
[----:B------:R-:W-:Y:S01]  /*1f70*/  ISETP.GE.U32.AND P0, PT, R6, 0x7fffffed, PT ;  /* 0x7fffffed0600780c */ /* 0x000fe20003f06070 */
[----:B------:R-:W-:-:S04]  /*1f80*/  IMAD.WIDE R48, R53, 0x2, R30 ;  /* 0x0000000235307825 */ /* 0x000fc800078e021e */
[C---:B------:R-:W-:Y:S01]  /*1f90*/  IMAD.WIDE R50, R53.reuse, 0x2, R32 ;  /* 0x0000000235327825 */ /* 0x040fe200078e0220 */
[----:B------:R-:W-:Y:S01]  /*1fa0*/  ISETP.GE.U32.AND P6, PT, R10, 0x7fffffee, PT ;  /* 0x7fffffee0a00780c */ /* 0x000fe20003fc6070 */
[----:B------:R-:W4:Y:S02]  /*1fb0*/  @!P3 LDG.E.U16 R237, desc[UR20][R46.64] ;  /* 0x000000142eedb981 */ /* 0x000f24000c1e1500 */
[----:B------:R-:W-:Y:S01]  /*1fc0*/  IMAD.WIDE R52, R53, 0x2, R36 ;  /* 0x0000000235347825 */ /* 0x000fe200078e0224 */
[----:B------:R-:W-:Y:S01]  /*1fd0*/  PRMT R241, RZ, 0x7610, R241 ;  /* 0x00007610fff17816 */ /* 0x000fe200000000f1 */
[----:B------:R-:W5:Y:S02]  /*1fe0*/  @!P3 LDG.E.U16 R238, desc[UR20][R48.64] ;  /* 0x0000001430eeb981 */ /* 0x000f64000c1e1500 */
[----:B------:R-:W-:Y:S01]  /*1ff0*/  VIADD R6, R166, 0xfffffff4 ;  /* 0xfffffff4a6067836 */ /* 0x000fe20000000000 */
[----:B------:R-:W-:Y:S01]  /*2000*/  PRMT R242, RZ, 0x7610, R242 ;  /* 0x00007610fff27816 */ /* 0x000fe200000000f2 */
[----:B------:R-:W5:Y:S01]  /*2010*/  @!P3 LDG.E.U16 R239, desc[UR20][R50.64] ;  /* 0x0000001432efb981 */ /* 0x000f62000c1e1500 */
[----:B------:R-:W-:Y:S01]  /*2020*/  PRMT R243, RZ, 0x7610, R243 ;  /* 0x00007610fff37816 */ /* 0x000fe200000000f3 */
[----:B------:R-:W-:Y:S01]  /*2030*/  IMAD.WIDE R54, R34, 0x2, R28 ;  /* 0x0000000222367825 */ /* 0x000fe200078e021c */
[----:B------:R-:W-:Y:S01]  /*2040*/  PRMT R244, RZ, 0x7610, R244 ;  /* 0x00007610fff47816 */ /* 0x000fe200000000f4 */
[----:B------:R-:W5:Y:S01]  /*2050*/  @!P3 LDG.E.U16 R240, desc[UR20][R52.64] ;  /* 0x0000001434f0b981 */ /* 0x000f62000c1e1500 */
[----:B------:R-:W-:Y:S01]  /*2060*/  ISETP.GE.U32.AND P3, PT, R6, 0x7fffffe5, PT ;  /* 0x7fffffe50600780c */ /* 0x000fe20003f66070 */
[C---:B------:R-:W-:Y:S01]  /*2070*/  IMAD.WIDE R56, R34.reuse, 0x2, R30 ;  /* 0x0000000222387825 */ /* 0x040fe200078e021e */
[----:B------:R-:W-:Y:S01]  /*2080*/  PRMT R232, RZ, 0x7610, R232 ;  /* 0x00007610ffe87816 */ /* 0x000fe200000000e8 */
[----:B------:R-:W5:Y:S02]  /*2090*/  @!P4 LDG.E.U16 R241, desc[UR20][R54.64] ;  /* 0x0000001436f1c981 */ /* 0x000f64000c1e1500 */
[C---:B------:R-:W-:Y:S01]  /*20a0*/  IMAD.WIDE R58, R34.reuse, 0x2, R32 ;  /* 0x00000002223a7825 */ /* 0x040fe200078e0220 */
[----:B------:R-:W-:Y:S01]  /*20b0*/  PRMT R233, RZ, 0x7610, R233 ;  /* 0x00007610ffe97816 */ /* 0x000fe200000000e9 */
[----:B------:R-:W5:Y:S02]  /*20c0*/  @!P4 LDG.E.U16 R242, desc[UR20][R56.64] ;  /* 0x0000001438f2c981 */ /* 0x000f64000c1e1500 */
[----:B------:R-:W-:Y:S01]  /*20d0*/  IMAD.WIDE R60, R34, 0x2, R36 ;  /* 0x00000002223c7825 */ /* 0x000fe200078e0224 */
[----:B------:R-:W-:Y:S01]  /*20e0*/  PRMT R234, RZ, 0x7610, R234 ;  /* 0x00007610ffea7816 */ /* 0x000fe200000000ea */
[----:B------:R-:W5:Y:S02]  /*20f0*/  @!P4 LDG.E.U16 R243, desc[UR20][R58.64] ;  /* 0x000000143af3c981 */ /* 0x000f64000c1e1500 */
[----:B------:R-:W-:-:S02]  /*2100*/  VIADD R6, R166, 0xfffffffb ;  /* 0xfffffffba6067836 */ /* 0x000fc40000000000 */
[----:B------:R-:W-:Y:S01]  /*2110*/  IMAD.SHL.U32 R69, R34, 0x2, RZ ;  /* 0x0000000222457824 */ /* 0x000fe200078e00ff */
[----:B------:R-:W5:Y:S01]  /*2120*/  @!P4 LDG.E.U16 R244, desc[UR20][R60.64] ;  /* 0x000000143cf4c981 */ /* 0x000f62000c1e1500 */
[----:B------:R-:W-:Y:S02]  /*2130*/  PRMT R235, RZ, 0x7610, R235 ;  /* 0x00007610ffeb7816 */ /* 0x000fe400000000eb */
[----:B------:R-:W-:Y:S01]  /*2140*/  IMAD.WIDE R62, R69, 0x2, R28 ;  /* 0x00000002453e7825 */ /* 0x000fe200078e021c */
[----:B------:R-:W-:-:S03]  /*2150*/  ISETP.GE.U32.AND P4, PT, R6, 0x7fffffec, PT ;  /* 0x7fffffec0600780c */ /* 0x000fc60003f86070 */
[C---:B------:R-:W-:Y:S01]  /*2160*/  IMAD.WIDE R64, R69.reuse, 0x2, R30 ;  /* 0x0000000245407825 */ /* 0x040fe200078e021e */
[----:B------:R-:W5:Y:S03]  /*2170*/  @!P6 LDG.E.U16 R232, desc[UR20][R62.64] ;  /* 0x000000143ee8e981 */ /* 0x000f66000c1e1500 */
[C---:B------:R-:W-:Y:S01]  /*2180*/  IMAD.WIDE R66, R69.reuse, 0x2, R32 ;  /* 0x0000000245427825 */ /* 0x040fe200078e0220 */
[----:B------:R-:W5:Y:S03]  /*2190*/  @!P6 LDG.E.U16 R233, desc[UR20][R64.64] ;  /* 0x0000001440e9e981 */ /* 0x000f66000c1e1500 */
[----:B------:R-:W-:Y:S01]  /*21a0*/  IMAD.WIDE R68, R69, 0x2, R36 ;  /* 0x0000000245447825 */ /* 0x000fe200078e0224 */
[----:B------:R-:W5:Y:S03]  /*21b0*/  @!P6 LDG.E.U16 R234, desc[UR20][R66.64] ;  /* 0x0000001442eae981 */ /* 0x000f66000c1e1500 */
[----:B------:R-:W-:Y:S01]  /*21c0*/  VIADD R6, R166, 0xfffffff3 ;  /* 0xfffffff3a6067836 */ /* 0x000fe20000000000 */
[----:B------:R-:W5:Y:S01]  /*21d0*/  @!P6 LDG.E.U16 R235, desc[UR20][R68.64] ;  /* 0x0000001444ebe981 */ /* 0x000f62000c1e1500 */
[----:B------:R-:W-:Y:S01]  /*21e0*/  IMAD R77, R34, 0xa, RZ ;  /* 0x0000000a224d7824 */ /* 0x000fe200078e02ff */
[----:B------:R-:W-:-:S02]  /*21f0*/  PRMT R236, RZ, 0x7610, R236 ;  /* 0x00007610ffec7816 */ /* 0x000fc400000000ec */
[----:B------:R-:W-:Y:S01]  /*2200*/  PRMT R225, RZ, 0x7610, R225 ;  /* 0x00007610ffe17816 */ /* 0x000fe200000000e1 */
[C---:B------:R-:W-:Y:S01]  /*2210*/  IMAD.WIDE R70, R77.reuse, 0x2, R28 ;  /* 0x000000024d467825 */ /* 0x040fe200078e021c */
[----:B------:R-:W-:Y:S02]  /*2220*/  PRMT R226, RZ, 0x7610, R226 ;  /* 0x00007610ffe27816 */ /* 0x000fe400000000e2 */
[----:B------:R-:W-:Y:S01]  /*2230*/  PRMT R227, RZ, 0x7610, R227 ;  /* 0x00007610ffe37816 */ /* 0x000fe200000000e3 */
[C---:B------:R-:W-:Y:S01]  /*2240*/  IMAD.WIDE R72, R77.reuse, 0x2, R30 ;  /* 0x000000024d487825 */ /* 0x040fe200078e021e */
[----:B------:R-:W-:Y:S01]  /*2250*/  ISETP.GE.U32.AND P6, PT, R6, 0x7fffffe4, PT ;  /* 0x7fffffe40600780c */ /* 0x000fe20003fc6070 */
        /* <DEDUP_REMOVED lines=8> */
[----:B------:R-:W-:Y:S01]  /*22e0*/  IMAD R85, R34, 0x3, RZ ;  /* 0x0000000322557824 */ /* 0x000fe200078e02ff */
[----:B------:R-:W5:Y:S01]  /*22f0*/  @!P5 LDG.E.U16 R227, desc[UR20][R76.64] ;  /* 0x000000144ce3d981 */ /* 0x000f62000c1e1500 */
[----:B------:R-:W-:Y:S02]  /*2300*/  PRMT R230, RZ, 0x7610, R230 ;  /* 0x00007610ffe67816 */ /* 0x000fe400000000e6 */
[----:B------:R-:W-:Y:S01]  /*2310*/  PRMT R231, RZ, 0x7610, R231 ;  /* 0x00007610ffe77816 */ /* 0x000fe200000000e7 */
        /* <DEDUP_REMOVED lines=29> */
[----:B------:R-:W-:Y:S01]  /*24f0*/  PRMT R224, RZ, 0x7610, R224 ;  /* 0x00007610ffe07816 */ /* 0x000fe200000000e0 */
[----:B------:R-:W-:Y:S01]  /*2500*/  IMAD.WIDE R94, R101, 0x2, R28 ;  /* 0x00000002655e7825 */ /* 0x000fe200078e021c */
[----:B------:R-:W-:-:S03]  /*2510*/  ISETP.GE.U32.AND P3, PT, R6, 0x7fffffea, PT ;  /* 0x7fffffea0600780c */ /* 0x000fc60003f66070 */
[----:B------:R-:W-:Y:S01]  /*2520*/  IMAD.WIDE R96, R101, 0x2, R30 ;  /* 0x0000000265607825 */ /* 0x000fe200078e021e */
[----:B------:R-:W-:Y:S01]  /*2530*/  LOP3.LUT R169, R169, 0xf, RZ, 0xc0, !PT ;  /* 0x0000000fa9a97812 */ /* 0x000fe200078ec0ff */
        /* <DEDUP_REMOVED lines=20> */
[----:B------:R-:W-:Y:S01]  /*2680*/  IMAD R6, R169, R35, RZ ;  /* 0x00000023a9067224 */ /* 0x000fe200078e02ff */
[----:B------:R-:W5:Y:S01]  /*2690*/  @!P6 LDG.E.U16 R208, desc[UR20][R108.64] ;  /* 0x000000146cd0e981 */ /* 0x000f62000c1e1500 */
[----:B------:R-:W-:Y:S01]  /*26a0*/  IMAD R125, R34, 0xd, RZ ;  /* 0x0000000d227d7824 */ /* 0x000fe200078e02ff */
[----:B--2---:R-:W-:-:S04]  /*26b0*/  @!UP1 UIADD3 UR4, UPT, UPT, -UR7, 0x100000, URZ ;  /* 0x0010000007049890 */ /* 0x004fc8000fffe1ff */
[----:B------:R-:W-:Y:S02]  /*26c0*/  @!UP1 USHF.L.U32 UR5, UR4, 0xb, URZ ;  /* 0x0000000b04059899 */ /* 0x000fe400080006ff */
[----:B------:R-:W-:Y:S01]  /*26d0*/  @!UP1 USHF.L.U32 UR4, UR4, 0x1, URZ ;  /* 0x0000000104049899 */ /* 0x000fe200080006ff */
[C---:B------:R-:W-:Y:S01]  /*26e0*/  LEA R157, P6, R6.reuse, UR14, 0x1 ;  /* 0x0000000e069d7c11 */ /* 0x040fe2000f8c08ff */
[C---:B------:R-:W-:Y:S01]  /*26f0*/  IMAD.WIDE R118, R125.reuse, 0x2, R28 ;  /* 0x000000027d767825 */ /* 0x040fe200078e021c */
[----:B------:R-:W-:Y:S02]  /*2700*/  PRMT R184, RZ, 0x7610, R184 ;  /* 0x00007610ffb87816 */ /* 0x000fe400000000b8 */
[----:B------:R-:W-:Y:S01]  /*2710*/  PRMT R186, RZ, 0x7610, R186 ;  /* 0x00007610ffba7816 */ /* 0x000fe200000000ba */
[C---:B------:R-:W-:Y:S01]  /*2720*/  IMAD.WIDE R120, R125.reuse, 0x2, R30 ;  /* 0x000000027d787825 */ /* 0x040fe200078e021e */
[----:B------:R-:W-:Y:S02]  /*2730*/  PRMT R188, RZ, 0x7610, R188 ;  /* 0x00007610ffbc7816 */ /* 0x000fe400000000bc */
[----:B------:R-:W-:Y:S01]  /*2740*/  PRMT R190, RZ, 0x7610, R190 ;  /* 0x00007610ffbe7816 */ /* 0x000fe200000000be */
[C---:B------:R-:W-:Y:S01]  /*2750*/  IMAD.WIDE R122, R125.reuse, 0x2, R32 ;  /* 0x000000027d7a7825 */ /* 0x040fe200078e0220 */
[----:B------:R-:W-:Y:S01]  /*2760*/  LEA.HI.X.SX32 R17, R6, UR15, 0x1, P6 ;  /* 0x0000000f06117c11 */ /* 0x000fe2000b0f0eff */
[----:B------:R-:W-:Y:S01]  /*2770*/  VOTEU.ALL UP1, P1 ;  /* 0x0000000000ff7886 */ /* 0x000fe20000820000 */
[----:B------:R-:W2:Y:S01]  /*2780*/  @!P0 LDG.E.U16 R184, desc[UR20][R118.64] ;  /* 0x0000001476b88981 */ /* 0x000ea2000c1e1500 */
[----:B------:R-:W-:-:S03]  /*2790*/  IMAD.WIDE R124, R125, 0x2, R36 ;  /* 0x000000027d7c7825 */ /* 0x000fc600078e0224 */
[----:B------:R-:W2:Y:S01]  /*27a0*/  @!P0 LDG.E.U16 R186, desc[UR20][R120.64] ;  /* 0x0000001478ba8981 */ /* 0x000ea2000c1e1500 */
[----:B-1----:R-:W-:Y:S01]  /*27b0*/  IMAD R6, R13, UR11, RZ ;  /* 0x0000000b0d067c24 */ /* 0x002fe2000f8e02ff */
[----:B------:R0:W1:Y:S01]  /*27c0*/  @!UP1 SYNCS.EXCH.64 URZ, [UR9+0xa008], UR4 ;  /* 0x00a0080409ff95b2 */ /* 0x0000620008000100 */
[----:B------:R-:W-:Y:S01]  /*27d0*/  IMAD R8, R8, UR11, RZ ;  /* 0x0000000b08087c24 */ /* 0x000fe2000f8e02ff */
[----:B------:R-:W2:Y:S04]  /*27e0*/  @!P0 LDG.E.U16 R188, desc[UR20][R122.64] ;  /* 0x000000147abc8981 */ /* 0x000ea8000c1e1500 */
[----:B------:R-:W2:Y:S01]  /*27f0*/  @!P0 LDG.E.U16 R190, desc[UR20][R124.64] ;  /* 0x000000147cbe8981 */ /* 0x000ea2000c1e1500 */
[----:B------:R-:W-:Y:S01]  /*2800*/  LEA R126, P0, R6, R157, 0x1 ;  /* 0x0000009d067e7211 */ /* 0x000fe200078008ff */
[----:B------:R-:W-:-:S02]  /*2810*/  IMAD R117, R34, 0x5, RZ ;  /* 0x0000000522757824 */ /* 0x000fc400078e02ff */
[----:B---3--:R3:W-:Y:S01]  /*2820*/  STS.U16 [R168+UR9], R11 ;  /* 0x0000000ba8007988 */ /* 0x0087e20008000409 */
[----:B------:R-:W-:Y:S02]  /*2830*/  LEA.HI.X.SX32 R127, R6, R17, 0x1, P0 ;  /* 0x00000011067f7211 */ /* 0x000fe400000f0eff */
[----:B------:R-:W-:Y:S01]  /*2840*/  LEA R130, P0, R8, R157, 0x1 ;  /* 0x0000009d08827211 */ /* 0x000fe200078008ff */
[----:B------:R-:W-:Y:S01]  /*2850*/  IMAD.WIDE R110, R117, 0x2, R28 ;  /* 0x00000002756e7825 */ /* 0x000fe200078e021c */
[----:B------:R-:W-:-:S03]  /*2860*/  PRMT R210, RZ, 0x7610, R210 ;  /* 0x00007610ffd27816 */ /* 0x000fc600000000d2 */
[----:B---3--:R-:W-:Y:S01]  /*2870*/  IMAD R11, R21, UR11, RZ ;  /* 0x0000000b150b7c24 */ /* 0x008fe2000f8e02ff */
[----:B------:R-:W-:Y:S01]  /*2880*/  PRMT R212, RZ, 0x7610, R212 ;  /* 0x00007610ffd47816 */ /* 0x000fe200000000d4 */
[C---:B------:R-:W-:Y:S01]  /*2890*/  IMAD.WIDE R112, R117.reuse, 0x2, R30 ;  /* 0x0000000275707825 */ /* 0x040fe200078e021e */
[----:B------:R-:W-:Y:S01]  /*28a0*/  PRMT R214, RZ, 0x7610, R214 ;  /* 0x00007610ffd67816 */ /* 0x000fe200000000d6 */
[----:B------:R-:W3:Y:S01]  /*28b0*/  @!P5 LDG.E.U16 R210, desc[UR20][R110.64] ;  /* 0x000000146ed2d981 */ /* 0x000ee2000c1e1500 */
[----:B------:R-:W-:Y:S01]  /*28c0*/  PRMT R216, RZ, 0x7610, R216 ;  /* 0x00007610ffd87816 */ /* 0x000fe200000000d8 */
[----:B------:R-:W-:Y:S01]  /*28d0*/  IMAD.WIDE R114, R117, 0x2, R32 ;  /* 0x0000000275727825 */ /* 0x000fe200078e0220 */
[----:B------:R-:W-:Y:S01]  /*28e0*/  LEA.HI.X.SX32 R131, R8, R17, 0x1, P0 ;  /* 0x0000001108837211 */ /* 0x000fe200000f0eff */
[----:B------:R-:W2:Y:S01]  /*28f0*/  @!P5 LDG.E.U16 R212, desc[UR20][R112.64] ;  /* 0x0000001470d4d981 */ /* 0x000ea2000c1e1500 */
[----:B------:R-:W-:Y:S01]  /*2900*/  LEA R134, P0, R11, R157, 0x1 ;  /* 0x0000009d0b867211 */ /* 0x000fe200078008ff */
[----:B------:R-:W-:-:S02]  /*2910*/  IMAD.WIDE R116, R117, 0x2, R36 ;  /* 0x0000000275747825 */ /* 0x000fc400078e0224 */
[----:B------:R-:W2:Y:S02]  /*2920*/  @!P5 LDG.E.U16 R214, desc[UR20][R114.64] ;  /* 0x0000001472d6d981 */ /* 0x000ea4000c1e1500 */
[----:B------:R-:W-:Y:S02]  /*2930*/  IMAD R13, R25, UR11, RZ ;  /* 0x0000000b190d7c24 */ /* 0x000fe4000f8e02ff */
[----:B------:R-:W-:Y:S02]  /*2940*/  VIADD R10, R166, 0xfffffff8 ;  /* 0xfffffff8a60a7836 */ /* 0x000fe40000000000 */
[----:B------:R-:W-:Y:S01]  /*2950*/  IMAD R7, R7, UR11, RZ ;  /* 0x0000000b07077c24 */ /* 0x000fe2000f8e02ff */
[----:B------:R-:W-:Y:S01]  /*2960*/  LEA.HI.X.SX32 R135, R11, R17, 0x1, P0 ;  /* 0x000000110b877211 */ /* 0x000fe200000f0eff */
[----:B------:R-:W-:Y:S01]  /*2970*/  IMAD R14, R15, UR11, RZ ;  /* 0x0000000b0f0e7c24 */ /* 0x000fe2000f8e02ff */
[----:B------:R-:W2:Y:S01]  /*2980*/  @!P5 LDG.E.U16 R216, desc[UR20][R116.64] ;  /* 0x0000001474d8d981 */ /* 0x000ea2000c1e1500 */
[----:B------:R-:W-:Y:S01]  /*2990*/  IMAD R15, R27, UR11, RZ ;  /* 0x0000000b1b0f7c24 */ /* 0x000fe2000f8e02ff */
[----:B------:R-:W-:-:S02]  /*29a0*/  LEA R138, P0, R13, R157, 0x1 ;  /* 0x0000009d0d8a7211 */ /* 0x000fc400078008ff */
[----:B------:R-:W-:Y:S01]  /*29b0*/  ISETP.GE.U32.AND P5, PT, R10, 0x7fffffe9, PT ;  /* 0x7fffffe90a00780c */ /* 0x000fe20003fa6070 */
[----:B------:R-:W-:Y:S01]  /*29c0*/  IMAD R10, R19, UR11, RZ ;  /* 0x0000000b130a7c24 */ /* 0x000fe2000f8e02ff */
[----:B------:R-:W-:Y:S01]  /*29d0*/  LEA R128, P6, R7, R157, 0x1 ;  /* 0x0000009d07807211 */ /* 0x000fe200078c08ff */
[----:B------:R-:W-:Y:S01]  /*29e0*/  IMAD R6, R18, UR11, RZ ;  /* 0x0000000b12067c24 */ /* 0x000fe2000f8e02ff */
[----:B------:R-:W-:Y:S02]  /*29f0*/  LEA.HI.X.SX32 R139, R13, R17, 0x1, P0 ;  /* 0x000000110d8b7211 */ /* 0x000fe400000f0eff */
[----:B------:R-:W-:Y:S01]  /*2a00*/  LEA R142, P0, R15, R157, 0x1 ;  /* 0x0000009d0f8e7211 */ /* 0x000fe200078008ff */
[----:B------:R-:W-:Y:S01]  /*2a10*/  IMAD R12, R23, UR11, RZ ;  /* 0x0000000b170c7c24 */ /* 0x000fe2000f8e02ff */
[----:B------:R-:W-:Y:S02]  /*2a20*/  LEA.HI.X.SX32 R129, R7, R17, 0x1, P6 ;  /* 0x0000001107817211 */ /* 0x000fe400030f0eff */
[----:B------:R-:W-:Y:S01]  /*2a30*/  LEA R132, P6, R10, R157, 0x1 ;  /* 0x0000009d0a847211 */ /* 0x000fe200078c08ff */
[----:B------:R-:W-:Y:S01]  /*2a40*/  IMAD R8, R22, UR11, RZ ;  /* 0x0000000b16087c24 */ /* 0x000fe2000f8e02ff */
[----:B------:R-:W-:-:S02]  /*2a50*/  LEA.HI.X.SX32 R143, R15, R17, 0x1, P0 ;  /* 0x000000110f8f7211 */ /* 0x000fc400000f0eff */
[----:B------:R-:W-:Y:S02]  /*2a60*/  LEA R146, P0, R6, R157, 0x1 ;  /* 0x0000009d06927211 */ /* 0x000fe400078008ff */
[----:B------:R-:W-:Y:S02]  /*2a70*/  LEA.HI.X.SX32 R133, R10, R17, 0x1, P6 ;  /* 0x000000110a857211 */ /* 0x000fe400030f0eff */
[----:B------:R-:W-:Y:S01]  /*2a80*/  LEA R136, P6, R12, R157, 0x1 ;  /* 0x0000009d0c887211 */ /* 0x000fe200078c08ff */
[----:B------:R-:W-:Y:S01]  /*2a90*/  IMAD R11, R145, UR11, RZ ;  /* 0x0000000b910b7c24 */ /* 0x000fe2000f8e02ff */
[----:B------:R-:W-:Y:S02]  /*2aa0*/  LEA.HI.X.SX32 R147, R6, R17, 0x1, P0 ;  /* 0x0000001106937211 */ /* 0x000fe400000f0eff */
[----:B------:R-:W-:Y:S01]  /*2ab0*/  LEA R150, P0, R8, R157, 0x1 ;  /* 0x0000009d08967211 */ /* 0x000fe200078008ff */
[----:B------:R-:W-:Y:S01]  /*2ac0*/  IMAD R16, R16, UR11, RZ ;  /* 0x0000000b10107c24 */ /* 0x000fe2000f8e02ff */
[----:B------:R-:W-:-:S02]  /*2ad0*/  LEA.HI.X.SX32 R137, R12, R17, 0x1, P6 ;  /* 0x000000110c897211 */ /* 0x000fc400030f0eff */
[----:B------:R-:W-:Y:S01]  /*2ae0*/  LEA R140, P6, R14, R157, 0x1 ;  /* 0x0000009d0e8c7211 */ /* 0x000fe200078c08ff */
[----:B------:R-:W-:Y:S01]  /*2af0*/  VIADD R167, R166, 0xf ;  /* 0x0000000fa6a77836 */ /* 0x000fe20000000000 */
[----:B------:R-:W-:Y:S02]  /*2b00*/  LEA.HI.X.SX32 R151, R8, R17, 0x1, P0 ;  /* 0x0000001108977211 */ /* 0x000fe400000f0eff */
[C---:B------:R-:W-:Y:S01]  /*2b10*/  LEA R154, P0, R11.reuse, R157, 0x1 ;  /* 0x0000009d0b9a7211 */ /* 0x040fe200078008ff */
[----:B------:R-:W-:Y:S01]  /*2b20*/  IMAD R7, R20, UR11, RZ ;  /* 0x0000000b14077c24 */ /* 0x000fe2000f8e02ff */
[----:B------:R-:W-:Y:S02]  /*2b30*/  LEA.HI.X.SX32 R141, R14, R17, 0x1, P6 ;  /* 0x000000110e8d7211 */ /* 0x000fe400030f0eff */
[----:B------:R-:W-:Y:S01]  /*2b40*/  LEA R144, P6, R16, R157, 0x1 ;  /* 0x0000009d10907211 */ /* 0x000fe200078c08ff */
[----:B------:R-:W-:Y:S01]  /*2b50*/  IMAD R165, R34, 0x6, RZ ;  /* 0x0000000622a57824 */ /* 0x000fe200078e02ff */
[----:B------:R-:W-:-:S02]  /*2b60*/  LEA.HI.X.SX32 R155, R11, R17, 0x1, P0 ;  /* 0x000000110b9b7211 */ /* 0x000fc400000f0eff */
[----:B------:R-:W-:Y:S01]  /*2b70*/  ISETP.GT.AND P0, PT, R167, 0xf, PT ;  /* 0x0000000fa700780c */ /* 0x000fe20003f04270 */
[----:B------:R-:W-:Y:S01]  /*2b80*/  IMAD R10, R24, UR11, RZ ;  /* 0x0000000b180a7c24 */ /* 0x000fe2000f8e02ff */
[----:B------:R-:W-:Y:S01]  /*2b90*/  LEA.HI.X.SX32 R145, R16, R17, 0x1, P6 ;  /* 0x0000001110917211 */ /* 0x000fe200030f0eff */
[----:B------:R-:W-:Y:S01]  /*2ba0*/  IMAD.WIDE R158, R165, 0x2, R28 ;  /* 0x00000002a59e7825 */ /* 0x000fe200078e021c */
[----:B------:R-:W-:Y:S02]  /*2bb0*/  LEA R148, P6, R7, R157, 0x1 ;  /* 0x0000009d07947211 */ /* 0x000fe400078c08ff */
[----:B------:R-:W-:Y:S01]  /*2bc0*/  PRMT R192, RZ, 0x7610, R192 ;  /* 0x00007610ffc07816 */ /* 0x000fe200000000c0 */
[C---:B------:R-:W-:Y:S01]  /*2bd0*/  IMAD.WIDE R160, R165.reuse, 0x2, R30 ;  /* 0x00000002a5a07825 */ /* 0x040fe200078e021e */
[----:B------:R-:W-:Y:S02]  /*2be0*/  PRMT R194, RZ, 0x7610, R194 ;  /* 0x00007610ffc27816 */ /* 0x000fe400000000c2 */
[----:B------:R-:W-:Y:S01]  /*2bf0*/  PRMT R198, RZ, 0x7610, R198 ;  /* 0x00007610ffc67816 */ /* 0x000fe200000000c6 */
[----:B------:R-:W-:Y:S01]  /*2c00*/  IMAD.WIDE R162, R165, 0x2, R32 ;  /* 0x00000002a5a27825 */ /* 0x000fe200078e0220 */
[----:B------:R-:W-:Y:S01]  /*2c10*/  PRMT R200, RZ, 0x7610, R200 ;  /* 0x00007610ffc87816 */ /* 0x000fe200000000c8 */
[----:B------:R-:W2:Y:S01]  /*2c20*/  @!P3 LDG.E.U16 R192, desc[UR20][R158.64] ;  /* 0x000000149ec0b981 */ /* 0x000ea2000c1e1500 */
[----:B------:R-:W-:Y:S01]  /*2c30*/  ISETP.LT.AND P0, PT, R169, R166, P0 ;  /* 0x000000a6a900720c */ /* 0x000fe20000701270 */
[----:B------:R-:W-:Y:S01]  /*2c40*/  IMAD.WIDE R164, R165, 0x2, R36 ;  /* 0x00000002a5a47825 */ /* 0x000fe200078e0224 */
[----:B------:R-:W-:Y:S01]  /*2c50*/  LEA.HI.X.SX32 R149, R7, R17, 0x1, P6 ;  /* 0x0000001107957211 */ /* 0x000fe200030f0eff */
[----:B------:R-:W2:Y:S02]  /*2c60*/  @!P3 LDG.E.U16 R194, desc[UR20][R160.64] ;  /* 0x00000014a0c2b981 */ /* 0x000ea4000c1e1500 */
[----:B------:R-:W-:Y:S01]  /*2c70*/  VIADD R166, R166, 0xfffffff0 ;  /* 0xfffffff0a6a67836 */ /* 0x000fe20000000000 */
[----:B------:R-:W-:Y:S01]  /*2c80*/  LEA R152, P6, R10, R157, 0x1 ;  /* 0x0000009d0a987211 */ /* 0x000fe200078c08ff */
[----:B------:R-:W-:Y:S01]  /*2c90*/  IMAD R4, R4, UR11, RZ ;  /* 0x0000000b04047c24 */ /* 0x000fe2000f8e02ff */
[----:B------:R-:W2:Y:S01]  /*2ca0*/  @!P3 LDG.E.U16 R198, desc[UR20][R162.64] ;  /* 0x00000014a2c6b981 */ /* 0x000ea2000c1e1500 */
[----:B------:R-:W-:Y:S01]  /*2cb0*/  IMAD R19, R34, 0xe, RZ ;  /* 0x0000000e22137824 */ /* 0x000fe200078e02ff */
[----:B------:R-:W-:-:S02]  /*2cc0*/  LEA.HI.X.SX32 R153, R10, R17, 0x1, P6 ;  /* 0x000000110a997211 */ /* 0x000fc400030f0eff */
[----:B------:R-:W2:Y:S01]  /*2cd0*/  @!P3 LDG.E.U16 R200, desc[UR20][R164.64] ;  /* 0x00000014a4c8b981 */ /* 0x000ea2000c1e1500 */
[----:B------:R-:W-:Y:S01]  /*2ce0*/  ISETP.GE.U32.AND P3, PT, R166, 0x7fffffe1, PT ;  /* 0x7fffffe1a600780c */ /* 0x000fe20003f66070 */
[----:B------:R-:W-:Y:S01]  /*2cf0*/  IMAD R13, R34, 0x7, RZ ;  /* 0x00000007220d7824 */ /* 0x000fe200078e02ff */
[C---:B------:R-:W-:Y:S01]  /*2d00*/  LEA R156, P6, R4.reuse, R157, 0x1 ;  /* 0x0000009d049c7211 */ /* 0x040fe200078c08ff */
[----:B----4-:R4:W-:Y:S01]  /*2d10*/  STS.U16 [R168+UR9+0x1000], R5 ;  /* 0x00100005a8007988 */ /* 0x0109e20008000409 */
[----:B------:R-:W-:Y:S01]  /*2d20*/  PRMT R171, RZ, 0x7610, R171 ;  /* 0x00007610ffab7816 */ /* 0x000fe200000000ab */
[C---:B------:R-:W-:Y:S01]  /*2d30*/  IMAD.WIDE R26, R19.reuse, 0x2, R28 ;  /* 0x00000002131a7825 */ /* 0x040fe200078e021c */
[----:B------:R-:W-:Y:S01]  /*2d40*/  LEA.HI.X.SX32 R157, R4, R17, 0x1, P6 ;  /* 0x00000011049d7211 */ /* 0x000fe200030f0eff */
[----:B-----5:R5:W-:Y:S01]  /*2d50*/  STS.U16 [R168+UR9+0x2000], R9 ;  /* 0x00200009a8007988 */ /* 0x020be20008000409 */
[----:B------:R-:W-:Y:S01]  /*2d60*/  PRMT R172, RZ, 0x7610, R172 ;  /* 0x00007610ffac7816 */ /* 0x000fe200000000ac */
[C---:B------:R-:W-:Y:S01]  /*2d70*/  IMAD.WIDE R22, R19.reuse, 0x2, R30 ;  /* 0x0000000213167825 */ /* 0x040fe200078e021e */
[----:B------:R-:W-:Y:S01]  /*2d80*/  PRMT R173, RZ, 0x7610, R173 ;  /* 0x00007610ffad7816 */ /* 0x000fe200000000ad */
[----:B------:R-:W2:Y:S02]  /*2d90*/  @!P4 LDG.E.U16 R171, desc[UR20][R26.64] ;  /* 0x000000141aabc981 */ /* 0x000ea4000c1e1500 */
[----:B----4-:R-:W-:Y:S01]  /*2da0*/  IMAD R5, R34, 0xf, RZ ;  /* 0x0000000f22057824 */ /* 0x010fe200078e02ff */
[----:B------:R-:W-:Y:S01]  /*2db0*/  PRMT R174, RZ, 0x7610, R174 ;  /* 0x00007610ffae7816 */ /* 0x000fe200000000ae */
[----:B------:R-:W-:Y:S01]  /*2dc0*/  IMAD.WIDE R20, R19, 0x2, R32 ;  /* 0x0000000213147825 */ /* 0x000fe200078e0220 */
[----:B------:R-:W-:Y:S01]  /*2dd0*/  PRMT R175, RZ, 0x7610, R175 ;  /* 0x00007610ffaf7816 */ /* 0x000fe200000000af */
[----:B------:R-:W4:Y:S01]  /*2de0*/  @!P4 LDG.E.U16 R172, desc[UR20][R22.64] ;  /* 0x0000001416acc981 */ /* 0x000f22000c1e1500 */
        /* <DEDUP_REMOVED lines=9> */
[C---:B------:R-:W-:Y:S01]  /*2e80*/  IMAD.WIDE R16, R13.reuse, 0x2, R30 ;  /* 0x000000020d107825 */ /* 0x040fe200078e021e */
        /* <DEDUP_REMOVED lines=11> */
[C---:B-----5:R-:W-:Y:S01]  /*2f40*/  IMAD.WIDE R8, R5.reuse, 0x2, R30 ;  /* 0x0000000205087825 */ /* 0x060fe200078e021e */
[----:B------:R-:W-:Y:S01]  /*2f50*/  PRMT R191, RZ, 0x7610, R191 ;  /* 0x00007610ffbf7816 */ /* 0x000fe200000000bf */
[----:B------:R-:W5:Y:S01]  /*2f60*/  @!P3 LDG.E.U16 R179, desc[UR20][R10.64] ;  /* 0x000000140ab3b981 */ /* 0x000f62000c1e1500 */
[----:B------:R-:W-:Y:S01]  /*2f70*/  PRMT R193, RZ, 0x7610, R193 ;  /* 0x00007610ffc17816 */ /* 0x000fe200000000c1 */
[----:B------:R-:W-:Y:S01]  /*2f80*/  IMAD.WIDE R6, R5, 0x2, R32 ;  /* 0x0000000205067825 */ /* 0x000fe200078e0220 */
        /* <DEDUP_REMOVED lines=10> */
[----:B------:R-:W-:-:S02]  /*3030*/  PRMT R207, RZ, 0x7610, R207 ;  /* 0x00007610ffcf7816 */ /* 0x000fc400000000cf */
[----:B------:R-:W-:Y:S01]  /*3040*/  PRMT R209, RZ, 0x7610, R209 ;  /* 0x00007610ffd17816 */ /* 0x000fe200000000d1 */
[----:B------:R-:W5:Y:S01]  /*3050*/  @!P3 LDG.E.U16 R182, desc[UR20][R4.64] ;  /* 0x0000001404b6b981 */ /* 0x000f62000c1e1500 */
[----:B------:R-:W-:Y:S02]  /*3060*/  PRMT R211, RZ, 0x7610, R211 ;  /* 0x00007610ffd37816 */ /* 0x000fe400000000d3 */
[----:B------:R-:W-:Y:S01]  /*3070*/  PRMT R213, RZ, 0x7610, R213 ;  /* 0x00007610ffd57816 */ /* 0x000fe200000000d5 */
[----:B------:R-:W5:Y:S01]  /*3080*/  @P0 LDG.E.U16 R183, desc[UR20][R126.64] ;  /* 0x000000147eb70981 */ /* 0x000f62000c1e1500 */
[----:B------:R-:W-:-:S03]  /*3090*/  PRMT R215, RZ, 0x7610, R215 ;  /* 0x00007610ffd77816 */ /* 0x000fc600000000d7 */
[----:B------:R-:W5:Y:S04]  /*30a0*/  @P0 LDG.E.U16 R185, desc[UR20][R128.64] ;  /* 0x0000001480b90981 */ /* 0x000f68000c1e1500 */
        /* <DEDUP_REMOVED lines=13> */
[----:B------:R-:W5:Y:S01]  /*3180*/  @P0 LDG.E.U16 R215, desc[UR20][R156.64] ;  /* 0x000000149cd70981 */ /* 0x000f62000c1e1500 */
[----:B------:R-:W-:-:S03]  /*3190*/  LOP3.LUT R245, R168, 0x10, RZ, 0x3c, !PT ;  /* 0x00000010a8f57812 */ /* 0x000fc600078e3cff */
[----:B------:R0:W-:Y:S04]  /*31a0*/  STS.U16 [R168+UR9+0x2400], R246 ;  /* 0x002400f6a8007988 */ /* 0x0001e80008000409 */
[----:B------:R-:W-:Y:S01]  /*31b0*/  STS.U16 [R168+UR9+0x3000], R247 ;  /* 0x003000f7a8007988 */ /* 0x000fe20008000409 */
[----:B0-----:R-:W-:-:S03]  /*31c0*/  LOP3.LUT R246, R168, 0x20, RZ, 0x3c, !PT ;  /* 0x00000020a8f67812 */ /* 0x001fc600078e3cff */
[----:B------:R-:W-:Y:S04]  /*31d0*/  STS.U16 [R168+UR9+0x400], R249 ;  /* 0x000400f9a8007988 */ /* 0x000fe80008000409 */
[----:B------:R-:W-:Y:S04]  /*31e0*/  STS.U16 [R168+UR9+0x1400], R251 ;  /* 0x001400fba8007988 */ /* 0x000fe80008000409 */
[----:B------:R-:W-:Y:S04]  /*31f0*/  STS.U16 [R168+UR9+0x3400], R248 ;  /* 0x003400f8a8007988 */ /* 0x000fe80008000409 */
[----:B------:R0:W-:Y:S04]  /*3200*/  STS.U16 [R245+UR9+0x480], R237 ;  /* 0x000480edf5007988 */ /* 0x0001e80008000409 */
[----:B------:R-:W-:Y:S04]  /*3210*/  STS.U16 [R245+UR9+0x1480], R238 ;  /* 0x001480eef5007988 */ /* 0x000fe80008000409 */
[----:B------:R-:W-:Y:S01]  /*3220*/  STS.U16 [R245+UR9+0x2480], R239 ;  /* 0x002480eff5007988 */ /* 0x000fe20008000409 */
[----:B0-----:R-:W-:-:S03]  /*3230*/  LOP3.LUT R237, R168, 0x30, RZ, 0x3c, !PT ;  /* 0x00000030a8ed7812 */ /* 0x001fc600078e3cff */
[----:B------:R-:W-:Y:S04]  /*3240*/  STS.U16 [R245+UR9+0x3480], R240 ;  /* 0x003480f0f5007988 */ /* 0x000fe80008000409 */
[----:B------:R-:W-:Y:S04]  /*3250*/  STS.U16 [R245+UR9+0x80], R241 ;  /* 0x000080f1f5007988 */ /* 0x000fe80008000409 */
[----:B------:R-:W-:Y:S04]  /*3260*/  STS.U16 [R245+UR9+0x1080], R242 ;  /* 0x001080f2f5007988 */ /* 0x000fe80008000409 */
[----:B------:R-:W-:Y:S04]  /*3270*/  STS.U16 [R245+UR9+0x2080], R243 ;  /* 0x002080f3f5007988 */ /* 0x000fe80008000409 */
[----:B------:R-:W-:Y:S04]  /*3280*/  STS.U16 [R245+UR9+0x3080], R244 ;  /* 0x003080f4f5007988 */ /* 0x000fe80008000409 */
        /* <DEDUP_REMOVED lines=28> */
[----:B---3--:R-:W-:Y:S04]  /*3450*/  STS.U16 [R225+UR9+0x280], R210 ;  /* 0x000280d2e1007988 */ /* 0x008fe80008000409 */
[----:B--2---:R-:W-:Y:S04]  /*3460*/  STS.U16 [R225+UR9+0x1280], R212 ;  /* 0x001280d4e1007988 */ /* 0x004fe80008000409 */
[----:B------:R-:W-:Y:S04]  /*3470*/  STS.U16 [R225+UR9+0x2280], R214 ;  /* 0x002280d6e1007988 */ /* 0x000fe80008000409 */
        /* <DEDUP_REMOVED lines=10> */
[----:B----4-:R0:W-:Y:S04]  /*3520*/  STS.U16 [R217+UR9+0x1700], R172 ;  /* 0x001700acd9007988 */ /* 0x0101e80008000409 */
[----:B------:R2:W-:Y:S04]  /*3530*/  STS.U16 [R217+UR9+0x2700], R173 ;  /* 0x002700add9007988 */ /* 0x0005e80008000409 */
[----:B------:R2:W-:Y:S04]  /*3540*/  STS.U16 [R217+UR9+0x3700], R174 ;  /* 0x003700aed9007988 */ /* 0x0005e80008000409 */
[----:B------:R2:W-:Y:S04]  /*3550*/  STS.U16 [R202+UR9+0x380], R175 ;  /* 0x000380afca007988 */ /* 0x0005e80008000409 */
[----:B------:R2:W-:Y:S04]  /*3560*/  STS.U16 [R202+UR9+0x1380], R176 ;  /* 0x001380b0ca007988 */ /* 0x0005e80008000409 */
[----:B------:R2:W-:Y:S04]  /*3570*/  STS.U16 [R202+UR9+0x2380], R177 ;  /* 0x002380b1ca007988 */ /* 0x0005e80008000409 */
[----:B-----5:R2:W-:Y:S04]  /*3580*/  STS.U16 [R202+UR9+0x3380], R178 ;  /* 0x003380b2ca007988 */ /* 0x0205e80008000409 */
[----:B------:R2:W-:Y:S04]  /*3590*/  STS.U16 [R202+UR9+0x780], R179 ;  /* 0x000780b3ca007988 */ /* 0x0005e80008000409 */
        /* <DEDUP_REMOVED lines=18> */
[----:B------:R2:W-:Y:S01]  /*36c0*/  STS.U16 [R170+UR9+0x8f00], R215 ;  /* 0x008f00d7aa007988 */ /* 0x0005e20008000409 */
[----:B-1----:R1:W-:Y:S06]  /*36d0*/  MEMBAR.ALL.CTA ;  /* 0x0000000000007992 */ /* 0x0023ec0000008000 */
[----:B-1----:R-:W1:Y:S01]  /*36e0*/  FENCE.VIEW.ASYNC.S ;  /* 0x00000000000073c6 */ /* 0x002e620000000000 */
[----:B0-----:R-:W-:Y:S01]  /*36f0*/  SHF.R.S32.HI R172, RZ, 0x1f, R167 ;  /* 0x0000001fffac7819 */ /* 0x001fe200000114a7 */
[----:B------:R-:W-:-:S03]  /*3700*/  UIADD3 UR4, UPT, UPT, UR9, 0x4000, URZ ;  /* 0x0000400009047890 */ /* 0x000fc6000fffe0ff */
[----:B------:R-:W-:Y:S01]  /*3710*/  LEA.HI R172, R172, R167, RZ, 0x4 ;  /* 0x000000a7acac7211 */ /* 0x000fe200078f20ff */
[----:B------:R-:W-:Y:S01]  /*3720*/  USHF.R.U32.HI UR4, URZ, 0x4, UR4 ;  /* 0x00000004ff047899 */ /* 0x000fe20008011604 */
[----:B-1----:R-:W-:Y:S01]  /*3730*/  BAR.SYNC.DEFER_BLOCKING 0x0 ;  /* 0x0000000000007b1d */ /* 0x002fe20000010000 */
[----:B------:R-:W-:Y:S02]  /*3740*/  ISETP.LT.OR P0, PT, R167, 0x10, P2 ;  /* 0x00000010a700780c */ /* 0x000fe40001701670 */
[----:B------:R-:W-:Y:S01]  /*3750*/  SHF.R.S32.HI R171, RZ, 0x4, R172 ;  /* 0x00000004ffab7819 */ /* 0x000fe200000114ac */
[----:B------:R-:W-:-:S03]  /*3760*/  USGXT.U32 UR7, UR4, 0xe ;  /* 0x0000000e0407789a */ /* 0x000fc60008000000 */
[----:B------:R-:W-:Y:S01]  /*3770*/  VIMNMX R171, PT, PT, R171, 0x1, !PT ;  /* 0x00000001abab7848 */ /* 0x000fe20007fe0100 */
[----:B------:R-:W-:Y:S01]  /*3780*/  UIADD3 UR16, UP1, UPT, UR7, 0x800100, URZ ;  /* 0x0080010007107890 */ /* 0x000fe2000ff3e0ff */
[----:B------:R-:W-:-:S03]  /*3790*/  UMOV UR4, URZ ;  /* 0x000000ff00047c82 */ /* 0x000fc60008000000 */
[----:B------:R-:W-:Y:S01]  /*37a0*/  VIADD R172, R171, 0xffffffff ;  /* 0xffffffffabac7836 */ /* 0x000fe20000000000 */
[----:B------:R-:W-:-:S04]  /*37b0*/  UIADD3.X UR17, UPT, UPT, UR4, 0x40004040, URZ, UP1, !UPT ;  /* 0x4000404004117890 */ /* 0x000fc80008ffe4ff */
[----:B------:R-:W-:Y:S01]  /*37c0*/  ISETP.NE.U32.AND P3, PT, R172, RZ, PT ;  /* 0x000000ffac00720c */ /* 0x000fe20003f65070 */
[----:B--2---:R-:W-:-:S12]  /*37d0*/  @P0 BRA `(.L_x_6) ;  /* 0x0000000000840947 */ /* 0x004fd80003800000 */
[----:B------:R-:W-:Y:S02]  /*37e0*/  USHF.R.U32.HI UR14, URZ, 0x4, UR9 ;  /* 0x00000004ff0e7899 */ /* 0x000fe40008011609 */
[----:B------:R-:W-:Y:S02]  /*37f0*/  UIADD3 UR5, UPT, UPT, UR9, 0x8000, URZ ;  /* 0x0000800009057890 */ /* 0x000fe4000fffe0ff */
[----:B------:R-:W-:Y:S01]  /*3800*/  USGXT.U32 UR14, UR14, 0xe ;  /* 0x0000000e0e0e789a */ /* 0x000fe20008000000 */
[----:B------:R-:W-:Y:S01]  /*3810*/  UMOV UR4, URZ ;  /* 0x000000ff00047c82 */ /* 0x000fe20008000000 */
[----:B------:R-:W-:Y:S02]  /*3820*/  USHF.R.U32.HI UR5, URZ, 0x4, UR5 ;  /* 0x00000004ff057899 */ /* 0x000fe40008011605 */
[----:B------:R-:W-:Y:S02]  /*3830*/  UIADD3 UR26, UP1, UPT, UR14, 0x800100, URZ ;  /* 0x008001000e1a7890 */ /* 0x000fe4000ff3e0ff */
[----:B------:R-:W-:-:S02]  /*3840*/  USGXT.U32 UR12, UR5, 0xe ;  /* 0x0000000e050c789a */ /* 0x000fc40008000000 */
[----:B------:R-:W-:Y:S02]  /*3850*/  UIADD3.X UR27, UPT, UPT, UR4, 0x40004040, URZ, UP1, !UPT ;  /* 0x40004040041b7890 */ /* 0x000fe40008ffe4ff */
[----:B------:R-:W-:Y:S02]  /*3860*/  ULOP3.LUT UR14, UR14, 0x800000, URZ, 0xfc, !UPT ;  /* 0x008000000e0e7892 */ /* 0x000fe4000f8efcff */
[----:B------:R-:W-:Y:S02]  /*3870*/  UIADD3 UR11, UPT, UPT, UR8, 0x80, URZ ;  /* 0x00000080080b7890 */ /* 0x000fe4000fffe0ff */
[----:B------:R-:W-:Y:S02]  /*3880*/  UIADD3 UR22, UPT, UPT, UR8, 0x100, URZ ;  /* 0x0000010008167890 */ /* 0x000fe4000fffe0ff */
[----:B------:R-:W-:Y:S02]  /*3890*/  UIADD3.64 UR18, UPT, UPT, UR26, 0x100, URZ ;  /* 0x000001001a127897 */ /* 0x000fe4000fffe0ff */
[----:B------:R-:W-:-:S02]  /*38a0*/  UIADD3 UR23, UPT, UPT, UR8, 0x180, URZ ;  /* 0x0000018008177890 */ /* 0x000fc4000fffe0ff */
[----:B------:R-:W-:Y:S01]  /*38b0*/  UIADD3.64 UR24, UPT, UPT, UR26, 0x200, URZ ;  /* 0x000002001a187897 */ /* 0x000fe2000fffe0ff */
[----:B------:R-:W-:Y:S01]  /*38c0*/  UMOV UR28, 0x0 ;  /* 0x00000000001c7882 */ /* 0x000fe20000000000 */
[----:B------:R-:W-:Y:S01]  /*38d0*/  UMOV UR29, 0x8208490 ;  /* 0x08208490001d7882 */ /* 0x000fe20000000000 */
[----:B------:R-:W-:Y:S01]  /*38e0*/  UMOV UR13, 0xc0004010 ;  /* 0xc0004010000d7882 */ /* 0x000fe20000000000 */
[----:B------:R-:W-:Y:S01]  /*38f0*/  UMOV UR15, 0x40004040 ;  /* 0x40004040000f7882 */ /* 0x000fe20000000000 */
[----:B------:R-:W-:Y:S01]  /*3900*/  UMOV UR30, 0x0 ;  /* 0x00000000001e7882 */ /* 0x000fe20000000000 */
[----:B------:R-:W-:Y:S01]  /*3910*/  UMOV UR31, 0x8208490 ;  /* 0x08208490001f7882 */ /* 0x000fe20000000000 */
[----:B------:R-:W-:Y:S01]  /*3920*/  UMOV UR32, 0x0 ;  /* 0x0000000000207882 */ /* 0x000fe20000000000 */
[----:B------:R-:W-:Y:S01]  /*3930*/  UMOV UR33, 0x8208490 ;  /* 0x0820849000217882 */ /* 0x000fe20000000000 */
[----:B------:R-:W-:Y:S01]  /*3940*/  UMOV UR4, UR6 ;  /* 0x0000000600047c82 */ /* 0x000fe20008000000 */
[----:B------:R-:W-:Y:S01]  /*3950*/  UMOV UR5, URZ ;  /* 0x000000ff00057c82 */ /* 0x000fe20008000000 */
[----:B------:R0:W-:Y:S01]  /*3960*/  UTCHMMA gdesc[UR14], gdesc[UR12], tmem[UR8], tmem[UR28], idesc[UR29], !UPT ;  /* 0x00ff1c0c0e0075ea */ /* 0x0001e2000f800008 */
[----:B------:R-:W-:Y:S01]  /*3970*/  UMOV UR34, 0x0 ;  /* 0x0000000000227882 */ /* 0x000fe20000000000 */
[----:B------:R-:W-:Y:S01]  /*3980*/  UMOV UR35, 0x8208490 ;  /* 0x0820849000237882 */ /* 0x000fe20000000000 */
[----:B------:R0:W-:Y:S01]  /*3990*/  UTCHMMA gdesc[UR26], gdesc[UR12], tmem[UR11], tmem[UR30], idesc[UR31], !UPT ;  /* 0x00ff1e0c1a0075ea */ /* 0x0001e2000f80000b */
[----:B------:R-:W-:Y:S01]  /*39a0*/  UMOV UR4, UR4 ;  /* 0x0000000400047c82 */ /* 0x000fe20008000000 */
[----:B------:R0:W-:Y:S01]  /*39b0*/  UTCHMMA gdesc[UR18], gdesc[UR12], tmem[UR22], tmem[UR32], idesc[UR33], !UPT ;  /* 0x00ff200c120075ea */ /* 0x0001e2000f800016 */
[----:B------:R0:W-:Y:S01]  /*39c0*/  UTCHMMA gdesc[UR24], gdesc[UR12], tmem[UR23], tmem[UR34], idesc[UR35], !UPT ;  /* 0x00ff220c180075ea */ /* 0x0001e2000f800017 */
[----:B------:R0:W-:Y:S01]  /*39d0*/  UTCBAR [UR4], URZ ;  /* 0x000000ff040073e9 */ /* 0x0001e200080000ff */
[----:B------:R-:W-:Y:S01]  /*39e0*/  NOP ;  /* 0x0000000000007918 */ /* 0x000fe20000000000 */
.L_x_6:
[----:B0-----:R-:W-:Y:S01]  /*39f0*/  UMOV UR4, URZ ;  /* 0x000000ff00047c82 */ /* 0x001fe20008000000 */
[----:B------:R-:W-:Y:S02]  /*3a00*/  IMAD.SHL.U32 R171, R34, 0x10, RZ ;  /* 0x0000001022ab7824 */ /* 0x000fe400078e00ff */
[----:B------:R-:W-:Y:S01]  /*3a10*/  IMAD.SHL.U32 R35, R35, 0x10, RZ ;  /* 0x0000001023237824 */ /* 0x000fe200078e00ff */
[----:B------:R-:W-:Y:S06]  /*3a20*/  @!P3 BRA `(.L_x_7) ;  /* 0x000000180014b947 */ /* 0x000fec0003800000 */
[----:B------:R-:W-:Y:S01]  /*3a30*/  UIADD3 UR5, UPT, UPT, UR9, 0x9000, URZ ;  /* 0x0000900009057890 */ /* 0x000fe2000fffe0ff */
[----:B------:R-:W-:Y:S01]  /*3a40*/  IMAD.MOV.U32 R34, RZ, RZ, R172 ;  /* 0x000000ffff227224 */ /* 0x000fe200078e00ac */
[----:B------:R-:W-:Y:S02]  /*3a50*/  ULOP3.LUT UR14, UR7, 0x800000, URZ, 0xfc, !UPT ;  /* 0x00800000070e7892 */ /* 0x000fe4000f8efcff */
[----:B------:R-:W-:Y:S02]  /*3a60*/  USHF.R.U32.HI UR5, URZ, 0x4, UR5 ;  /* 0x00000004ff057899 */ /* 0x000fe40008011605 */
[----:B------:R-:W-:Y:S02]  /*3a70*/  UIADD3.64 UR22, UPT, UPT, UR16, 0x100, URZ ;  /* 0x0000010010167897 */ /* 0x000fe4000fffe0ff */
[----:B------:R-:W-:Y:S02]  /*3a80*/  USGXT.U32 UR12, UR5, 0xe ;  /* 0x0000000e050c789a */ /* 0x000fe40008000000 */
[----:B------:R-:W-:Y:S01]  /*3a90*/  UIADD3.64 UR24, UPT, UPT, UR16, 0x200, URZ ;  /* 0x0000020010187897 */ /* 0x000fe2000fffe0ff */
[----:B------:R-:W-:Y:S01]  /*3aa0*/  UMOV UR11, 0x1 ;  /* 0x00000001000b7882 */ /* 0x000fe20000000000 */
[----:B------:R-:W-:Y:S01]  /*3ab0*/  UMOV UR5, URZ ;  /* 0x000000ff00057c82 */ /* 0x000fe20008000000 */
[----:B------:R-:W-:-:S09]  /*3ac0*/  UMOV UR13, 0xc0004010 ;  /* 0xc0004010000d7882 */ /* 0x000fd20000000000 */
.L_x_10:
[----:B------:R-:W-:Y:S01]  /*3ad0*/  USHF.L.U32 UR4, UR4, 0x1f, URZ ;  /* 0x0000001f04047899 */ /* 0x000fe200080006ff */
[----:B------:R-:W-:-:S04]  /*3ae0*/  IMAD.WIDE R44, R171, 0x2, R44 ;  /* 0x00000002ab2c7825 */ /* 0x000fc800078e022c */
[----:B------:R-:W-:-:S04]  /*3af0*/  IMAD.WIDE R42, R171, 0x2, R42 ;  /* 0x00000002ab2a7825 */ /* 0x000fc800078e022a */
[----:B0-----:R-:W-:-:S04]  /*3b00*/  IMAD.U32 R172, RZ, RZ, UR4 ;  /* 0x00000004ffac7e24 */ /* 0x001fc8000f8e00ff */
[----:B------:R-:W0:Y:S02]  /*3b10*/  SYNCS.PHASECHK.TRANS64.TRYWAIT P0, [UR6], R172 ;  /* 0x000000acff0075a7 */ /* 0x000e240008001106 */
[----:B0-----:R-:W-:Y:S05]  /*3b20*/  @!P0 BRA `(.L_x_8) ;  /* 0x000000f400348947 */ /* 0x001fea0003800000 */
.L_x_16:
[C---:B------:R-:W-:Y:S01]  /*3b30*/  ISETP.GT.AND P0, PT, R166.reuse, RZ, PT ;  /* 0x000000ffa600720c */ /* 0x040fe20003f04270 */
[C---:B------:R-:W-:Y:S01]  /*3b40*/  IMAD.WIDE R40, R171.reuse, 0x2, R40 ;  /* 0x00000002ab287825 */ /* 0x040fe200078e0228 */
[C---:B------:R-:W-:Y:S02]  /*3b50*/  ISETP.GT.AND P3, PT, R166.reuse, 0x8, PT ;  /* 0x00000008a600780c */ /* 0x040fe40003f64270 */
[----:B------:R-:W-:Y:S01]  /*3b60*/  ISETP.GT.AND P4, PT, R166, 0x1, PT ;  /* 0x00000001a600780c */ /* 0x000fe20003f84270 */
[C---:B------:R-:W-:Y:S01]  /*3b70*/  IMAD.WIDE R38, R171.reuse, 0x2, R38 ;  /* 0x00000002ab267825 */ /* 0x040fe200078e0226 */
[----:B------:R-:W-:Y:S02]  /*3b80*/  PRMT R209, RZ, 0x7610, R209 ;  /* 0x00007610ffd17816 */ /* 0x000fe400000000d1 */
[----:B------:R-:W-:Y:S01]  /*3b90*/  PRMT R211, RZ, 0x7610, R211 ;  /* 0x00007610ffd37816 */ /* 0x000fe200000000d3 */
[----:B------:R-:W-:Y:S01]  /*3ba0*/  IMAD.WIDE R36, R171, 0x2, R36 ;  /* 0x00000002ab247825 */ /* 0x000fe200078e0224 */
[----:B------:R-:W-:-:S02]  /*3bb0*/  PRMT R213, RZ, 0x7610, R213 ;  /* 0x00007610ffd57816 */ /* 0x000fc400000000d5 */
[----:B------:R-:W-:Y:S01]  /*3bc0*/  PRMT R215, RZ, 0x7610, R215 ;  /* 0x00007610ffd77816 */ /* 0x000fe200000000d7 */
[C---:B------:R-:W-:Y:S01]  /*3bd0*/  IMAD.WIDE R32, R171.reuse, 0x2, R32 ;  /* 0x00000002ab207825 */ /* 0x040fe200078e0220 */
[----:B------:R-:W-:Y:S02]  /*3be0*/  PRMT R221, RZ, 0x7610, R221 ;  /* 0x00007610ffdd7816 */ /* 0x000fe400000000dd */
[----:B------:R-:W-:Y:S01]  /*3bf0*/  PRMT R223, RZ, 0x7610, R223 ;  /* 0x00007610ffdf7816 */ /* 0x000fe200000000df */
[C---:B------:R-:W-:Y:S01]  /*3c00*/  IMAD.WIDE R30, R171.reuse, 0x2, R30 ;  /* 0x00000002ab1e7825 */ /* 0x040fe200078e021e */
[----:B------:R-:W-:Y:S01]  /*3c10*/  PRMT R227, RZ, 0x7610, R227 ;  /* 0x00007610ffe37816 */ /* 0x000fe200000000e3 */
[----:B------:R-:W2:Y:S01]  /*3c20*/  @P0 LDG.E.U16 R213, desc[UR20][R32.64] ;  /* 0x0000001420d50981 */ /* 0x000ea2000c1e1500 */
[----:B------:R-:W-:Y:S01]  /*3c30*/  PRMT R229, RZ, 0x7610, R229 ;  /* 0x00007610ffe57816 */ /* 0x000fe200000000e5 */
[C---:B------:R-:W-:Y:S01]  /*3c40*/  IMAD.WIDE R28, R171.reuse, 0x2, R28 ;  /* 0x00000002ab1c7825 */ /* 0x040fe200078e021c */
[----:B------:R-:W-:Y:S01]  /*3c50*/  PRMT R219, RZ, 0x7610, R219 ;  /* 0x00007610ffdb7816 */ /* 0x000fe200000000db */
[----:B------:R-:W3:Y:S02]  /*3c60*/  @P0 LDG.E.U16 R211, desc[UR20][R30.64] ;  /* 0x000000141ed30981 */ /* 0x000ee4000c1e1500 */
[----:B------:R-:W-:-:S02]  /*3c70*/  IMAD.WIDE R54, R171, 0x2, R54 ;  /* 0x00000002ab367825 */ /* 0x000fc400078e0236 */
[----:B------:R-:W4:Y:S04]  /*3c80*/  @P0 LDG.E.U16 R209, desc[UR20][R28.64] ;  /* 0x000000141cd10981 */ /* 0x000f28000c1e1500 */
[----:B------:R-:W5:Y:S04]  /*3c90*/  @P0 LDG.E.U16 R215, desc[UR20][R36.64] ;  /* 0x0000001424d70981 */ /* 0x000f68000c1e1500 */
[----:B------:R-:W2:Y:S04]  /*3ca0*/  @P3 LDG.E.U16 R221, desc[UR20][R38.64] ;  /* 0x0000001426dd3981 */ /* 0x000ea8000c1e1500 */
[----:B------:R-:W2:Y:S04]  /*3cb0*/  @P3 LDG.E.U16 R223, desc[UR20][R40.64] ;  /* 0x0000001428df3981 */ /* 0x000ea8000c1e1500 */
[----:B------:R-:W2:Y:S04]  /*3cc0*/  @P3 LDG.E.U16 R227, desc[UR20][R42.64] ;  /* 0x000000142ae33981 */ /* 0x000ea8000c1e1500 */
[----:B------:R-:W2:Y:S04]  /*3cd0*/  @P3 LDG.E.U16 R229, desc[UR20][R44.64] ;  /* 0x000000142ce53981 */ /* 0x000ea8000c1e1500 */
[----:B------:R-:W2:Y:S01]  /*3ce0*/  @P4 LDG.E.U16 R219, desc[UR20][R54.64] ;  /* 0x0000001436db4981 */ /* 0x000ea2000c1e1500 */
[----:B------:R-:W-:-:S02]  /*3cf0*/  ISETP.GT.AND P0, PT, R166, 0x3, PT ;  /* 0x00000003a600780c */ /* 0x000fc40003f04270 */
[C---:B------:R-:W-:Y:S02]  /*3d00*/  ISETP.GT.AND P3, PT, R166.reuse, 0x4, PT ;  /* 0x00000004a600780c */ /* 0x040fe40003f64270 */
[----:B------:R-:W-:Y:S01]  /*3d10*/  ISETP.GT.AND P5, PT, R166, 0x5, PT ;  /* 0x00000005a600780c */ /* 0x000fe20003fa4270 */
[C---:B------:R-:W-:Y:S01]  /*3d20*/  IMAD.WIDE R116, R171.reuse, 0x2, R116 ;  /* 0x00000002ab747825 */ /* 0x040fe200078e0274 */
[----:B------:R-:W-:Y:S02]  /*3d30*/  PRMT R172, RZ, 0x7610, R172 ;  /* 0x00007610ffac7816 */ /* 0x000fe400000000ac */
[----:B------:R-:W-:Y:S01]  /*3d40*/  PRMT R174, RZ, 0x7610, R174 ;  /* 0x00007610ffae7816 */ /* 0x000fe200000000ae */
        /* <DEDUP_REMOVED lines=16> */
[----:B------:R-:W-:Y:S01]  /*3e50*/  PRMT R212, RZ, 0x7610, R212 ;  /* 0x00007610ffd47816 */ /* 0x000fe200000000d4 */
[----:B------:R-:W2:Y:S01]  /*3e60*/  @P3 LDG.E.U16 R226, desc[UR20][R98.64] ;  /* 0x0000001462e23981 */ /* 0x000ea2000c1e1500 */
[----:B------:R-:W-:Y:S01]  /*3e70*/  PRMT R210, RZ, 0x7610, R210 ;  /* 0x00007610ffd27816 */ /* 0x000fe200000000d2 */
[C---:B------:R-:W-:Y:S01]  /*3e80*/  IMAD.WIDE R94, R171.reuse, 0x2, R94 ;  /* 0x00000002ab5e7825 */ /* 0x040fe200078e025e */
[----:B------:R-:W-:Y:S01]  /*3e90*/  PRMT R208, RZ, 0x7610, R208 ;  /* 0x00007610ffd07816 */ /* 0x000fe200000000d0 */
[----:B------:R-:W2:Y:S02]  /*3ea0*/  @P3 LDG.E.U16 R228, desc[UR20][R96.64] ;  /* 0x0000001460e43981 */ /* 0x000ea4000c1e1500 */
[----:B------:R-:W-:-:S04]  /*3eb0*/  IMAD.WIDE R84, R171, 0x2, R84 ;  /* 0x00000002ab547825 */ /* 0x000fc800078e0254 */
[C---:B------:R-:W-:Y:S01]  /*3ec0*/  IMAD.WIDE R82, R171.reuse, 0x2, R82 ;  /* 0x00000002ab527825 */ /* 0x040fe200078e0252 */
[----:B------:R-:W2:Y:S03]  /*3ed0*/  @P0 LDG.E.U16 R240, desc[UR20][R84.64] ;  /* 0x0000001454f00981 */ /* 0x000ea6000c1e1500 */
[C---:B------:R-:W-:Y:S01]  /*3ee0*/  IMAD.WIDE R80, R171.reuse, 0x2, R80 ;  /* 0x00000002ab507825 */ /* 0x040fe200078e0250 */
[----:B------:R-:W5:Y:S03]  /*3ef0*/  @P0 LDG.E.U16 R242, desc[UR20][R82.64] ;  /* 0x0000001452f20981 */ /* 0x000f66000c1e1500 */
[C---:B------:R-:W-:Y:S01]  /*3f00*/  IMAD.WIDE R78, R171.reuse, 0x2, R78 ;  /* 0x00000002ab4e7825 */ /* 0x040fe200078e024e */
[----:B------:R-:W5:Y:S03]  /*3f10*/  @P0 LDG.E.U16 R244, desc[UR20][R80.64] ;  /* 0x0000001450f40981 */ /* 0x000f66000c1e1500 */
[C---:B------:R-:W-:Y:S01]  /*3f20*/  IMAD.WIDE R60, R171.reuse, 0x2, R60 ;  /* 0x00000002ab3c7825 */ /* 0x040fe200078e023c */
[----:B------:R-:W5:Y:S03]  /*3f30*/  @P0 LDG.E.U16 R248, desc[UR20][R78.64] ;  /* 0x000000144ef80981 */ /* 0x000f66000c1e1500 */
[C---:B------:R-:W-:Y:S01]  /*3f40*/  IMAD.WIDE R58, R171.reuse, 0x2, R58 ;  /* 0x00000002ab3a7825 */ /* 0x040fe200078e023a */
[----:B------:R-:W5:Y:S03]  /*3f50*/  @P4 LDG.E.U16 R176, desc[UR20][R60.64] ;  /* 0x000000143cb04981 */ /* 0x000f66000c1e1500 */
[----:B------:R-:W-:Y:S01]  /*3f60*/  IMAD.WIDE R56, R171, 0x2, R56 ;  /* 0x00000002ab387825 */ /* 0x000fe200078e0238 */
[----:B------:R-:W5:Y:S01]  /*3f70*/  @P4 LDG.E.U16 R174, desc[UR20][R58.64] ;  /* 0x000000143aae4981 */ /* 0x000f62000c1e1500 */
[----:B------:R-:W-:-:S02]  /*3f80*/  ISETP.GT.AND P6, PT, R166, 0x2, PT ;  /* 0x00000002a600780c */ /* 0x000fc40003fc4270 */
[C---:B------:R-:W-:Y:S01]  /*3f90*/  ISETP.GT.AND P0, PT, R166.reuse, 0x7, PT ;  /* 0x00000007a600780c */ /* 0x040fe20003f04270 */
[----:B------:R-:W5:Y:S01]  /*3fa0*/  @P4 LDG.E.U16 R172, desc[UR20][R56.64] ;  /* 0x0000001438ac4981 */ /* 0x000f62000c1e1500 */
[----:B------:R-:W-:-:S03]  /*3fb0*/  ISETP.GT.AND P4, PT, R166, 0x6, PT ;  /* 0x00000006a600780c */ /* 0x000fc60003f84270 */
[----:B------:R-:W5:Y:S04]  /*3fc0*/  @P3 LDG.E.U16 R230, desc[UR20][R94.64] ;  /* 0x000000145ee63981 */ /* 0x000f68000c1e1500 */
[----:B------:R-:W5:Y:S01]  /*3fd0*/  @P3 LDG.E.U16 R224, desc[UR20][R100.64] ;  /* 0x0000001464e03981 */ /* 0x000f62000c1e1500 */
[----:B------:R-:W-:-:S03]  /*3fe0*/  ISETP.GT.AND P3, PT, R166, 0x9, PT ;  /* 0x00000009a600780c */ /* 0x000fc60003f64270 */
[----:B------:R-:W5:Y:S04]  /*3ff0*/  @P5 LDG.E.U16 R214, desc[UR20][R110.64] ;  /* 0x000000146ed65981 */ /* 0x000f68000c1e1500 */
[----:B------:R-:W5:Y:S04]  /*4000*/  @P5 LDG.E.U16 R212, desc[UR20][R112.64] ;  /* 0x0000001470d45981 */ /* 0x000f68000c1e1500 */
[----:B------:R-:W5:Y:S04]  /*4010*/  @P5 LDG.E.U16 R210, desc[UR20][R114.64] ;  /* 0x0000001472d25981 */ /* 0x000f68000c1e1500 */
[----:B------:R-:W5:Y:S01]  /*4020*/  @P5 LDG.E.U16 R208, desc[UR20][R116.64] ;  /* 0x0000001474d05981 */ /* 0x000f62000c1e1500 */
[----:B------:R-:W-:Y:S01]  /*4030*/  ISETP.GT.AND P5, PT, R166, 0xa, PT ;  /* 0x0000000aa600780c */ /* 0x000fe20003fa4270 */
        /* <DEDUP_REMOVED lines=26> */
[----:B------:R-:W5:Y:S01]  /*41e0*/  @P3 LDG.E.U16 R178, desc[UR20][R46.64] ;  /* 0x000000142eb23981 */ /* 0x000f62000c1e1500 */
[----:B------:R-:W-:Y:S01]  /*41f0*/  PRMT R193, RZ, 0x7610, R193 ;  /* 0x00007610ffc17816 */ /* 0x000fe200000000c1 */
[C---:B------:R-:W-:Y:S01]  /*4200*/  IMAD.WIDE R14, R171.reuse, 0x2, R14 ;  /* 0x00000002ab0e7825 */ /* 0x040fe200078e020e */
[----:B------:R-:W-:Y:S01]  /*4210*/  PRMT R191, RZ, 0x7610, R191 ;  /* 0x00007610ffbf7816 */ /* 0x000fe200000000bf */
[----:B------:R-:W5:Y:S01]  /*4220*/  @P0 LDG.E.U16 R181, desc[UR20][R12.64] ;  /* 0x000000140cb50981 */ /* 0x000f62000c1e1500 */
[----:B------:R-:W-:Y:S01]  /*4230*/  PRMT R189, RZ, 0x7610, R189 ;  /* 0x00007610ffbd7816 */ /* 0x000fe200000000bd */
[----:B------:R-:W-:-:S02]  /*4240*/  IMAD.WIDE R16, R171, 0x2, R16 ;  /* 0x00000002ab107825 */ /* 0x000fc400078e0210 */
[----:B------:R-:W5:Y:S02]  /*4250*/  @P0 LDG.E.U16 R183, desc[UR20][R14.64] ;  /* 0x000000140eb70981 */ /* 0x000f64000c1e1500 */
[C---:B------:R-:W-:Y:S02]  /*4260*/  IMAD.WIDE R24, R171.reuse, 0x2, R24 ;  /* 0x00000002ab187825 */ /* 0x040fe400078e0218 */
[----:B------:R-:W5:Y:S02]  /*4270*/  @P0 LDG.E.U16 R185, desc[UR20][R16.64] ;  /* 0x0000001410b90981 */ /* 0x000f64000c1e1500 */
[C---:B------:R-:W-:Y:S02]  /*4280*/  IMAD.WIDE R164, R171.reuse, 0x2, R164 ;  /* 0x00000002aba47825 */ /* 0x040fe400078e02a4 */
[----:B------:R-:W5:Y:S02]  /*4290*/  @P0 LDG.E.U16 R187, desc[UR20][R24.64] ;  /* 0x0000001418bb0981 */ /* 0x000f64000c1e1500 */
[----:B------:R-:W-:-:S04]  /*42a0*/  IMAD.WIDE R162, R171, 0x2, R162 ;  /* 0x00000002aba27825 */ /* 0x000fc800078e02a2 */
        /* <DEDUP_REMOVED lines=12> */
[----:B------:R-:W-:-:S03]  /*4370*/  ISETP.GT.AND P0, PT, R166, 0xd, PT ;  /* 0x0000000da600780c */ /* 0x000fc60003f04270 */
[----:B------:R-:W5:Y:S01]  /*4380*/  @P6 LDG.E.U16 R205, desc[UR20][R62.64] ;  /* 0x000000143ecd6981 */ /* 0x000f62000c1e1500 */
[----:B------:R-:W-:-:S03]  /*4390*/  ISETP.GT.AND P6, PT, R166, 0xc, PT ;  /* 0x0000000ca600780c */ /* 0x000fc60003fc4270 */
[----:B------:R-:W5:Y:S01]  /*43a0*/  @P4 LDG.E.U16 R188, desc[UR20][R164.64] ;  /* 0x00000014a4bc4981 */ /* 0x000f62000c1e1500 */
[----:B------:R-:W-:-:S03]  /*43b0*/  ISETP.GT.AND P4, PT, R166, 0xb, PT ;  /* 0x0000000ba600780c */ /* 0x000fc60003f84270 */
[----:B------:R-:W5:Y:S04]  /*43c0*/  @P3 LDG.E.U16 R207, desc[UR20][R48.64] ;  /* 0x0000001430cf3981 */ /* 0x000f68000c1e1500 */
        /* <DEDUP_REMOVED lines=68> */
[----:B------:R-:W-:Y:S01]  /*4810*/  BAR.SYNC.DEFER_BLOCKING 0x0 ;  /* 0x0000000000007b1d */ /* 0x000fe20000010000 */
[----:B------:R-:W-:Y:S01]  /*4820*/  ISETP.GE.AND P0, PT, R169, R166, PT ;  /* 0x000000a6a900720c */ /* 0x000fe20003f06270 */
        /* <DEDUP_REMOVED lines=10> */
[----:B------:R-:W-:-:S03]  /*48d0*/  PRMT R249, RZ, 0x7610, R249 ;  /* 0x00007610fff97816 */ /* 0x000fc600000000f9 */
[C---:B------:R-:W-:Y:S01]  /*48e0*/  IMAD.WIDE R146, R35.reuse, 0x2, R146 ;  /* 0x0000000223927825 */ /* 0x040fe200078e0292 */
[----:B----4-:R0:W-:Y:S03]  /*48f0*/  STS.U16 [R168+UR9+0x4000], R209 ;  /* 0x004000d1a8007988 */ /* 0x0101e60008000409 */
[C---:B------:R-:W-:Y:S01]  /*4900*/  IMAD.WIDE R144, R35.reuse, 0x2, R144 ;  /* 0x0000000223907825 */ /* 0x040fe200078e0290 */
[----:B---3--:R1:W-:Y:S03]  /*4910*/  STS.U16 [R168+UR9+0x5000], R211 ;  /* 0x005000d3a8007988 */ /* 0x0083e60008000409 */
[C---:B------:R-:W-:Y:S01]  /*4920*/  IMAD.WIDE R142, R35.reuse, 0x2, R142 ;  /* 0x00000002238e7825 */ /* 0x040fe200078e028e */
[----:B--2---:R2:W-:Y:S03]  /*4930*/  STS.U16 [R168+UR9+0x6000], R213 ;  /* 0x006000d5a8007988 */ /* 0x0045e60008000409 */
[C---:B------:R-:W-:Y:S01]  /*4940*/  IMAD.WIDE R140, R35.reuse, 0x2, R140 ;  /* 0x00000002238c7825 */ /* 0x040fe200078e028c */
[----:B0-----:R-:W-:Y:S01]  /*4950*/  PRMT R209, RZ, 0x7610, R209 ;  /* 0x00007610ffd17816 */ /* 0x001fe200000000d1 */
[----:B-----5:R0:W-:Y:S02]  /*4960*/  STS.U16 [R168+UR9+0x7000], R215 ;  /* 0x007000d7a8007988 */ /* 0x0201e40008000409 */
[C---:B------:R-:W-:Y:S01]  /*4970*/  IMAD.WIDE R138, R35.reuse, 0x2, R138 ;  /* 0x00000002238a7825 */ /* 0x040fe200078e028a */
[----:B-1----:R-:W-:Y:S01]  /*4980*/  PRMT R211, RZ, 0x7610, R211 ;  /* 0x00007610ffd37816 */ /* 0x002fe200000000d3 */
[----:B------:R1:W-:Y:S02]  /*4990*/  STS.U16 [R168+UR9+0x4400], R221 ;  /* 0x004400dda8007988 */ /* 0x0003e40008000409 */
[C---:B------:R-:W-:Y:S01]  /*49a0*/  IMAD.WIDE R136, R35.reuse, 0x2, R136 ;  /* 0x0000000223887825 */ /* 0x040fe200078e0288 */
[----:B--2---:R-:W-:Y:S01]  /*49b0*/  PRMT R213, RZ, 0x7610, R213 ;  /* 0x00007610ffd57816 */ /* 0x004fe200000000d5 */
[----:B------:R2:W-:Y:S02]  /*49c0*/  STS.U16 [R168+UR9+0x5400], R223 ;  /* 0x005400dfa8007988 */ /* 0x0005e40008000409 */
[C---:B------:R-:W-:Y:S01]  /*49d0*/  IMAD.WIDE R134, R35.reuse, 0x2, R134 ;  /* 0x0000000223867825 */ /* 0x040fe200078e0286 */
[----:B0-----:R-:W-:Y:S01]  /*49e0*/  PRMT R215, RZ, 0x7610, R215 ;  /* 0x00007610ffd77816 */ /* 0x001fe200000000d7 */
[----:B------:R0:W-:Y:S02]  /*49f0*/  STS.U16 [R168+UR9+0x6400], R227 ;  /* 0x006400e3a8007988 */ /* 0x0001e40008000409 */
        /* <DEDUP_REMOVED lines=8> */
[----:B------:R-:W3:Y:S02]  /*4a80*/  @!P0 LDG.E.U16 R213, desc[UR20][R130.64] ;  /* 0x0000001482d58981 */ /* 0x000ee4000c1e1500 */
[C---:B------:R-:W-:Y:S01]  /*4a90*/  IMAD.WIDE R126, R35.reuse, 0x2, R126 ;  /* 0x00000002237e7825 */ /* 0x040fe200078e027e */
[----:B-1----:R-:W-:Y:S01]  /*4aa0*/  PRMT R229, RZ, 0x7610, R229 ;  /* 0x00007610ffe57816 */ /* 0x002fe200000000e5 */
[----:B------:R-:W4:Y:S02]  /*4ab0*/  @!P0 LDG.E.U16 R211, desc[UR20][R128.64] ;  /* 0x0000001480d38981 */ /* 0x000f24000c1e1500 */
[----:B------:R-:W-:Y:S01]  /*4ac0*/  IMAD.WIDE R156, R35, 0x2, R156 ;  /* 0x00000002239c7825 */ /* 0x000fe200078e029c */
[----:B--2---:R-:W-:Y:S01]  /*4ad0*/  PRMT R219, RZ, 0x7610, R219 ;  /* 0x00007610ffdb7816 */ /* 0x004fe200000000db */
[----:B------:R-:W2:Y:S04]  /*4ae0*/  @!P0 LDG.E.U16 R209, desc[UR20][R126.64] ;  /* 0x000000147ed18981 */ /* 0x000ea8000c1e1500 */
[----:B------:R-:W5:Y:S04]  /*4af0*/  @!P0 LDG.E.U16 R215, desc[UR20][R132.64] ;  /* 0x0000001484d78981 */ /* 0x000f68000c1e1500 */
[----:B------:R-:W2:Y:S04]  /*4b00*/  @!P0 LDG.E.U16 R219, desc[UR20][R134.64] ;  /* 0x0000001486db8981 */ /* 0x000ea8000c1e1500 */
[----:B------:R-:W2:Y:S04]  /*4b10*/  @!P0 LDG.E.U16 R221, desc[UR20][R136.64] ;  /* 0x0000001488dd8981 */ /* 0x000ea8000c1e1500 */
[----:B------:R-:W2:Y:S04]  /*4b20*/  @!P0 LDG.E.U16 R223, desc[UR20][R138.64] ;  /* 0x000000148adf8981 */ /* 0x000ea8000c1e1500 */
[----:B------:R-:W2:Y:S04]  /*4b30*/  @!P0 LDG.E.U16 R227, desc[UR20][R140.64] ;  /* 0x000000148ce38981 */ /* 0x000ea8000c1e1500 */
[----:B------:R-:W2:Y:S04]  /*4b40*/  @!P0 LDG.E.U16 R229, desc[UR20][R142.64] ;  /* 0x000000148ee58981 */ /* 0x000ea8000c1e1500 */
[----:B------:R-:W2:Y:S04]  /*4b50*/  @!P0 LDG.E.U16 R231, desc[UR20][R144.64] ;  /* 0x0000001490e78981 */ /* 0x000ea8000c1e1500 */
[----:B------:R-:W2:Y:S04]  /*4b60*/  @!P0 LDG.E.U16 R235, desc[UR20][R146.64] ;  /* 0x0000001492eb8981 */ /* 0x000ea8000c1e1500 */
[----:B------:R-:W2:Y:S04]  /*4b70*/  @!P0 LDG.E.U16 R239, desc[UR20][R148.64] ;  /* 0x0000001494ef8981 */ /* 0x000ea8000c1e1500 */
[----:B------:R-:W3:Y:S04]  /*4b80*/  @!P0 LDG.E.U16 R241, desc[UR20][R150.64] ;  /* 0x0000001496f18981 */ /* 0x000ee8000c1e1500 */
[----:B------:R-:W3:Y:S04]  /*4b90*/  @!P0 LDG.E.U16 R243, desc[UR20][R152.64] ;  /* 0x0000001498f38981 */ /* 0x000ee8000c1e1500 */
[----:B------:R-:W5:Y:S04]  /*4ba0*/  @!P0 LDG.E.U16 R247, desc[UR20][R154.64] ;  /* 0x000000149af78981 */ /* 0x000f68000c1e1500 */
[----:B------:R-:W5:Y:S04]  /*4bb0*/  @!P0 LDG.E.U16 R249, desc[UR20][R156.64] ;  /* 0x000000149cf98981 */ /* 0x000f68000c1e1500 */
        /* <DEDUP_REMOVED lines=19> */
[----:B------:R-:W-:-:S04]  /*4cf0*/  ULEA UR6, UR11, UR9, 0x3 ;  /* 0x000000090b067291 */ /* 0x000fc8000f8e18ff */
[----:B------:R-:W-:Y:S01]  /*4d00*/  UIADD3 UR6, UPT, UPT, UR6, 0xa000, URZ ;  /* 0x0000a00006067890 */ /* 0x000fe2000fffe0ff */
        /* <DEDUP_REMOVED lines=36> */
[----:B--2---:R0:W-:Y:S04]  /*4f50*/  STS.U16 [R170+UR9+0x9000], R209 ;  /* 0x009000d1aa007988 */ /* 0x0041e80008000409 */
[----:B----4-:R0:W-:Y:S04]  /*4f60*/  STS.U16 [R170+UR9+0x9100], R211 ;  /* 0x009100d3aa007988 */ /* 0x0101e80008000409 */
[----:B---3--:R0:W-:Y:S04]  /*4f70*/  STS.U16 [R170+UR9+0x9200], R213 ;  /* 0x009200d5aa007988 */ /* 0x0081e80008000409 */
        /* <DEDUP_REMOVED lines=13> */
[----:B------:R1:W-:Y:S06]  /*5050*/  MEMBAR.ALL.CTA ;  /* 0x0000000000007992 */ /* 0x0003ec0000008000 */
[----:B-1----:R-:W1:Y:S02]  /*5060*/  FENCE.VIEW.ASYNC.S ;  /* 0x00000000000073c6 */ /* 0x002e640000000000 */
[----:B-1----:R-:W-:Y:S06]  /*5070*/  BAR.SYNC.DEFER_BLOCKING 0x0 ;  /* 0x0000000000007b1d */ /* 0x002fec0000010000 */
[----:B------:R-:W-:Y:S05]  /*5080*/  @P2 BRA `(.L_x_9) ;  /* 0x0000000000502947 */ /* 0x000fea0003800000 */
[----:B------:R-:W-:Y:S02]  /*5090*/  UIADD3 UR26, UPT, UPT, UR8, 0x80, URZ ;  /* 0x00000080081a7890 */ /* 0x000fe4000fffe0ff */
[----:B------:R-:W-:Y:S02]  /*50a0*/  UIADD3 UR27, UPT, UPT, UR8, 0x100, URZ ;  /* 0x00000100081b7890 */ /* 0x000fe4000fffe0ff */
[----:B------:R-:W-:Y:S01]  /*50b0*/  UIADD3 UR32, UPT, UPT, UR8, 0x180, URZ ;  /* 0x0000018008207890 */ /* 0x000fe2000fffe0ff */
[----:B------:R-:W-:Y:S01]  /*50c0*/  UMOV UR18, 0x0 ;  /* 0x0000000000127882 */ /* 0x000fe20000000000 */
[----:B------:R-:W-:Y:S01]  /*50d0*/  UMOV UR19, 0x8208490 ;  /* 0x0820849000137882 */ /* 0x000fe20000000000 */
[----:B------:R-:W-:Y:S01]  /*50e0*/  UMOV UR15, 0x40004040 ;  /* 0x40004040000f7882 */ /* 0x000fe20000000000 */
[----:B------:R-:W-:Y:S01]  /*50f0*/  UMOV UR28, 0x0 ;  /* 0x00000000001c7882 */ /* 0x000fe20000000000 */
[----:B------:R-:W-:Y:S01]  /*5100*/  UMOV UR29, 0x8208490 ;  /* 0x08208490001d7882 */ /* 0x000fe20000000000 */
[----:B------:R-:W-:Y:S01]  /*5110*/  UMOV UR30, 0x0 ;  /* 0x00000000001e7882 */ /* 0x000fe20000000000 */
[----:B------:R-:W-:Y:S01]  /*5120*/  UMOV UR31, 0x8208490 ;  /* 0x08208490001f7882 */ /* 0x000fe20000000000 */
[----:B------:R-:W-:Y:S01]  /*5130*/  UMOV UR7, URZ ;  /* 0x000000ff00077c82 */ /* 0x000fe20008000000 */
[----:B------:R1:W-:Y:S01]  /*5140*/  UTCHMMA gdesc[UR14], gdesc[UR12], tmem[UR8], tmem[UR18], idesc[UR19], UPT ;  /* 0x00ff120c0e0075ea */ /* 0x0003e2000b800008 */
[----:B------:R-:W-:Y:S01]  /*5150*/  UMOV UR34, 0x0 ;  /* 0x0000000000227882 */ /* 0x000fe20000000000 */
[----:B------:R-:W-:Y:S01]  /*5160*/  UMOV UR35, 0x8208490 ;  /* 0x0820849000237882 */ /* 0x000fe20000000000 */
[----:B------:R1:W-:Y:S01]  /*5170*/  UTCHMMA gdesc[UR16], gdesc[UR12], tmem[UR26], tmem[UR28], idesc[UR29], UPT ;  /* 0x00ff1c0c100075ea */ /* 0x0003e2000b80001a */
[----:B------:R-:W-:Y:S01]  /*5180*/  UMOV UR4, UR6 ;  /* 0x0000000600047c82 */ /* 0x000fe20008000000 */
[----:B------:R1:W-:Y:S01]  /*5190*/  UTCHMMA gdesc[UR22], gdesc[UR12], tmem[UR27], tmem[UR30], idesc[UR31], UPT ;  /* 0x00ff1e0c160075ea */ /* 0x0003e2000b80001b */
[----:B------:R1:W-:Y:S01]  /*51a0*/  UTCHMMA gdesc[UR24], gdesc[UR12], tmem[UR32], tmem[UR34], idesc[UR35], UPT ;  /* 0x00ff220c180075ea */ /* 0x0003e2000b800020 */
[----:B------:R1:W-:Y:S01]  /*51b0*/  UTCBAR [UR4], URZ ;  /* 0x000000ff040073e9 */ /* 0x0003e200080000ff */
[----:B------:R-:W-:Y:S01]  /*51c0*/  NOP ;  /* 0x0000000000007918 */ /* 0x000fe20000000000 */
.L_x_9:
[----:B------:R-:W-:Y:S01]  /*51d0*/  UIADD3 UR11, UPT, UPT, UR11, 0x1, URZ ;  /* 0x000000010b0b7890 */ /* 0x000fe2000fffe0ff */
[----:B------:R-:W-:Y:S02]  /*51e0*/  VIADD R34, R34, 0xffffffff ;  /* 0xffffffff22227836 */ /* 0x000fe40000000000 */
[----:B------:R-:W-:Y:S01]  /*51f0*/  VIADD R166, R166, 0xfffffff0 ;  /* 0xfffffff0a6a67836 */ /* 0x000fe20000000000 */
[----:B------:R-:W-:Y:S02]  /*5200*/  UISETP.GT.AND UP1, UPT, UR11, 0x1, UPT ;  /* 0x000000010b00788c */ /* 0x000fe4000bf24270 */
[----:B------:R-:W-:Y:S02]  /*5210*/  ISETP.NE.U32.AND P0, PT, R34, RZ, PT ;  /* 0x000000ff2200720c */ /* 0x000fe40003f05070 */
[----:B-1----:R-:W-:Y:S02]  /*5220*/  USEL UR4, URZ, 0x1, !UP1 ;  /* 0x00000001ff047887 */ /* 0x002fe4000c800000 */
[----:B------:R-:W-:-:S02]  /*5230*/  USEL UR11, UR11, URZ, !UP1 ;  /* 0x000000ff0b0b7287 */ /* 0x000fc4000c800000 */
[----:B------:R-:W-:-:S03]  /*5240*/  ULOP3.LUT UR7, UR5, UR4, URZ, 0x3c, !UPT ;  /* 0x0000000405077292 */ /* 0x000fc6000f8e3cff */
[----:B------:R-:W-:-:S04]  /*5250*/  UMOV UR4, UR5 ;  /* 0x0000000500047c82 */ /* 0x000fc80008000000 */
[----:B------:R-:W-:Y:S01]  /*5260*/  UMOV UR5, UR7 ;  /* 0x0000000700057c82 */ /* 0x000fe20008000000 */
[----:B------:R-:W-:Y:S05]  /*5270*/  @P0 BRA `(.L_x_10) ;  /* 0xffffffe800140947 */ /* 0x000fea000383ffff */
.L_x_7:
[----:B------:R-:W-:-:S13]  /*5280*/  ISETP.GE.AND P0, PT, R167, 0x10, PT ;  /* 0x00000010a700780c */ /* 0x000fda0003f06270 */
[----:B------:R-:W-:Y:S05]  /*5290*/  @!P0 BRA `(.L_x_11) ;  /* 0x0000000000108947 */ /* 0x000fea0003800000 */
[----:B------:R-:W-:-:S06]  /*52a0*/  USHF.L.U32 UR4, UR4, 0x1f, URZ ;  /* 0x0000001f04047899 */ /* 0x000fcc00080006ff */
[----:B------:R-:W-:-:S04]  /*52b0*/  IMAD.U32 R4, RZ, RZ, UR4 ;  /* 0x00000004ff047e24 */ /* 0x000fc8000f8e00ff */
[----:B------:R-:W1:Y:S02]  /*52c0*/  SYNCS.PHASECHK.TRANS64.TRYWAIT P0, [UR6], R4 ;  /* 0x00000004ff0075a7 */ /* 0x000e640008001106 */
[----:B-1----:R-:W-:Y:S05]  /*52d0*/  @!P0 BRA `(.L_x_12) ;  /* 0x000000dc00548947 */ /* 0x002fea0003800000 */
.L_x_11:
[----:B------:R-:W-:Y:S06]  /*52e0*/  BAR.SYNC.DEFER_BLOCKING 0x0 ;  /* 0x0000000000007b1d */ /* 0x000fec0000010000 */
[----:B------:R-:W1:Y:S01]  /*52f0*/  LDCU.128 UR16, c[0x0][0x390] ;  /* 0x00007200ff1077ac */ /* 0x000e620008000c00 */
[----:B------:R2:W-:Y:S01]  /*5300*/  STL [R1+0x144], R205 ;  /* 0x000144cd01007387 */ /* 0x0005e20000100800 */
[----:B------:R-:W3:Y:S03]  /*5310*/  LDCU.64 UR32, c[0x0][0x398] ;  /* 0x00007300ff2077ac */ /* 0x000ee60008000a00 */
[----:B------:R4:W-:Y:S01]  /*5320*/  STL [R1+0x140], R202 ;  /* 0x000140ca01007387 */ /* 0x0009e20000100800 */
[----:B------:R-:W5:Y:S03]  /*5330*/  LDCU UR30, c[0x0][0x3b8] ;  /* 0x00007700ff1e77ac */ /* 0x000f660008000800 */
[----:B------:R0:W-:Y:S01]  /*5340*/  STL [R1+0x13c], R201 ;  /* 0x00013cc901007387 */ /* 0x0001e20000100800 */
[----:B------:R-:W0:Y:S03]  /*5350*/  LDCU.64 UR4, c[0x0][0x398] ;  /* 0x00007300ff0477ac */ /* 0x000e260008000a00 */
[----:B------:R0:W-:Y:S01]  /*5360*/  STL [R1+0x138], R198 ;  /* 0x000138c601007387 */ /* 0x0001e20000100800 */
[----:B------:R-:W0:Y:S01]  /*5370*/  LDCU.64 UR12, c[0x0][0x398] ;  /* 0x00007300ff0c77ac */ /* 0x000e220008000a00 */
[----:B------:R-:W0:Y:S02]  /*5380*/  @!P1 SYNCS.CCTL.IV [UR9+0xa000] ;  /* 0x00a00000ff0099b1 */ /* 0x000e240008000009 */
[----:B0-----:R-:W-:Y:S06]  /*5390*/  BAR.SYNC.DEFER_BLOCKING 0x0 ;  /* 0x0000000000007b1d */ /* 0x001fec0000010000 */
[----:B------:R-:W0:Y:S01]  /*53a0*/  LDCU.64 UR28, c[0x0][0x398] ;  /* 0x00007300ff1c77ac */ /* 0x000e220008000a00 */
[----:B------:R-:W0:Y:S01]  /*53b0*/  LDTM.x64 R68, tmem[UR10] ;  /* 0x0000000a004479ee */ /* 0x000e220008340000 */
[----:B------:R0:W-:Y:S01]  /*53c0*/  STL [R1+0x134], R2 ;  /* 0x0001340201007387 */ /* 0x0001e20000100800 */
[----:B------:R-:W0:Y:S03]  /*53d0*/  LDCU.64 UR26, c[0x0][0x398] ;  /* 0x00007300ff1a77ac */ /* 0x000e260008000a00 */
[----:B------:R0:W-:Y:S01]  /*53e0*/  STL [R1+0x130], R0 ;  /* 0x0001300001007387 */ /* 0x0001e20000100800 */
[----:B------:R-:W0:Y:S03]  /*53f0*/  LDCU.64 UR6, c[0x0][0x398] ;  /* 0x00007300ff0677ac */ /* 0x000e260008000a00 */
[----:B------:R0:W-:Y:S01]  /*5400*/  STL [R1+0x12c], R197 ;  /* 0x00012cc501007387 */ /* 0x0001e20000100800 */
[----:B------:R-:W1:Y:S03]  /*5410*/  LDCU.64 UR24, c[0x0][0x398] ;  /* 0x00007300ff1877ac */ /* 0x000e660008000a00 */
[----:B------:R0:W-:Y:S01]  /*5420*/  STL [R1+0x128], R196 ;  /* 0x000128c401007387 */ /* 0x0001e20000100800 */
[----:B------:R-:W1:Y:S01]  /*5430*/  LDCU.64 UR22, c[0x0][0x398] ;  /* 0x00007300ff1677ac */ /* 0x000e620008000a00 */
[----:B------:R-:W1:Y:S02]  /*5440*/  @!P1 SYNCS.CCTL.IV [UR9+0xa008] ;  /* 0x00a00800ff0099b1 */ /* 0x000e640008000009 */
[----:B------:R1:W-:Y:S01]  /*5450*/  STL [R1+0x124], R3 ;  /* 0x0001240301007387 */ /* 0x0003e20000100800 */
[----:B------:R-:W1:Y:S01]  /*5460*/  LDCU.64 UR14, c[0x0][0x398] ;  /* 0x00007300ff0e77ac */ /* 0x000e620008000a00 */
[----:B------:R-:W-:Y:S01]  /*5470*/  LDTM.x64 R132, tmem[UR10+0x40] ;  /* 0x0000400a008479ee */ /* 0x000fe20008340000 */
[----:B------:R-:W1:Y:S01]  /*5480*/  LDCU UR9, c[0x0][0x398] ;  /* 0x00007300ff0977ac */ /* 0x000e620008000800 */
[----:B0-----:R-:W-:Y:S01]  /*5490*/  STL.64 [R1+0xb8], R114 ;  /* 0x0000b87201007387 */ /* 0x001fe20000100a00 */
[----:B--2---:R-:W-:Y:S01]  /*54a0*/  IMAD.MOV.U32 R205, RZ, RZ, R131 ;  /* 0x000000ffffcd7224 */ /* 0x004fe200078e0083 */
[----:B------:R-:W0:Y:S01]  /*54b0*/  LDCU UR40, c[0x0][0x398] ;  /* 0x00007300ff2877ac */ /* 0x000e220008000800 */
[----:B----4-:R-:W-:Y:S01]  /*54c0*/  IMAD.MOV.U32 R202, RZ, RZ, R130 ;  /* 0x000000ffffca7224 */ /* 0x010fe200078e0082 */
[----:B------:R-:W-:Y:S01]  /*54d0*/  STL.64 [R1+0xc0], R116 ;  /* 0x0000c07401007387 */ /* 0x000fe20000100a00 */
[----:B------:R-:W-:Y:S01]  /*54e0*/  IMAD.MOV.U32 R201, RZ, RZ, R129 ;  /* 0x000000ffffc97224 */ /* 0x000fe200078e0081 */
[----:B------:R-:W2:Y:S01]  /*54f0*/  LDCU UR42, c[0x0][0x398] ;  /* 0x00007300ff2a77ac */ /* 0x000ea20008000800 */
[----:B------:R-:W-:Y:S01]  /*5500*/  IMAD.MOV.U32 R198, RZ, RZ, R128 ;  /* 0x000000ffffc67224 */ /* 0x000fe200078e0080 */
[----:B------:R-:W-:Y:S01]  /*5510*/  STL.64 [R1+0xc8], R118 ;  /* 0x0000c87601007387 */ /* 0x000fe20000100a00 */
[----:B------:R-:W-:Y:S01]  /*5520*/  IMAD.MOV.U32 R2, RZ, RZ, R127 ;  /* 0x000000ffff027224 */ /* 0x000fe200078e007f */
[----:B------:R-:W4:Y:S01]  /*5530*/  LDCU UR43, c[0x0][0x39c] ;  /* 0x00007380ff2b77ac */ /* 0x000f220008000800 */
[----:B------:R-:W-:Y:S01]  /*5540*/  IMAD.MOV.U32 R0, RZ, RZ, R126 ;  /* 0x000000ffff007224 */ /* 0x000fe200078e007e */
[----:B------:R-:W-:Y:S01]  /*5550*/  STL.64 [R1+0xd0], R120 ;  /* 0x0000d07801007387 */ /* 0x000fe20000100a00 */
[----:B------:R-:W-:Y:S01]  /*5560*/  IMAD.MOV.U32 R197, RZ, RZ, R125 ;  /* 0x000000ffffc57224 */ /* 0x000fe200078e007d */
[----:B------:R-:W0:Y:S01]  /*5570*/  LDCU UR38, c[0x0][0x398] ;  /* 0x00007300ff2677ac */ /* 0x000e220008000800 */
[----:B------:R-:W-:Y:S01]  /*5580*/  IMAD.MOV.U32 R196, RZ, RZ, R124 ;  /* 0x000000ffffc47224 */ /* 0x000fe200078e007c */
[----:B------:R0:W-:Y:S01]  /*5590*/  STL [R1+0xd8], R122 ;  /* 0x0000d87a01007387 */ /* 0x0001e20000100800 */
[----:B-1----:R-:W-:Y:S01]  /*55a0*/  IMAD.MOV.U32 R3, RZ, RZ, R123 ;  /* 0x000000ffff037224 */ /* 0x002fe200078e007b */
[----:B------:R-:W1:Y:S01]  /*55b0*/  LDCU UR47, c[0x0][0x398] ;  /* 0x00007300ff2f77ac */ /* 0x000e620008000800 */
[----:B------:R-:W-:-:S02]  /*55c0*/  IMAD.MOV.U32 R67, RZ, RZ, R113 ;  /* 0x000000ffff437224 */ /* 0x000fc400078e0071 */
[----:B------:R-:W-:Y:S01]  /*55d0*/  IMAD.MOV.U32 R65, RZ, RZ, R112 ;  /* 0x000000ffff417224 */ /* 0x000fe200078e0070 */
[----:B------:R-:W0:Y:S01]  /*55e0*/  LDCU UR36, c[0x0][0x398] ;  /* 0x00007300ff2477ac */ /* 0x000e220008000800 */
[----:B------:R-:W-:Y:S02]  /*55f0*/  IMAD.MOV.U32 R63, RZ, RZ, R111 ;  /* 0x000000ffff3f7224 */ /* 0x000fe400078e006f */
[----:B------:R-:W-:Y:S01]  /*5600*/  IMAD.MOV.U32 R61, RZ, RZ, R110 ;  /* 0x000000ffff3d7224 */ /* 0x000fe200078e006e */
[----:B------:R-:W0:Y:S01]  /*5610*/  LDCU UR77, c[0x0][0x39c] ;  /* 0x00007380ff4d77ac */ /* 0x000e220008000800 */
[----:B------:R-:W-:Y:S02]  /*5620*/  IMAD.MOV.U32 R59, RZ, RZ, R109 ;  /* 0x000000ffff3b7224 */ /* 0x000fe400078e006d */
[----:B------:R-:W-:Y:S01]  /*5630*/  IMAD.MOV.U32 R57, RZ, RZ, R108 ;  /* 0x000000ffff397224 */ /* 0x000fe200078e006c */
[----:B------:R-:W0:Y:S01]  /*5640*/  LDCU UR76, c[0x0][0x398] ;  /* 0x00007300ff4c77ac */ /* 0x000e220008000800 */
        /* <DEDUP_REMOVED lines=47> */
[----:B------:R-:W1:Y:S01]  /*5940*/  LDCU UR75, c[0x0][0x398] ;  /* 0x00007300ff4b77ac */ /* 0x000e620008000800 */
[----:B------:R-:W-:Y:S02]  /*5950*/  IMAD.MOV.U32 R13, RZ, RZ, R68 ;  /* 0x000000ffff0d7224 */ /* 0x000fe400078e0044 */
[----:B------:R-:W-:Y:S01]  /*5960*/  IMAD.MOV.U32 R12, RZ, RZ, R97 ;  /* 0x000000ffff0c7224 */ /* 0x000fe200078e0061 */
[----:B------:R-:W1:Y:S01]  /*5970*/  LDCU UR65, c[0x0][0x39c] ;  /* 0x00007380ff4177ac */ /* 0x000e620008000800 */
[----:B------:R-:W-:Y:S02]  /*5980*/  IMAD.MOV.U32 R10, RZ, RZ, R96 ;  /* 0x000000ffff0a7224 */ /* 0x000fe400078e0060 */
[----:B------:R-:W-:Y:S01]  /*5990*/  IMAD.MOV.U32 R8, RZ, RZ, R95 ;  /* 0x000000ffff087224 */ /* 0x000fe200078e005f */
[----:B------:R-:W1:Y:S01]  /*59a0*/  LDCU UR71, c[0x0][0x398] ;  /* 0x00007300ff4777ac */ /* 0x000e620008000800 */
[----:B------:R-:W-:-:S02]  /*59b0*/  IMAD.MOV.U32 R7, RZ, RZ, R94 ;  /* 0x000000ffff077224 */ /* 0x000fc400078e005e */
[----:B------:R-:W-:Y:S01]  /*59c0*/  IMAD.MOV.U32 R6, RZ, RZ, R93 ;  /* 0x000000ffff067224 */ /* 0x000fe200078e005d */
[----:B------:R-:W1:Y:S01]  /*59d0*/  LDCU UR46, c[0x0][0x398] ;  /* 0x00007300ff2e77ac */ /* 0x000e620008000800 */
[----:B------:R-:W-:Y:S02]  /*59e0*/  IMAD.MOV.U32 R5, RZ, RZ, R92 ;  /* 0x000000ffff057224 */ /* 0x000fe400078e005c */
[----:B------:R-:W-:Y:S01]  /*59f0*/  IMAD.MOV.U32 R4, RZ, RZ, R91 ;  /* 0x000000ffff047224 */ /* 0x000fe200078e005b */
[----:B------:R-:W1:Y:S01]  /*5a00*/  LDCU UR74, c[0x0][0x398] ;  /* 0x00007300ff4a77ac */ /* 0x000e620008000800 */
[----:B0-----:R-:W0:Y:S01]  /*5a10*/  LDTM.x64 R68, tmem[UR10+0x80] ;  /* 0x0000800a004479ee */ /* 0x001e220008340000 */
[----:B------:R-:W0:Y:S01]  /*5a20*/  LDCU UR39, c[0x0][0x398] ;  /* 0x00007300ff2777ac */ /* 0x000e220008000800 */
[----:B------:R-:W0:Y:S01]  /*5a30*/  LDCU UR37, c[0x0][0x39c] ;  /* 0x00007380ff2577ac */ /* 0x000e220008000800 */
[----:B------:R-:W0:Y:S01]  /*5a40*/  LDCU UR64, c[0x0][0x398] ;  /* 0x00007300ff4077ac */ /* 0x000e220008000800 */
[----:B------:R-:W0:Y:S01]  /*5a50*/  LDCU UR35, c[0x0][0x398] ;  /* 0x00007300ff2377ac */ /* 0x000e220008000800 */
[----:B------:R-:W0:Y:S01]  /*5a60*/  LDCU UR66, c[0x0][0x398] ;  /* 0x00007300ff4277ac */ /* 0x000e220008000800 */
[----:B------:R-:W0:Y:S02]  /*5a70*/  LDCU UR62, c[0x0][0x39c] ;  /* 0x00007380ff3e77ac */ /* 0x000e240008000800 */
[----:B0-----:R-:W-:-:S02]  /*5a80*/  F2FP.BF16.F32.PACK_AB R131, R131, R205 ;  /* 0x000000cd8383723e */ /* 0x001fc400000010ff */
[----:B------:R-:W-:Y:S01]  /*5a90*/  F2FP.BF16.F32.PACK_AB R130, R130, R202 ;  /* 0x000000ca8282723e */ /* 0x000fe200000010ff */
[----:B------:R0:W2:Y:S01]  /*5aa0*/  LDL.LU R205, [R1+0x144] ;  /* 0x0001440001cd7983 */ /* 0x0000a20000300800 */
[----:B------:R-:W-:Y:S01]  /*5ab0*/  F2FP.BF16.F32.PACK_AB R129, R129, R201 ;  /* 0x000000c98181723e */ /* 0x000fe200000010ff */
[----:B------:R-:W0:Y:S02]  /*5ac0*/  LDCU UR68, c[0x0][0x398] ;  /* 0x00007300ff4477ac */ /* 0x000e240008000800 */
[----:B------:R1:W-:Y:S01]  /*5ad0*/  STL [R1+0x120], R131 ;  /* 0x0001208301007387 */ /* 0x0003e20000100800 */
[----:B------:R-:W-:Y:S01]  /*5ae0*/  F2FP.BF16.F32.PACK_AB R128, R128, R198 ;  /* 0x000000c68080723e */ /* 0x000fe200000010ff */
[----:B------:R-:W0:Y:S01]  /*5af0*/  LDCU UR60, c[0x0][0x398] ;  /* 0x00007300ff3c77ac */ /* 0x000e220008000800 */
[----:B------:R-:W-:Y:S01]  /*5b00*/  F2FP.BF16.F32.PACK_AB R127, R127, R2 ;  /* 0x000000027f7f723e */ /* 0x000fe200000010ff */
[----:B------:R-:W0:Y:S01]  /*5b10*/  LDCU UR73, c[0x0][0x398] ;  /* 0x00007300ff4977ac */ /* 0x000e220008000800 */
[----:B------:R-:W0:Y:S01]  /*5b20*/  LDCU UR59, c[0x0][0x39c] ;  /* 0x00007380ff3b77ac */ /* 0x000e220008000800 */
[----:B-1----:R-:W2:Y:S01]  /*5b30*/  LDL.LU R131, [R1+0xb8] ;  /* 0x0000b80001837983 */ /* 0x002ea20000300800 */
[----:B------:R-:W1:Y:S03]  /*5b40*/  LDCU UR67, c[0x0][0x398] ;  /* 0x00007300ff4377ac */ /* 0x000e660008000800 */
[----:B------:R0:W3:Y:S01]  /*5b50*/  LDL.LU R202, [R1+0x140] ;  /* 0x0001400001ca7983 */ /* 0x0000e20000300800 */
[----:B------:R-:W0:Y:S03]  /*5b60*/  LDCU UR57, c[0x0][0x39c] ;  /* 0x00007380ff3977ac */ /* 0x000e260008000800 */
[----:B------:R4:W-:Y:S01]  /*5b70*/  STL [R1+0x11c], R130 ;  /* 0x00011c8201007387 */ /* 0x0009e20000100800 */
[----:B------:R-:W-:Y:S01]  /*5b80*/  F2FP.BF16.F32.PACK_AB R126, R126, R0 ;  /* 0x000000007e7e723e */ /* 0x000fe200000010ff */
[----:B------:R-:W0:Y:S01]  /*5b90*/  LDCU UR31, c[0x0][0x398] ;  /* 0x00007300ff1f77ac */ /* 0x000e220008000800 */
[----:B------:R-:W-:Y:S01]  /*5ba0*/  F2FP.BF16.F32.PACK_AB R125, R125, R197 ;  /* 0x000000c57d7d723e */ /* 0x000fe200000010ff */
[----:B------:R-:W0:Y:S01]  /*5bb0*/  LDCU UR41, c[0x0][0x398] ;  /* 0x00007300ff2977ac */ /* 0x000e220008000800 */
[----:B------:R-:W0:Y:S01]  /*5bc0*/  LDCU UR44, c[0x0][0x398] ;  /* 0x00007300ff2c77ac */ /* 0x000e220008000800 */
[----:B----4-:R-:W4:Y:S01]  /*5bd0*/  LDL.LU R130, [R1+0xbc] ;  /* 0x0000bc0001827983 */ /* 0x010f220000300800 */
[----:B------:R-:W0:Y:S03]  /*5be0*/  LDCU UR69, c[0x0][0x398] ;  /* 0x00007300ff4577ac */ /* 0x000e260008000800 */
[----:B------:R0:W3:Y:S01]  /*5bf0*/  LDL.LU R201, [R1+0x13c] ;  /* 0x00013c0001c97983 */ /* 0x0000e20000300800 */
[----:B------:R-:W0:Y:S03]  /*5c00*/  LDCU UR61, c[0x0][0x398] ;  /* 0x00007300ff3d77ac */ /* 0x000e260008000800 */
[----:B------:R1:W-:Y:S01]  /*5c10*/  STL [R1+0x118], R129 ;  /* 0x0001188101007387 */ /* 0x0003e20000100800 */
[----:B------:R-:W-:-:S03]  /*5c20*/  F2FP.BF16.F32.PACK_AB R124, R124, R196 ;  /* 0x000000c47c7c723e */ /* 0x000fc600000010ff */
[----:B-1----:R-:W3:Y:S04]  /*5c30*/  LDL.LU R129, [R1+0xc0] ;  /* 0x0000c00001817983 */ /* 0x002ee80000300800 */
[----:B------:R1:W5:Y:S04]  /*5c40*/  LDL.LU R198, [R1+0x138] ;  /* 0x0001380001c67983 */ /* 0x0003680000300800 */
[----:B------:R0:W-:Y:S01]  /*5c50*/  STL [R1+0x114], R128 ;  /* 0x0001148001007387 */ /* 0x0001e20000100800 */
[----:B------:R-:W-:-:S03]  /*5c60*/  F2FP.BF16.F32.PACK_AB R123, R123, R3 ;  /* 0x000000037b7b723e */ /* 0x000fc600000010ff */
[----:B0-----:R-:W5:Y:S04]  /*5c70*/  LDL.LU R128, [R1+0xc4] ;  /* 0x0000c40001807983 */ /* 0x001f680000300800 */
[----:B------:R-:W5:Y:S04]  /*5c80*/  LDL.LU R2, [R1+0x134] ;  /* 0x0001340001027983 */ /* 0x000f680000300800 */
[----:B------:R0:W-:Y:S04]  /*5c90*/  STL [R1+0x110], R127 ;  /* 0x0001107f01007387 */ /* 0x0001e80000100800 */
        /* <DEDUP_REMOVED lines=12> */
[----:B0-----:R-:W5:Y:S01]  /*5d60*/  LDL.LU R123, [R1+0xd8] ;  /* 0x0000d800017b7983 */ /* 0x001f620000300800 */
[----:B------:R-:W-:Y:S01]  /*5d70*/  F2FP.BF16.F32.PACK_AB R66, R113, R67 ;  /* 0x000000437142723e */ /* 0x000fe200000010ff */
[----:B------:R-:W-:Y:S01]  /*5d80*/  IMAD.MOV.U32 R113, RZ, RZ, R31 ;  /* 0x000000ffff717224 */ /* 0x000fe200078e001f */
        /* <DEDUP_REMOVED lines=8> */
[----:B------:R-:W-:-:S02]  /*5e10*/  F2FP.BF16.F32.PACK_AB R56, R108, R57 ;  /* 0x000000396c38723e */ /* 0x000fc400000010ff */
[----:B------:R-:W-:Y:S02]  /*5e20*/  F2FP.BF16.F32.PACK_AB R54, R107, R55 ;  /* 0x000000376b36723e */ /* 0x000fe400000010ff */
[----:B------:R-:W-:Y:S02]  /*5e30*/  F2FP.BF16.F32.PACK_AB R52, R106, R53 ;  /* 0x000000356a34723e */ /* 0x000fe400000010ff */
[----:B------:R-:W-:Y:S02]  /*5e40*/  F2FP.BF16.F32.PACK_AB R50, R105, R51 ;  /* 0x000000336932723e */ /* 0x000fe400000010ff */
[----:B------:R-:W-:Y:S02]  /*5e50*/  F2FP.BF16.F32.PACK_AB R48, R104, R49 ;  /* 0x000000316830723e */ /* 0x000fe400000010ff */
[----:B------:R-:W-:Y:S02]  /*5e60*/  F2FP.BF16.F32.PACK_AB R46, R103, R47 ;  /* 0x0000002f672e723e */ /* 0x000fe400000010ff */
        /* <DEDUP_REMOVED lines=17> */
[----:B--2---:R-:W-:Y:S01]  /*5f80*/  F2FP.BF16.F32.PACK_AB R114, R114, R131 ;  /* 0x000000837272723e */ /* 0x004fe200000010ff */
[----:B------:R-:W-:-:S05]  /*5f90*/  IMAD.MOV.U32 R131, RZ, RZ, R13 ;  /* 0x000000ffff837224 */ /* 0x000fca00078e000d */
[----:B------:R-:W-:Y:S02]  /*5fa0*/  F2FP.BF16.F32.PACK_AB R199, R68, R131 ;  /* 0x0000008344c7723e */ /* 0x000fe400000010ff */
[----:B----4-:R-:W-:Y:S01]  /*5fb0*/  F2FP.BF16.F32.PACK_AB R115, R115, R130 ;  /* 0x000000827373723e */ /* 0x010fe200000010ff */
[----:B------:R-:W-:-:S05]  /*5fc0*/  IMAD.MOV.U32 R130, RZ, RZ, R14 ;  /* 0x000000ffff827224 */ /* 0x000fca00078e000e */
[----:B------:R-:W-:Y:S02]  /*5fd0*/  F2FP.BF16.F32.PACK_AB R200, R69, R130 ;  /* 0x0000008245c8723e */ /* 0x000fe400000010ff */
[----:B---3--:R-:W-:Y:S01]  /*5fe0*/  F2FP.BF16.F32.PACK_AB R116, R116, R129 ;  /* 0x000000817474723e */ /* 0x008fe200000010ff */
[----:B------:R-:W-:-:S05]  /*5ff0*/  IMAD.MOV.U32 R129, RZ, RZ, R15 ;  /* 0x000000ffff817224 */ /* 0x000fca00078e000f */
[----:B------:R-:W-:Y:S02]  /*6000*/  F2FP.BF16.F32.PACK_AB R203, R70, R129 ;  /* 0x0000008146cb723e */ /* 0x000fe400000010ff */
[----:B-----5:R-:W-:Y:S01]  /*6010*/  F2FP.BF16.F32.PACK_AB R117, R117, R128 ;  /* 0x000000807575723e */ /* 0x020fe200000010ff */
[----:B------:R-:W-:Y:S01]  /*6020*/  IMAD.MOV.U32 R128, RZ, RZ, R16 ;  /* 0x000000ffff807224 */ /* 0x000fe200078e0010 */
[----:B------:R-:W-:-:S04]  /*6030*/  ISETP.GE.AND P0, PT, R2, UR18, PT ;  /* 0x0000001202007c0c */ /* 0x000fc8000bf06270 */
[----:B------:R-:W-:Y:S02]  /*6040*/  F2FP.BF16.F32.PACK_AB R204, R71, R128 ;  /* 0x0000008047cc723e */ /* 0x000fe400000010ff */
[----:B------:R-:W-:Y:S01]  /*6050*/  F2FP.BF16.F32.PACK_AB R118, R118, R127 ;  /* 0x0000007f7676723e */ /* 0x000fe200000010ff */
[----:B------:R-:W-:Y:S01]  /*6060*/  IMAD.MOV.U32 R127, RZ, RZ, R17 ;  /* 0x000000ffff7f7224 */ /* 0x000fe200078e0011 */
[----:B------:R-:W-:Y:S01]  /*6070*/  ISETP.LT.AND P0, PT, R0, UR33, !P0 ;  /* 0x0000002100007c0c */ /* 0x000fe2000c701270 */
[----:B------:R-:W0:Y:S03]  /*6080*/  LDCU UR33, c[0x0][0x398] ;  /* 0x00007300ff2177ac */ /* 0x000e260008000800 */
[----:B------:R-:W-:Y:S02]  /*6090*/  F2FP.BF16.F32.PACK_AB R207, R72, R127 ;  /* 0x0000007f48cf723e */ /* 0x000fe400000010ff */
[----:B------:R-:W-:Y:S01]  /*60a0*/  F2FP.BF16.F32.PACK_AB R119, R119, R126 ;  /* 0x0000007e7777723e */ /* 0x000fe200000010ff */
[----:B------:R-:W-:-:S05]  /*60b0*/  IMAD.MOV.U32 R126, RZ, RZ, R18 ;  /* 0x000000ffff7e7224 */ /* 0x000fca00078e0012 */
        /* <DEDUP_REMOVED lines=8> */
[----:B------:R-:W-:-:S04]  /*6140*/  IMAD.MOV.U32 R123, RZ, RZ, R21 ;  /* 0x000000ffff7b7224 */ /* 0x000fc800078e0015 */
[----:B------:R2:W-:Y:S01]  /*6150*/  STL [R1+0xe8], R122 ;  /* 0x0000e87a01007387 */ /* 0x0005e20000100800 */
[----:B------:R-:W-:-:S03]  /*6160*/  F2FP.BF16.F32.PACK_AB R215, R76, R123 ;  /* 0x0000007b4cd7723e */ /* 0x000fc600000010ff */
[----:B------:R3:W-:Y:S04]  /*6170*/  STL [R1+0xdc], R121 ;  /* 0x0000dc7901007387 */ /* 0x0007e80000100800 */
[----:B------:R4:W-:Y:S04]  /*6180*/  STL [R1+0xd4], R120 ;  /* 0x0000d47801007387 */ /* 0x0009e80000100800 */
[----:B------:R5:W-:Y:S01]  /*6190*/  STL [R1+0xcc], R119 ;  /* 0x0000cc7701007387 */ /* 0x000be20000100800 */
[----:B--2---:R-:W-:-:S03]  /*61a0*/  IMAD.MOV.U32 R122, RZ, RZ, R22 ;  /* 0x000000ffff7a7224 */ /* 0x004fc600078e0016 */
[----:B------:R2:W-:Y:S01]  /*61b0*/  STL [R1+0xc8], R118 ;  /* 0x0000c87601007387 */ /* 0x0005e20000100800 */
[----:B---3--:R-:W-:Y:S01]  /*61c0*/  IMAD.MOV.U32 R121, RZ, RZ, R23 ;  /* 0x000000ffff797224 */ /* 0x008fe200078e0017 */
[----:B------:R-:W-:Y:S02]  /*61d0*/  F2FP.BF16.F32.PACK_AB R216, R77, R122 ;  /* 0x0000007a4dd8723e */ /* 0x000fe400000010ff */
[----:B------:R3:W-:Y:S01]  /*61e0*/  STL [R1+0xc4], R117 ;  /* 0x0000c47501007387 */ /* 0x0007e20000100800 */
[----:B----4-:R-:W-:Y:S01]  /*61f0*/  IMAD.MOV.U32 R120, RZ, RZ, R24 ;  /* 0x000000ffff787224 */ /* 0x010fe200078e0018 */
[----:B------:R-:W-:Y:S02]  /*6200*/  F2FP.BF16.F32.PACK_AB R219, R78, R121 ;  /* 0x000000794edb723e */ /* 0x000fe400000010ff */
[----:B------:R4:W-:Y:S01]  /*6210*/  STL [R1+0xc0], R116 ;  /* 0x0000c07401007387 */ /* 0x0009e20000100800 */
[----:B-----5:R-:W-:Y:S01]  /*6220*/  IMAD.MOV.U32 R119, RZ, RZ, R25 ;  /* 0x000000ffff777224 */ /* 0x020fe200078e0019 */
[----:B------:R-:W-:-:S02]  /*6230*/  F2FP.BF16.F32.PACK_AB R220, R79, R120 ;  /* 0x000000784fdc723e */ /* 0x000fc400000010ff */
[----:B------:R5:W-:Y:S01]  /*6240*/  STL [R1+0xbc], R115 ;  /* 0x0000bc7301007387 */ /* 0x000be20000100800 */
[----:B--2---:R-:W-:Y:S01]  /*6250*/  IMAD.MOV.U32 R118, RZ, RZ, R26 ;  /* 0x000000ffff767224 */ /* 0x004fe200078e001a */
[----:B------:R-:W-:Y:S02]  /*6260*/  F2FP.BF16.F32.PACK_AB R223, R80, R119 ;  /* 0x0000007750df723e */ /* 0x000fe400000010ff */
[----:B------:R2:W-:Y:S01]  /*6270*/  STL [R1+0xb8], R114 ;  /* 0x0000b87201007387 */ /* 0x0005e20000100800 */
[----:B---3--:R-:W-:Y:S01]  /*6280*/  IMAD.MOV.U32 R117, RZ, RZ, R27 ;  /* 0x000000ffff757224 */ /* 0x008fe200078e001b */
[----:B------:R-:W-:Y:S02]  /*6290*/  F2FP.BF16.F32.PACK_AB R224, R81, R118 ;  /* 0x0000007651e0723e */ /* 0x000fe400000010ff */
[----:B------:R-:W-:Y:S01]  /*62a0*/  STL [R1+0xb4], R66 ;  /* 0x0000b44201007387 */ /* 0x000fe20000100800 */
[----:B----4-:R-:W-:Y:S01]  /*62b0*/  IMAD.MOV.U32 R116, RZ, RZ, R28 ;  /* 0x000000ffff747224 */ /* 0x010fe200078e001c */
[----:B------:R-:W-:-:S02]  /*62c0*/  F2FP.BF16.F32.PACK_AB R227, R82, R117 ;  /* 0x0000007552e3723e */ /* 0x000fc400000010ff */
[----:B------:R-:W-:Y:S01]  /*62d0*/  STL [R1+0xb0], R64 ;  /* 0x0000b04001007387 */ /* 0x000fe20000100800 */
[----:B-----5:R-:W-:Y:S01]  /*62e0*/  IMAD.MOV.U32 R115, RZ, RZ, R29 ;  /* 0x000000ffff737224 */ /* 0x020fe200078e001d */
[----:B------:R-:W-:Y:S02]  /*62f0*/  F2FP.BF16.F32.PACK_AB R228, R83, R116 ;  /* 0x0000007453e4723e */ /* 0x000fe400000010ff */
[----:B------:R-:W-:Y:S01]  /*6300*/  STL [R1+0xac], R62 ;  /* 0x0000ac3e01007387 */ /* 0x000fe20000100800 */
[----:B--2---:R-:W-:Y:S01]  /*6310*/  IMAD.MOV.U32 R114, RZ, RZ, R30 ;  /* 0x000000ffff727224 */ /* 0x004fe200078e001e */
[----:B------:R-:W-:Y:S02]  /*6320*/  F2FP.BF16.F32.PACK_AB R231, R84, R115 ;  /* 0x0000007354e7723e */ /* 0x000fe400000010ff */
[----:B------:R-:W-:Y:S02]  /*6330*/  STL [R1+0xa8], R60 ;  /* 0x0000a83c01007387 */ /* 0x000fe40000100800 */
[----:B------:R-:W-:-:S02]  /*6340*/  F2FP.BF16.F32.PACK_AB R232, R85, R114 ;  /* 0x0000007255e8723e */ /* 0x000fc400000010ff */
[----:B------:R-:W-:Y:S04]  /*6350*/  STL [R1+0xa4], R58 ;  /* 0x0000a43a01007387 */ /* 0x000fe80000100800 */
        /* <DEDUP_REMOVED lines=12> */
[----:B------:R2:W-:Y:S02]  /*6420*/  STL [R1+0x70], R9 ;  /* 0x0000700901007387 */ /* 0x0005e40000100800 */
[----:B--2---:R-:W2:Y:S02]  /*6430*/  LDTM.x64 R4, tmem[UR10+0xc0] ;  /* 0x0000c00a000479ee */ /* 0x004ea40008340000 */
[----:B--2---:R-:W-:-:S02]  /*6440*/  F2FP.BF16.F32.PACK_AB R67, R67, R195 ;  /* 0x000000c34343723e */ /* 0x004fc400000010ff */
[----:B------:R-:W-:Y:S02]  /*6450*/  F2FP.BF16.F32.PACK_AB R66, R66, R194 ;  /* 0x000000c24242723e */ /* 0x000fe400000010ff */
[----:B------:R-:W-:Y:S01]  /*6460*/  F2FP.BF16.F32.PACK_AB R65, R65, R193 ;  /* 0x000000c14141723e */ /* 0x000fe200000010ff */
[----:B------:R-:W-:Y:S01]  /*6470*/  STL [R1+0x104], R67 ;  /* 0x0001044301007387 */ /* 0x000fe20000100800 */
[----:B------:R-:W-:Y:S02]  /*6480*/  F2FP.BF16.F32.PACK_AB R64, R64, R192 ;  /* 0x000000c04040723e */ /* 0x000fe400000010ff */
[----:B------:R-:W-:Y:S01]  /*6490*/  F2FP.BF16.F32.PACK_AB R63, R63, R191 ;  /* 0x000000bf3f3f723e */ /* 0x000fe200000010ff */
[----:B------:R-:W-:Y:S01]  /*64a0*/  STL [R1+0xfc], R66 ;  /* 0x0000fc4201007387 */ /* 0x000fe20000100800 */
[----:B------:R-:W-:Y:S02]  /*64b0*/  F2FP.BF16.F32.PACK_AB R62, R62, R190 ;  /* 0x000000be3e3e723e */ /* 0x000fe400000010ff */
[----:B------:R-:W-:Y:S01]  /*64c0*/  F2FP.BF16.F32.PACK_AB R61, R61, R189 ;  /* 0x000000bd3d3d723e */ /* 0x000fe200000010ff */
[----:B------:R-:W-:Y:S01]  /*64d0*/  STL [R1+0xf8], R65 ;  /* 0x0000f84101007387 */ /* 0x000fe20000100800 */
[----:B------:R-:W-:-:S02]  /*64e0*/  F2FP.BF16.F32.PACK_AB R60, R60, R188 ;  /* 0x000000bc3c3c723e */ /* 0x000fc400000010ff */
        /* <DEDUP_REMOVED lines=83> */
[----:B------:R-:W-:-:S03]  /*6a20*/  F2FP.BF16.F32.PACK_AB R198, R4, R132 ;  /* 0x0000008404c6723e */ /* 0x000fc600000010ff */
[----:B------:R-:W-:Y:S04]  /*6a30*/  STL [R1+0x14], R36 ;  /* 0x0000142401007387 */ /* 0x000fe80000100800 */
[----:B------:R-:W-:Y:S04]  /*6a40*/  STL [R1+0x10], R35 ;  /* 0x0000102301007387 */ /* 0x000fe80000100800 */
[----:B------:R-:W-:Y:S04]  /*6a50*/  STL [R1+0xc], R34 ;  /* 0x00000c2201007387 */ /* 0x000fe80000100800 */
[----:B------:R-:W-:Y:S04]  /*6a60*/  STL [R1+0x8], R33 ;  /* 0x0000082101007387 */ /* 0x000fe80000100800 */
[----:B------:R-:W-:Y:S01]  /*6a70*/  STL [R1+0x4], R32 ;  /* 0x0000042001007387 */ /* 0x000fe20000100800 */
[----:B------:R-:W-:Y:S03]  /*6a80*/  LDTM.x64 R132, tmem[UR10+0x100] ;  /* 0x0001000a008479ee */ /* 0x000fe60008340000 */
[----:B------:R2:W-:Y:S01]  /*6a90*/  STL [R1], R31 ;  /* 0x0000001f01007387 */ /* 0x0005e20000100800 */
[----:B------:R-:W-:Y:S01]  /*6aa0*/  LDTM.x64 R68, tmem[UR10+0x140] ;  /* 0x0001400a004479ee */ /* 0x000fe20008340000 */
[----:B--2---:R-:W2:Y:S02]  /*6ab0*/  LDTM.x64 R4, tmem[UR10+0x180] ;  /* 0x0001800a000479ee */ /* 0x004ea40008340000 */
[----:B--2---:R-:W-:-:S02]  /*6ac0*/  F2FP.BF16.F32.PACK_AB R195, R67, R195 ;  /* 0x000000c343c3723e */ /* 0x004fc400000010ff */
        /* <DEDUP_REMOVED lines=63> */
[----:B------:R-:W2:Y:S01]  /*6ec0*/  LDTM.x64 R4, tmem[UR10+0x1c0] ;  /* 0x0001c00a000479ee */ /* 0x000ea20008340000 */
[----:B------:R-:W-:Y:S01]  /*6ed0*/  NOP ;  /* 0x0000000000007918 */ /* 0x000fe20000000000 */
[----:B------:R-:W3:Y:S01]  /*6ee0*/  LDCU.64 UR10, c[0x0][0x398] ;  /* 0x00007300ff0a77ac */ /* 0x000ee20008000a00 */
[----:B--2---:R-:W-:Y:S02]  /*6ef0*/  F2FP.BF16.F32.PACK_AB R67, R67, R131 ;  /* 0x000000834343723e */ /* 0x004fe400000010ff */
[----:B------:R-:W2:Y:S01]  /*6f00*/  LDC R131, c[0x0][0x3b4] ;  /* 0x0000ed00ff837b82 */ /* 0x000ea20000000800 */
[----:B------:R-:W-:-:S02]  /*6f10*/  F2FP.BF16.F32.PACK_AB R14, R14, R78 ;  /* 0x0000004e0e0e723e */ /* 0x000fc400000010ff */
[----:B------:R-:W-:Y:S02]  /*6f20*/  F2FP.BF16.F32.PACK_AB R11, R11, R75 ;  /* 0x0000004b0b0b723e */ /* 0x000fe400000010ff */
[----:B------:R-:W-:Y:S02]  /*6f30*/  F2FP.BF16.F32.PACK_AB R75, R8, R72 ;  /* 0x00000048084b723e */ /* 0x000fe400000010ff */
[----:B------:R-:W-:Y:S02]  /*6f40*/  F2FP.BF16.F32.PACK_AB R10, R10, R74 ;  /* 0x0000004a0a0a723e */ /* 0x000fe400000010ff */
[----:B------:R-:W-:Y:S02]  /*6f50*/  F2FP.BF16.F32.PACK_AB R74, R9, R73 ;  /* 0x00000049094a723e */ /* 0x000fe400000010ff */
[----:B------:R-:W-:Y:S01]  /*6f60*/  F2FP.BF16.F32.PACK_AB R15, R15, R79 ;  /* 0x0000004f0f0f723e */ /* 0x000fe200000010ff */
[----:B------:R-:W-:Y:S01]  /*6f70*/  IMAD R79, R0, UR30, RZ ;  /* 0x0000001e004f7c24 */ /* 0x000fe2000f8e02ff */
[----:B------:R-:W-:-:S02]  /*6f80*/  F2FP.BF16.F32.PACK_AB R13, R13, R77 ;  /* 0x0000004d0d0d723e */ /* 0x000fc400000010ff */
[----:B------:R-:W-:Y:S02]  /*6f90*/  F2FP.BF16.F32.PACK_AB R77, R6, R70 ;  /* 0x00000046064d723e */ /* 0x000fe400000010ff */
[----:B------:R-:W-:Y:S02]  /*6fa0*/  F2FP.BF16.F32.PACK_AB R12, R12, R76 ;  /* 0x0000004c0c0c723e */ /* 0x000fe400000010ff */
[----:B------:R-:W-:Y:S01]  /*6fb0*/  F2FP.BF16.F32.PACK_AB R76, R7, R71 ;  /* 0x00000047074c723e */ /* 0x000fe200000010ff */
[----:B--2---:R-:W-:-:S05]  /*6fc0*/  IMAD R78, R2, R131, RZ ;  /* 0x00000083024e7224 */ /* 0x004fca00078e02ff */
[----:B------:R-:W-:-:S04]  /*6fd0*/  LEA R8, P2, R78, UR16, 0x1 ;  /* 0x000000104e087c11 */ /* 0x000fc8000f8408ff */
[----:B------:R-:W-:-:S03]  /*6fe0*/  LEA.HI.X.SX32 R9, R78, UR17, 0x1, P2 ;  /* 0x000000114e097c11 */ /* 0x000fc600090f0eff */
[----:B------:R-:W-:-:S05]  /*6ff0*/  IMAD.WIDE R72, R79, 0x2, R8 ;  /* 0x000000024f487825 */ /* 0x000fca00078e0208 */
[----:B------:R2:W-:Y:S01]  /*7000*/  @P0 STG.E.U16 desc[UR20][R72.64], R199 ;  /* 0x000000c748000986 */ /* 0x0005e2000c101514 */
[----:B------:R-:W-:Y:S01]  /*7010*/  ISETP.GE.AND P0, PT, R0, UR19, PT ;  /* 0x0000001300007c0c */ /* 0x000fe2000bf06270 */
[----:B------:R-:W4:Y:S03]  /*7020*/  LDCU.64 UR18, c[0x0][0x398] ;  /* 0x00007300ff1277ac */ /* 0x000f260008000a00 */
[----:B------:R-:W-:Y:S01]  /*7030*/  ISETP.LT.AND P2, PT, R197, UR4, !P0 ;  /* 0x00000004c5007c0c */ /* 0x000fe2000c741270 */
[----:B------:R-:W5:Y:S01]  /*7040*/  LDCU UR4, c[0x0][0x39c] ;  /* 0x00007380ff0477ac */ /* 0x000f620008000800 */
[----:B--2---:R-:W-:Y:S01]  /*7050*/  IMAD R72, R131, 0x80, R78 ;  /* 0x0000008083487824 */ /* 0x004fe200078e024e */
[----:B------:R-:W-:Y:S02]  /*7060*/  PRMT R73, R199, 0x7632, R73 ;  /* 0x00007632c7497816 */ /* 0x000fe40000000049 */
[----:B------:R-:W-:Y:S01]  /*7070*/  F2FP.BF16.F32.PACK_AB R78, R5, R69 ;  /* 0x00000045054e723e */ /* 0x000fe200000010ff */
[----:B------:R-:W2:Y:S01]  /*7080*/  LDL.S16 R199, [R1+0x76] ;  /* 0x0000760001c77983 */ /* 0x000ea20000100600 */
[----:B------:R-:W-:-:S04]  /*7090*/  LEA R6, P1, R72, UR16, 0x1 ;  /* 0x0000001048067c11 */ /* 0x000fc8000f8208ff */
[----:B------:R-:W-:Y:S01]  /*70a0*/  LEA.HI.X.SX32 R7, R72, UR17, 0x1, P1 ;  /* 0x0000001148077c11 */ /* 0x000fe200088f0eff */
[----:B------:R-:W-:Y:S02]  /*70b0*/  IMAD R72, R131, 0x80, R72 ;  /* 0x0000008083487824 */ /* 0x000fe400078e0248 */
[----:B------:R-:W-:-:S05]  /*70c0*/  IMAD.WIDE R70, R79, 0x2, R6 ;  /* 0x000000024f467825 */ /* 0x000fca00078e0206 */
[----:B------:R0:W-:Y:S01]  /*70d0*/  @P2 STG.E.U16 desc[UR20][R70.64], R73 ;  /* 0x0000004946002986 */ /* 0x0001e2000c101514 */
[----:B------:R-:W-:Y:S01]  /*70e0*/  ISETP.LT.AND P2, PT, R196, UR12, !P0 ;  /* 0x0000000cc4007c0c */ /* 0x000fe2000c741270 */
[----:B------:R-:W-:Y:S01]  /*70f0*/  IMAD R5, R131, 0x80, R72 ;  /* 0x0000008083057824 */ /* 0x000fe200078e0248 */
[C---:B0-----:R-:W-:Y:S01]  /*7100*/  LEA R70, P1, R72.reuse, UR16, 0x1 ;  /* 0x0000001048467c11 */ /* 0x041fe2000f8208ff */
[----:B------:R-:W0:Y:S03]  /*7110*/  LDCU UR12, c[0x0][0x398] ;  /* 0x00007300ff0c77ac */ /* 0x000e260008000800 */
[----:B------:R-:W-:-:S03]  /*7120*/  LEA.HI.X.SX32 R71, R72, UR17, 0x1, P1 ;  /* 0x0000001148477c11 */ /* 0x000fc600088f0eff */
[----:B------:R-:W-:Y:S01]  /*7130*/  IMAD.WIDE R72, R79, 0x2, R70 ;  /* 0x000000024f487825 */ /* 0x000fe200078e0246 */
[----:B------:R-:W-:Y:S01]  /*7140*/  ISETP.LT.AND P0, PT, R3, UR28, !P0 ;  /* 0x0000001c03007c0c */ /* 0x000fe2000c701270 */
[----:B------:R-:W0:Y:S03]  /*7150*/  LDCU UR28, c[0x0][0x398] ;  /* 0x00007300ff1c77ac */ /* 0x000e260008000800 */
[----:B------:R1:W-:Y:S02]  /*7160*/  @P2 STG.E.U16 desc[UR20][R72.64], R132 ;  /* 0x0000008448002986 */ /* 0x0003e4000c101514 */
[----:B-1----:R-:W-:Y:S02]  /*7170*/  F2FP.BF16.F32.PACK_AB R72, R4, R68 ;  /* 0x000000440448723e */ /* 0x002fe400000010ff */
[----:B------:R-:W-:-:S04]  /*7180*/  LEA R4, P1, R5, UR16, 0x1 ;  /* 0x0000001005047c11 */ /* 0x000fc8000f8208ff */
[----:B------:R-:W-:Y:S01]  /*7190*/  LEA.HI.X.SX32 R5, R5, UR17, 0x1, P1 ;  /* 0x0000001105057c11 */ /* 0x000fe200088f0eff */
[----:B------:R-:W1:Y:S01]  /*71a0*/  LDCU.64 UR16, c[0x0][0x398] ;  /* 0x00007300ff1077ac */ /* 0x000e620008000a00 */
[----:B------:R-:W-:Y:S01]  /*71b0*/  PRMT R73, R132, 0x7632, R73 ;  /* 0x0000763284497816 */ /* 0x000fe20000000049 */
[----:B------:R-:W-:-:S05]  /*71c0*/  IMAD.WIDE R68, R79, 0x2, R4 ;  /* 0x000000024f447825 */ /* 0x000fca00078e0204 */
[----:B------:R0:W-:Y:S02]  /*71d0*/  @P0 STG.E.U16 desc[UR20][R68.64], R73 ;  /* 0x0000004944000986 */ /* 0x0001e4000c101514 */
[----:B0-----:R-:W-:-:S05]  /*71e0*/  VIADD R68, R0, 0x1 ;  /* 0x0000000100447836 */ /* 0x001fca0000000000 */
[----:B-----5:R-:W-:Y:S01]  /*71f0*/  ISETP.GE.AND P0, PT, R68, UR4, PT ;  /* 0x0000000444007c0c */ /* 0x020fe2000bf06270 */
[----:B------:R-:W-:Y:S01]  /*7200*/  VIADD R79, R79, UR30 ;  /* 0x0000001e4f4f7c36 */ /* 0x000fe20008000000 */
[----:B------:R-:W-:Y:S01]  /*7210*/  PRMT R73, R200, 0x7632, R73 ;  /* 0x00007632c8497816 */ /* 0x000fe20000000049 */
[----:B------:R-:W0:Y:S01]  /*7220*/  LDCU UR4, c[0x0][0x39c] ;  /* 0x00007380ff0477ac */ /* 0x000e220008000800 */
[----:B------:R-:W-:Y:S01]  /*7230*/  ISETP.LT.AND P1, PT, R2, UR26, !P0 ;  /* 0x0000001a02007c0c */ /* 0x000fe2000c721270 */
[----:B------:R-:W-:Y:S01]  /*7240*/  IMAD.WIDE R68, R79, 0x2, R8 ;  /* 0x000000024f447825 */ /* 0x000fe200078e0208 */
[----:B------:R-:W-:Y:S01]  /*7250*/  ISETP.LT.AND P2, PT, R197, UR6, !P0 ;  /* 0x00000006c5007c0c */ /* 0x000fe2000c741270 */
[----:B------:R-:W5:Y:S02]  /*7260*/  LDCU UR6, c[0x0][0x398] ;  /* 0x00007300ff0677ac */ /* 0x000f640008000800 */
[----:B------:R-:W-:Y:S01]  /*7270*/  VIADD R131, R0, 0xc ;  /* 0x0000000c00837836 */ /* 0x000fe20000000000 */
[----:B------:R-:W0:Y:S07]  /*7280*/  LDCU UR26, c[0x0][0x398] ;  /* 0x00007300ff1a77ac */ /* 0x000e2e0008000800 */
[----:B------:R0:W-:Y:S01]  /*7290*/  @P1 STG.E.U16 desc[UR20][R68.64], R200 ;  /* 0x000000c844001986 */ /* 0x0001e2000c101514 */
[----:B----4-:R-:W-:Y:S01]  /*72a0*/  ISETP.LT.AND P1, PT, R196, UR18, !P0 ;  /* 0x00000012c4007c0c */ /* 0x010fe2000c721270 */
[----:B------:R-:W4:Y:S01]  /*72b0*/  LDCU UR18, c[0x0][0x39c] ;  /* 0x00007380ff1277ac */ /* 0x000f220008000800 */
[----:B------:R-:W-:Y:S01]  /*72c0*/  ISETP.LT.AND P0, PT, R3, UR24, !P0 ;  /* 0x0000001803007c0c */ /* 0x000fe2000c701270 */
[----:B------:R-:W1:Y:S01]  /*72d0*/  LDCU UR24, c[0x0][0x398] ;  /* 0x00007300ff1877ac */ /* 0x000e620008000800 */
[C---:B0-----:R-:W-:Y:S01]  /*72e0*/  IMAD.WIDE R68, R79.reuse, 0x2, R6 ;  /* 0x000000024f447825 */ /* 0x041fe200078e0206 */
[----:B------:R-:W2:Y:S04]  /*72f0*/  LDL.LU.S16 R200, [R1+0x74] ;  /* 0x0000740001c87983 */ /* 0x000ea80000300600 */
[----:B------:R0:W-:Y:S02]  /*7300*/  @P2 STG.E.U16 desc[UR20][R68.64], R73 ;  /* 0x0000004944002986 */ /* 0x0001e4000c101514 */
[----:B0-----:R-:W-:Y:S01]  /*7310*/  IMAD.WIDE R68, R79, 0x2, R70 ;  /* 0x000000024f447825 */ /* 0x001fe200078e0246 */
[----:B------:R-:W-:-:S04]  /*7320*/  PRMT R73, R133, 0x7632, R73 ;  /* 0x0000763285497816 */ /* 0x000fc80000000049 */
[----:B------:R0:W-:Y:S02]  /*7330*/  @P1 STG.E.U16 desc[UR20][R68.64], R133 ;  /* 0x0000008544001986 */ /* 0x0001e4000c101514 */
[----:B0-----:R-:W-:-:S05]  /*7340*/  IMAD.WIDE R68, R79, 0x2, R4 ;  /* 0x000000024f447825 */ /* 0x001fca00078e0204 */
[----:B------:R0:W-:Y:S02]  /*7350*/  @P0 STG.E.U16 desc[UR20][R68.64], R73 ;  /* 0x0000004944000986 */ /* 0x0001e4000c101514 */
[----:B0-----:R-:W-:-:S05]  /*7360*/  VIADD R68, R0, 0x2 ;  /* 0x0000000200447836 */ /* 0x001fca0000000000 */
[----:B------:R-:W-:Y:S01]  /*7370*/  ISETP.GE.AND P0, PT, R68, UR4, PT ;  /* 0x0000000444007c0c */ /* 0x000fe2000bf06270 */
[----:B------:R-:W-:Y:S01]  /*7380*/  VIADD R79, R79, UR30 ;  /* 0x0000001e4f4f7c36 */ /* 0x000fe20008000000 */
[----:B------:R-:W-:Y:S01]  /*7390*/  PRMT R73, R203, 0x7632, R73 ;  /* 0x00007632cb497816 */ /* 0x000fe20000000049 */
[----:B------:R-:W0:Y:S01]  /*73a0*/  LDCU UR4, c[0x0][0x39c] ;  /* 0x00007380ff0477ac */ /* 0x000e220008000800 */
[----:B------:R-:W-:Y:S01]  /*73b0*/  ISETP.LT.AND P1, PT, R2, UR22, !P0 ;  /* 0x0000001602007c0c */ /* 0x000fe2000c721270 */
[----:B------:R-:W-:Y:S01]  /*73c0*/  IMAD.WIDE R68, R79, 0x2, R8 ;  /* 0x000000024f447825 */ /* 0x000fe200078e0208 */
[----:B------:R-:W0:Y:S11]  /*73d0*/  LDCU UR22, c[0x0][0x39c] ;  /* 0x00007380ff1677ac */ /* 0x000e360008000800 */
[----:B------:R0:W-:Y:S01]  /*73e0*/  @P1 STG.E.U16 desc[UR20][R68.64], R203 ;  /* 0x000000cb44001986 */ /* 0x0001e2000c101514 */
[----:B---3--:R-:W-:Y:S01]  /*73f0*/  ISETP.LT.AND P1, PT, R197, UR10, !P0 ;  /* 0x0000000ac5007c0c */ /* 0x008fe2000c721270 */
[----:B------:R-:W3:Y:S01]  /*7400*/  LDCU UR10, c[0x0][0x39c] ;  /* 0x00007380ff0a77ac */ /* 0x000ee20008000800 */
[----:B0-----:R-:W-:Y:S01]  /*7410*/  IMAD.WIDE R68, R79, 0x2, R6 ;  /* 0x000000024f447825 */ /* 0x001fe200078e0206 */
[----:B------:R-:W2:Y:S10]  /*7420*/  LDL.S16 R203, [R1+0x72] ;  /* 0x0000720001cb7983 */ /* 0x000eb40000100600 */
[----:B------:R0:W-:Y:S01]  /*7430*/  @P1 STG.E.U16 desc[UR20][R68.64], R73 ;  /* 0x0000004944001986 */ /* 0x0001e2000c101514 */
[----:B------:R-:W-:Y:S01]  /*7440*/  ISETP.LT.AND P1, PT, R196, UR14, !P0 ;  /* 0x0000000ec4007c0c */ /* 0x000fe2000c721270 */
[----:B------:R-:W2:Y:S01]  /*7450*/  LDCU UR14, c[0x0][0x39c] ;  /* 0x00007380ff0e77ac */ /* 0x000ea20008000800 */
[----:B-1----:R-:W-:Y:S01]  /*7460*/  ISETP.LT.AND P0, PT, R3, UR16, !P0 ;  /* 0x0000001003007c0c */ /* 0x002fe2000c701270 */
[----:B------:R-:W1:Y:S01]  /*7470*/  LDCU UR16, c[0x0][0x398] ;  /* 0x00007300ff1077ac */ /* 0x000e620008000800 */
[----:B0-----:R-:W-:Y:S01]  /*7480*/  IMAD.WIDE R68, R79, 0x2, R70 ;  /* 0x000000024f447825 */ /* 0x001fe200078e0246 */
[----:B------:R-:W-:-:S08]  /*7490*/  PRMT R73, R134, 0x7632, R73 ;  /* 0x0000763286497816 */ /* 0x000fd00000000049 */
[----:B------:R0:W-:Y:S02]  /*74a0*/  @P1 STG.E.U16 desc[UR20][R68.64], R134 ;  /* 0x0000008644001986 */ /* 0x0001e4000c101514 */
[----:B0-----:R-:W-:-:S05]  /*74b0*/  IMAD.WIDE R68, R79, 0x2, R4 ;  /* 0x000000024f447825 */ /* 0x001fca00078e0204 */
[----:B------:R0:W-:Y:S02]  /*74c0*/  @P0 STG.E.U16 desc[UR20][R68.64], R73 ;  /* 0x0000004944000986 */ /* 0x0001e4000c101514 */
[----:B0-----:R-:W-:-:S05]  /*74d0*/  VIADD R68, R0, 0x3 ;  /* 0x0000000300447836 */ /* 0x001fca0000000000 */
[----:B------:R-:W-:Y:S01]  /*74e0*/  ISETP.GE.AND P0, PT, R68, UR4, PT ;  /* 0x0000000444007c0c */ /* 0x000fe2000bf06270 */
[----:B------:R-:W0:Y:S03]  /*74f0*/  LDCU UR4, c[0x0][0x398] ;  /* 0x00007300ff0477ac */ /* 0x000e260008000800 */
[----:B------:R-:W-:Y:S01]  /*7500*/  ISETP.LT.AND P1, PT, R2, UR32, !P0 ;  /* 0x0000002002007c0c */ /* 0x000fe2000c721270 */
[----:B------:R-:W-:Y:S01]  /*7510*/  VIADD R79, R79, UR30 ;  /* 0x0000001e4f4f7c36 */ /* 0x000fe20008000000 */
[----:B------:R-:W-:Y:S01]  /*7520*/  PRMT R73, R204, 0x7632, R73 ;  /* 0x00007632cc497816 */ /* 0x000fe20000000049 */
[----:B------:R-:W1:Y:S02]  /*7530*/  LDCU UR32, c[0x0][0x398] ;  /* 0x00007300ff2077ac */ /* 0x000e640008000800 */
[----:B------:R-:W-:-:S08]  /*7540*/  IMAD.WIDE R68, R79, 0x2, R8 ;  /* 0x000000024f447825 */ /* 0x000fd000078e0208 */
[----:B------:R1:W-:Y:S01]  /*7550*/  @P1 STG.E.U16 desc[UR20][R68.64], R204 ;  /* 0x000000cc44001986 */ /* 0x0003e2000c101514 */
[----:B0-----:R-:W-:Y:S01]  /*7560*/  ISETP.LT.AND P1, PT, R197, UR4, !P0 ;  /* 0x00000004c5007c0c */ /* 0x001fe2000c721270 */
[----:B------:R-:W0:Y:S01]  /*7570*/  LDCU UR4, c[0x0][0x398] ;  /* 0x00007300ff0477ac */ /* 0x000e220008000800 */
[----:B-1----:R-:W-:Y:S01]  /*7580*/  IMAD.WIDE R68, R79, 0x2, R6 ;  /* 0x000000024f447825 */ /* 0x002fe200078e0206 */
[----:B------:R-:W2:Y:S10]  /*7590*/  LDL.LU.S16 R204, [R1+0x70] ;  /* 0x0000700001cc7983 */ /* 0x000eb40000300600 */
[----:B------:R1:W-:Y:S01]  /*75a0*/  @P1 STG.E.U16 desc[UR20][R68.64], R73 ;  /* 0x0000004944001986 */ /* 0x0003e2000c101514 */
[----:B-----5:R-:W-:Y:S01]  /*75b0*/  ISETP.LT.AND P1, PT, R196, UR6, !P0 ;  /* 0x00000006c4007c0c */ /* 0x020fe2000c721270 */
[----:B------:R-:W5:Y:S01]  /*75c0*/  LDCU UR6, c[0x0][0x398] ;  /* 0x00007300ff0677ac */ /* 0x000f620008000800 */
[----:B0-----:R-:W-:Y:S01]  /*75d0*/  ISETP.LT.AND P0, PT, R3, UR4, !P0 ;  /* 0x0000000403007c0c */ /* 0x001fe2000c701270 */
[----:B------:R-:W0:Y:S01]  /*75e0*/  LDCU UR4, c[0x0][0x39c] ;  /* 0x00007380ff0477ac */ /* 0x000e220008000800 */
[----:B-1----:R-:W-:Y:S01]  /*75f0*/  IMAD.WIDE R68, R79, 0x2, R70 ;  /* 0x000000024f447825 */ /* 0x002fe200078e0246 */
[----:B------:R-:W-:-:S08]  /*7600*/  PRMT R73, R135, 0x7632, R73 ;  /* 0x0000763287497816 */ /* 0x000fd00000000049 */
[----:B------:R1:W-:Y:S02]  /*7610*/  @P1 STG.E.U16 desc[UR20][R68.64], R135 ;  /* 0x0000008744001986 */ /* 0x0003e4000c101514 */
[----:B-1----:R-:W-:-:S05]  /*7620*/  IMAD.WIDE R68, R79, 0x2, R4 ;  /* 0x000000024f447825 */ /* 0x002fca00078e0204 */
[----:B------:R1:W-:Y:S02]  /*7630*/  @P0 STG.E.U16 desc[UR20][R68.64], R73 ;  /* 0x0000004944000986 */ /* 0x0003e4000c101514 */
[----:B-1----:R-:W-:-:S05]  /*7640*/  VIADD R68, R0, 0x4 ;  /* 0x0000000400447836 */ /* 0x002fca0000000000 */
[----:B0-----:R-:W-:Y:S01]  /*7650*/  ISETP.GE.AND P0, PT, R68, UR4, PT ;  /* 0x0000000444007c0c */ /* 0x001fe2000bf06270 */
[----:B------:R-:W0:Y:S03]  /*7660*/  LDCU UR4, c[0x0][0x398] ;  /* 0x00007300ff0477ac */ /* 0x000e260008000800 */
[----:B-----5:R-:W-:Y:S01]  /*7670*/  ISETP.LT.AND P1, PT, R2, UR6, !P0 ;  /* 0x0000000602007c0c */ /* 0x020fe2000c721270 */
[----:B------:R-:W1:Y:S01]  /*7680*/  LDCU UR6, c[0x0][0x398] ;  /* 0x00007300ff0677ac */ /* 0x000e620008000800 */
[----:B------:R-:W-:Y:S01]  /*7690*/  VIADD R79, R79, UR30 ;  /* 0x0000001e4f4f7c36 */ /* 0x000fe20008000000 */
[----:B------:R-:W-:Y:S02]  /*76a0*/  ISETP.LT.AND P2, PT, R197, UR9, !P0 ;  /* 0x00000009c5007c0c */ /* 0x000fe4000c741270 */
[----:B------:R-:W-:Y:S01]  /*76b0*/  PRMT R73, R207, 0x7632, R73 ;  /* 0x00007632cf497816 */ /* 0x000fe20000000049 */
[----:B------:R-:W-:Y:S01]  /*76c0*/  IMAD.WIDE R68, R79, 0x2, R8 ;  /* 0x000000024f447825 */ /* 0x000fe200078e0208 */
[----:B------:R-:W5:Y:S06]  /*76d0*/  LDCU UR9, c[0x0][0x398] ;  /* 0x00007300ff0977ac */ /* 0x000f6c0008000800 */
[----:B------:R3:W-:Y:S01]  /*76e0*/  @P1 STG.E.U16 desc[UR20][R68.64], R207 ;  /* 0x000000cf44001986 */ /* 0x0007e2000c101514 */
[----:B0-----:R-:W-:Y:S01]  /*76f0*/  ISETP.LT.AND P1, PT, R196, UR4, !P0 ;  /* 0x00000004c4007c0c */ /* 0x001fe2000c721270 */
[----:B------:R-:W0:Y:S01]  /*7700*/  LDCU UR4, c[0x0][0x39c] ;  /* 0x00007380ff0477ac */ /* 0x000e220008000800 */
[----:B-1----:R-:W-:Y:S01]  /*7710*/  ISETP.LT.AND P0, PT, R3, UR6, !P0 ;  /* 0x0000000603007c0c */ /* 0x002fe2000c701270 */
[----:B------:R-:W1:Y:S01]  /*7720*/  LDCU UR6, c[0x0][0x398] ;  /* 0x00007300ff0677ac */ /* 0x000e620008000800 */
[----:B---3--:R-:W-:-:S05]  /*7730*/  IMAD.WIDE R68, R79, 0x2, R6 ;  /* 0x000000024f447825 */ /* 0x008fca00078e0206 */
[----:B------:R3:W-:Y:S02]  /*7740*/  @P2 STG.E.U16 desc[UR20][R68.64], R73 ;  /* 0x0000004944002986 */ /* 0x0007e4000c101514 */
[----:B---3--:R-:W-:Y:S01]  /*7750*/  IMAD.WIDE R68, R79, 0x2, R70 ;  /* 0x000000024f447825 */ /* 0x008fe200078e0246 */
[----:B------:R-:W-:-:S04]  /*7760*/  PRMT R73, R136, 0x7632, R73 ;  /* 0x0000763288497816 */ /* 0x000fc80000000049 */
[----:B------:R3:W-:Y:S02]  /*7770*/  @P1 STG.E.U16 desc[UR20][R68.64], R136 ;  /* 0x0000008844001986 */ /* 0x0007e4000c101514 */
[----:B---3--:R-:W-:-:S05]  /*7780*/  IMAD.WIDE R68, R79, 0x2, R4 ;  /* 0x000000024f447825 */ /* 0x008fca00078e0204 */
[----:B------:R3:W-:Y:S02]  /*7790*/  @P0 STG.E.U16 desc[UR20][R68.64], R73 ;  /* 0x0000004944000986 */ /* 0x0007e4000c101514 */
[----:B---3--:R-:W-:-:S05]  /*77a0*/  VIADD R68, R0, 0x5 ;  /* 0x0000000500447836 */ /* 0x008fca0000000000 */
[----:B0-----:R-:W-:Y:S01]  /*77b0*/  ISETP.GE.AND P0, PT, R68, UR4, PT ;  /* 0x0000000444007c0c */ /* 0x001fe2000bf06270 */
[----:B------:R-:W0:Y:S03]  /*77c0*/  LDCU UR4, c[0x0][0x398] ;  /* 0x00007300ff0477ac */ /* 0x000e260008000800 */
[----:B-1----:R-:W-:Y:S01]  /*77d0*/  ISETP.LT.AND P1, PT, R2, UR6, !P0 ;  /* 0x0000000602007c0c */ /* 0x002fe2000c721270 */
[----:B------:R-:W-:Y:S01]  /*77e0*/  VIADD R79, R79, UR30 ;  /* 0x0000001e4f4f7c36 */ /* 0x000fe20008000000 */
[----:B------:R-:W1:Y:S03]  /*77f0*/  LDCU UR6, c[0x0][0x398] ;  /* 0x00007300ff0677ac */ /* 0x000e660008000800 */
[----:B------:R-:W-:-:S08]  /*7800*/  IMAD.WIDE R68, R79, 0x2, R8 ;  /* 0x000000024f447825 */ /* 0x000fd000078e0208 */
[----:B------:R3:W-:Y:S01]  /*7810*/  @P1 STG.E.U16 desc[UR20][R68.64], R208 ;  /* 0x000000d044001986 */ /* 0x0007e2000c101514 */
[----:B0-----:R-:W-:Y:S01]  /*7820*/  ISETP.LT.AND P1, PT, R197, UR4, !P0 ;  /* 0x00000004c5007c0c */ /* 0x001fe2000c721270 */
[----:B------:R-:W0:Y:S01]  /*7830*/  LDCU UR4, c[0x0][0x398] ;  /* 0x00007300ff0477ac */ /* 0x000e220008000800 */
[----:B------:R-:W-:Y:S01]  /*7840*/  PRMT R73, R208, 0x7632, R73 ;  /* 0x00007632d0497816 */ /* 0x000fe20000000049 */
[----:B---3--:R-:W-:-:S10]  /*7850*/  IMAD.WIDE R68, R79, 0x2, R6 ;  /* 0x000000024f447825 */ /* 0x008fd400078e0206 */
[----:B------:R3:W-:Y:S01]  /*7860*/  @P1 STG.E.U16 desc[UR20][R68.64], R73 ;  /* 0x0000004944001986 */ /* 0x0007e2000c101514 */
[----:B-1----:R-:W-:Y:S01]  /*7870*/  ISETP.LT.AND P1, PT, R196, UR6, !P0 ;  /* 0x00000006c4007c0c */ /* 0x002fe2000c721270 */
[----:B------:R-:W1:Y:S01]  /*7880*/  LDCU UR6, c[0x0][0x398] ;  /* 0x00007300ff0677ac */ /* 0x000e620008000800 */
[----:B0-----:R-:W-:Y:S01]  /*7890*/  ISETP.LT.AND P0, PT, R3, UR4, !P0 ;  /* 0x0000000403007c0c */ /* 0x001fe2000c701270 */
[----:B------:R-:W0:Y:S01]  /*78a0*/  LDCU UR4, c[0x0][0x39c] ;  /* 0x00007380ff0477ac */ /* 0x000e220008000800 */
[----:B---3--:R-:W-:Y:S01]  /*78b0*/  IMAD.WIDE R68, R79, 0x2, R70 ;  /* 0x000000024f447825 */ /* 0x008fe200078e0246 */
[----:B------:R-:W-:-:S08]  /*78c0*/  PRMT R73, R137, 0x7632, R73 ;  /* 0x0000763289497816 */ /* 0x000fd00000000049 */
[----:B------:R3:W-:Y:S02]  /*78d0*/  @P1 STG.E.U16 desc[UR20][R68.64], R137 ;  /* 0x0000008944001986 */ /* 0x0007e4000c101514 */
[----:B---3--:R-:W-:-:S05]  /*78e0*/  IMAD.WIDE R68, R79, 0x2, R4 ;  /* 0x000000024f447825 */ /* 0x008fca00078e0204 */
[----:B------:R3:W-:Y:S02]  /*78f0*/  @P0 STG.E.U16 desc[UR20][R68.64], R73 ;  /* 0x0000004944000986 */ /* 0x0007e4000c101514 */
[----:B---3--:R-:W-:-:S05]  /*7900*/  VIADD R68, R0, 0x6 ;  /* 0x0000000600447836 */ /* 0x008fca0000000000 */
[----:B0-----:R-:W-:Y:S01]  /*7910*/  ISETP.GE.AND P0, PT, R68, UR4, PT ;  /* 0x0000000444007c0c */ /* 0x001fe2000bf06270 */
[----:B------:R-:W0:Y:S03]  /*7920*/  LDCU UR4, c[0x0][0x398] ;  /* 0x00007300ff0477ac */ /* 0x000e260008000800 */
[----:B-1----:R-:W-:Y:S01]  /*7930*/  ISETP.LT.AND P1, PT, R2, UR6, !P0 ;  /* 0x0000000602007c0c */ /* 0x002fe2000c721270 */
[----:B------:R-:W1:Y:S01]  /*7940*/  LDCU UR6, c[0x0][0x398] ;  /* 0x00007300ff0677ac */ /* 0x000e620008000800 */
[----:B------:R-:W-:Y:S01]  /*7950*/  VIADD R79, R79, UR30 ;  /* 0x0000001e4f4f7c36 */ /* 0x000fe20008000000 */
[----:B-----5:R-:W-:Y:S02]  /*7960*/  ISETP.LT.AND P2, PT, R197, UR9, !P0 ;  /* 0x00000009c5007c0c */ /* 0x020fe4000c741270 */
[----:B------:R-:W-:Y:S01]  /*7970*/  PRMT R73, R211, 0x7632, R73 ;  /* 0x00007632d3497816 */ /* 0x000fe20000000049 */
[----:B------:R-:W-:Y:S01]  /*7980*/  IMAD.WIDE R68, R79, 0x2, R8 ;  /* 0x000000024f447825 */ /* 0x000fe200078e0208 */
[----:B------:R-:W3:Y:S06]  /*7990*/  LDCU UR9, c[0x0][0x398] ;  /* 0x00007300ff0977ac */ /* 0x000eec0008000800 */
[----:B------:R5:W-:Y:S01]  /*79a0*/  @P1 STG.E.U16 desc[UR20][R68.64], R211 ;  /* 0x000000d344001986 */ /* 0x000be2000c101514 */
[----:B0-----:R-:W-:Y:S01]  /*79b0*/  ISETP.LT.AND P1, PT, R196, UR4, !P0 ;  /* 0x00000004c4007c0c */ /* 0x001fe2000c721270 */
[----:B------:R-:W0:Y:S01]  /*79c0*/  LDCU UR4, c[0x0][0x39c] ;  /* 0x00007380ff0477ac */ /* 0x000e220008000800 */
[----:B-1----:R-:W-:Y:S01]  /*79d0*/  ISETP.LT.AND P0, PT, R3, UR6, !P0 ;  /* 0x0000000603007c0c */ /* 0x002fe2000c701270 */
[----:B------:R-:W1:Y:S01]  /*79e0*/  LDCU UR6, c[0x0][0x398] ;  /* 0x00007300ff0677ac */ /* 0x000e620008000800 */
[----:B-----5:R-:W-:-:S05]  /*79f0*/  IMAD.WIDE R68, R79, 0x2, R6 ;  /* 0x000000024f447825 */ /* 0x020fca00078e0206 */
[----:B------:R5:W-:Y:S02]  /*7a00*/  @P2 STG.E.U16 desc[UR20][R68.64], R73 ;  /* 0x0000004944002986 */ /* 0x000be4000c101514 */
[----:B-----5:R-:W-:Y:S01]  /*7a10*/  IMAD.WIDE R68, R79, 0x2, R70 ;  /* 0x000000024f447825 */ /* 0x020fe200078e0246 */
[----:B------:R-:W-:-:S04]  /*7a20*/  PRMT R73, R138, 0x7632, R73 ;  /* 0x000076328a497816 */ /* 0x000fc80000000049 */
[----:B------:R5:W-:Y:S02]  /*7a30*/  @P1 STG.E.U16 desc[UR20][R68.64], R138 ;  /* 0x0000008a44001986 */ /* 0x000be4000c101514 */
[----:B-----5:R-:W-:-:S05]  /*7a40*/  IMAD.WIDE R68, R79, 0x2, R4 ;  /* 0x000000024f447825 */ /* 0x020fca00078e0204 */
[----:B------:R5:W-:Y:S02]  /*7a50*/  @P0 STG.E.U16 desc[UR20][R68.64], R73 ;  /* 0x0000004944000986 */ /* 0x000be4000c101514 */
[----:B-----5:R-:W-:-:S05]  /*7a60*/  VIADD R68, R0, 0x7 ;  /* 0x0000000700447836 */ /* 0x020fca0000000000 */
        /* <DEDUP_REMOVED lines=10> */
[----:B-----5:R-:W-:-:S10]  /*7b10*/  IMAD.WIDE R68, R79, 0x2, R6 ;  /* 0x000000024f447825 */ /* 0x020fd400078e0206 */
[----:B------:R5:W-:Y:S01]  /*7b20*/  @P1 STG.E.U16 desc[UR20][R68.64], R73 ;  /* 0x0000004944001986 */ /* 0x000be2000c101514 */
[----:B-1----:R-:W-:Y:S01]  /*7b30*/  ISETP.LT.AND P1, PT, R196, UR6, !P0 ;  /* 0x00000006c4007c0c */ /* 0x002fe2000c721270 */
[----:B------:R-:W1:Y:S01]  /*7b40*/  LDCU UR6, c[0x0][0x398] ;  /* 0x00007300ff0677ac */ /* 0x000e620008000800 */
[----:B0-----:R-:W-:Y:S01]  /*7b50*/  ISETP.LT.AND P0, PT, R3, UR4, !P0 ;  /* 0x0000000403007c0c */ /* 0x001fe2000c701270 */
[----:B------:R-:W0:Y:S01]  /*7b60*/  LDCU UR4, c[0x0][0x39c] ;  /* 0x00007380ff0477ac */ /* 0x000e220008000800 */
[----:B-----5:R-:W-:Y:S01]  /*7b70*/  IMAD.WIDE R68, R79, 0x2, R70 ;  /* 0x000000024f447825 */ /* 0x020fe200078e0246 */
[----:B------:R-:W-:-:S08]  /*7b80*/  PRMT R73, R139, 0x7632, R73 ;  /* 0x000076328b497816 */ /* 0x000fd00000000049 */
[----:B------:R5:W-:Y:S02]  /*7b90*/  @P1 STG.E.U16 desc[UR20][R68.64], R139 ;  /* 0x0000008b44001986 */ /* 0x000be4000c101514 */
[----:B-----5:R-:W-:-:S05]  /*7ba0*/  IMAD.WIDE R68, R79, 0x2, R4 ;  /* 0x000000024f447825 */ /* 0x020fca00078e0204 */
[----:B------:R5:W-:Y:S02]  /*7bb0*/  @P0 STG.E.U16 desc[UR20][R68.64], R73 ;  /* 0x0000004944000986 */ /* 0x000be4000c101514 */
[----:B-----5:R-:W-:-:S05]  /*7bc0*/  VIADD R68, R0, 0x8 ;  /* 0x0000000800447836 */ /* 0x020fca0000000000 */
[----:B0-----:R-:W-:Y:S01]  /*7bd0*/  ISETP.GE.AND P0, PT, R68, UR4, PT ;  /* 0x0000000444007c0c */ /* 0x001fe2000bf06270 */
[----:B------:R-:W0:Y:S03]  /*7be0*/  LDCU UR4, c[0x0][0x398] ;  /* 0x00007300ff0477ac */ /* 0x000e260008000800 */
[----:B-1----:R-:W-:Y:S01]  /*7bf0*/  ISETP.LT.AND P1, PT, R2, UR6, !P0 ;  /* 0x0000000602007c0c */ /* 0x002fe2000c721270 */
[----:B------:R-:W1:Y:S01]  /*7c00*/  LDCU UR6, c[0x0][0x398] ;  /* 0x00007300ff0677ac */ /* 0x000e620008000800 */
[----:B------:R-:W-:Y:S01]  /*7c10*/  VIADD R79, R79, UR30 ;  /* 0x0000001e4f4f7c36 */ /* 0x000fe20008000000 */
[----:B---3--:R-:W-:Y:S02]  /*7c20*/  ISETP.LT.AND P2, PT, R197, UR9, !P0 ;  /* 0x00000009c5007c0c */ /* 0x008fe4000c741270 */
        /* <DEDUP_REMOVED lines=38> */
[----:B------:R-:W-:Y:S01]  /*7e90*/  ISETP.GE.AND P1, PT, R68, UR22, PT ;  /* 0x0000001644007c0c */ /* 0x000fe2000bf26270 */
[----:B------:R-:W-:Y:S01]  /*7ea0*/  VIADD R79, R79, UR30 ;  /* 0x0000001e4f4f7c36 */ /* 0x000fe20008000000 */
[----:B------:R-:W-:Y:S01]  /*7eb0*/  PRMT R73, R219, 0x7632, R73 ;  /* 0x00007632db497816 */ /* 0x000fe20000000049 */
[----:B------:R-:W5:Y:S01]  /*7ec0*/  LDCU UR22, c[0x0][0x398] ;  /* 0x00007300ff1677ac */ /* 0x000f620008000800 */
[----:B------:R-:W-:Y:S01]  /*7ed0*/  ISETP.LT.AND P0, PT, R2, UR40, !P1 ;  /* 0x0000002802007c0c */ /* 0x000fe2000cf01270 */
[----:B------:R-:W-:Y:S01]  /*7ee0*/  IMAD.WIDE R68, R79, 0x2, R8 ;  /* 0x000000024f447825 */ /* 0x000fe200078e0208 */
[----:B------:R-:W-:Y:S01]  /*7ef0*/  ISETP.LT.AND P2, PT, R196, UR42, !P1 ;  /* 0x0000002ac4007c0c */ /* 0x000fe2000cf41270 */
[----:B------:R-:W0:Y:S01]  /*7f00*/  LDCU UR40, c[0x0][0x39c] ;  /* 0x00007380ff2877ac */ /* 0x000e220008000800 */
[----:B------:R-:W0:Y:S09]  /*7f10*/  LDCU UR42, c[0x0][0x398] ;  /* 0x00007300ff2a77ac */ /* 0x000e320008000800 */
[----:B------:R0:W-:Y:S01]  /*7f20*/  @P0 STG.E.U16 desc[UR20][R68.64], R219 ;  /* 0x000000db44000986 */ /* 0x0001e2000c101514 */
[----:B------:R-:W-:Y:S01]  /*7f30*/  ISETP.LT.AND P0, PT, R197, UR28, !P1 ;  /* 0x0000001cc5007c0c */ /* 0x000fe2000cf01270 */
[----:B------:R-:W1:Y:S01]  /*7f40*/  LDCU UR28, c[0x0][0x398] ;  /* 0x00007300ff1c77ac */ /* 0x000e620008000800 */
[----:B0-----:R-:W-:-:S05]  /*7f50*/  VIADD R68, R0, 0xb ;  /* 0x0000000b00447836 */ /* 0x001fca0000000000 */
[----:B------:R-:W-:Y:S01]  /*7f60*/  ISETP.GE.AND P5, PT, R68, UR43, PT ;  /* 0x0000002b44007c0c */ /* 0x000fe2000bfa6270 */
[----:B------:R-:W-:Y:S01]  /*7f70*/  IMAD.WIDE R68, R79, 0x2, R6 ;  /* 0x000000024f447825 */ /* 0x000fe200078e0206 */
[----:B------:R-:W-:Y:S01]  /*7f80*/  ISETP.LT.AND P1, PT, R3, UR38, !P1 ;  /* 0x0000002603007c0c */ /* 0x000fe2000cf21270 */
[----:B------:R-:W0:Y:S03]  /*7f90*/  LDCU UR43, c[0x0][0x398] ;  /* 0x00007300ff2b77ac */ /* 0x000e260008000800 */
[----:B------:R2:W-:Y:S01]  /*7fa0*/  @P0 STG.E.U16 desc[UR20][R68.64], R73 ;  /* 0x0000004944000986 */ /* 0x0005e2000c101514 */
[----:B-1----:R-:W-:Y:S01]  /*7fb0*/  ISETP.LT.AND P6, PT, R2, UR6, !P5 ;  /* 0x0000000602007c0c */ /* 0x002fe2000efc1270 */
[----:B------:R-:W1:Y:S01]  /*7fc0*/  LDCU UR6, c[0x0][0x39c] ;  /* 0x00007380ff0677ac */ /* 0x000e620008000800 */
[----:B------:R-:W-:Y:S01]  /*7fd0*/  ISETP.LT.AND P4, PT, R197, UR47, !P5 ;  /* 0x0000002fc5007c0c */ /* 0x000fe2000ef81270 */
[----:B------:R-:W0:Y:S01]  /*7fe0*/  LDCU UR38, c[0x0][0x398] ;  /* 0x00007300ff2677ac */ /* 0x000e220008000800 */
[C---:B--2---:R-:W-:Y:S01]  /*7ff0*/  IMAD.WIDE R68, R79.reuse, 0x2, R70 ;  /* 0x000000024f447825 */ /* 0x044fe200078e0246 */
[----:B------:R-:W-:Y:S01]  /*8000*/  PRMT R73, R142, 0x7632, R73 ;  /* 0x000076328e497816 */ /* 0x000fe20000000049 */
[----:B------:R-:W2:Y:S03]  /*8010*/  LDCU UR47, c[0x0][0x398] ;  /* 0x00007300ff2f77ac */ /* 0x000ea60008000800 */
[----:B------:R0:W-:Y:S01]  /*8020*/  @P2 STG.E.U16 desc[UR20][R68.64], R142 ;  /* 0x0000008e44002986 */ /* 0x0001e2000c101514 */
[----:B------:R-:W-:Y:S01]  /*8030*/  ISETP.LT.AND P2, PT, R196, UR32, !P5 ;  /* 0x00000020c4007c0c */ /* 0x000fe2000ef41270 */
[----:B------:R-:W1:Y:S01]  /*8040*/  LDCU UR32, c[0x0][0x398] ;  /* 0x00007300ff2077ac */ /* 0x000e620008000800 */
[----:B0-----:R-:W-:-:S04]  /*8050*/  IMAD.WIDE R68, R79, 0x2, R4 ;  /* 0x000000024f447825 */ /* 0x001fc800078e0204 */
[----:B------:R-:W-:Y:S01]  /*8060*/  VIADD R79, R79, UR30 ;  /* 0x0000001e4f4f7c36 */ /* 0x000fe20008000000 */
[----:B------:R0:W-:Y:S03]  /*8070*/  @P1 STG.E.U16 desc[UR20][R68.64], R73 ;  /* 0x0000004944001986 */ /* 0x0001e6000c101514 */
[----:B------:R-:W-:Y:S01]  /*8080*/  IMAD.WIDE R132, R79, 0x2, R6 ;  /* 0x000000024f847825 */ /* 0x000fe200078e0206 */
[----:B------:R-:W-:Y:S01]  /*8090*/  ISETP.LT.AND P5, PT, R3, UR36, !P5 ;  /* 0x0000002403007c0c */ /* 0x000fe2000efa1270 */
[----:B------:R-:W1:Y:S02]  /*80a0*/  LDCU UR36, c[0x0][0x398] ;  /* 0x00007300ff2477ac */ /* 0x000e640008000800 */
[----:B0-----:R-:W-:Y:S01]  /*80b0*/  IMAD.WIDE R68, R79, 0x2, R8 ;  /* 0x000000024f447825 */ /* 0x001fe200078e0208 */
[----:B------:R-:W-:Y:S02]  /*80c0*/  PRMT R73, R220, 0x7632, R73 ;  /* 0x00007632dc497816 */ /* 0x000fe40000000049 */
[----:B------:R-:W-:-:S02]  /*80d0*/  ISETP.GE.AND P0, PT, R131, UR77, PT ;  /* 0x0000004d83007c0c */ /* 0x000fc4000bf06270 */
[----:B------:R0:W-:Y:S01]  /*80e0*/  @P6 STG.E.U16 desc[UR20][R68.64], R220 ;  /* 0x000000dc44006986 */ /* 0x0001e2000c101514 */
[----:B------:R-:W-:Y:S01]  /*80f0*/  VIADD R131, R0, 0xe ;  /* 0x0000000e00837836 */ /* 0x000fe20000000000 */
[----:B------:R-:W1:Y:S02]  /*8100*/  LDCU UR77, c[0x0][0x398] ;  /* 0x00007300ff4d77ac */ /* 0x000e640008000800 */
[----:B------:R2:W-:Y:S01]  /*8110*/  @P4 STG.E.U16 desc[UR20][R132.64], R73 ;  /* 0x0000004984004986 */ /* 0x0005e2000c101514 */
[----:B------:R-:W-:Y:S01]  /*8120*/  ISETP.LT.AND P3, PT, R2, UR76, !P0 ;  /* 0x0000004c02007c0c */ /* 0x000fe2000c761270 */
[----:B------:R-:W1:Y:S01]  /*8130*/  LDCU UR76, c[0x0][0x39c] ;  /* 0x00007380ff4c77ac */ /* 0x000e620008000800 */
[----:B------:R-:W-:Y:S02]  /*8140*/  ISETP.LT.AND P6, PT, R197, UR51, !P0 ;  /* 0x00000033c5007c0c */ /* 0x000fe4000c7c1270 */
[----:B------:R-:W-:Y:S01]  /*8150*/  ISETP.LT.AND P1, PT, R196, UR58, !P0 ;  /* 0x0000003ac4007c0c */ /* 0x000fe2000c721270 */
[----:B------:R-:W1:Y:S01]  /*8160*/  LDCU UR51, c[0x0][0x398] ;  /* 0x00007300ff3377ac */ /* 0x000e620008000800 */
[----:B0-----:R-:W-:Y:S01]  /*8170*/  IMAD.WIDE R68, R79, 0x2, R70 ;  /* 0x000000024f447825 */ /* 0x001fe200078e0246 */
[----:B------:R-:W0:Y:S03]  /*8180*/  LDCU UR58, c[0x0][0x398] ;  /* 0x00007300ff3a77ac */ /* 0x000e260008000800 */
[----:B--2---:R-:W-:Y:S01]  /*8190*/  VIADD R73, R0, 0xd ;  /* 0x0000000d00497836 */ /* 0x004fe20000000000 */
[----:B------:R2:W-:Y:S04]  /*81a0*/  @P2 STG.E.U16 desc[UR20][R68.64], R143 ;  /* 0x0000008f44002986 */ /* 0x0005e8000c101514 */
[----:B------:R-:W-:Y:S01]  /*81b0*/  ISETP.GE.AND P4, PT, R73, UR10, PT ;  /* 0x0000000a49007c0c */ /* 0x000fe2000bf86270 */
[----:B------:R-:W-:Y:S01]  /*81c0*/  VIADD R73, R79, UR30 ;  /* 0x0000001e4f497c36 */ /* 0x000fe20008000000 */
[----:B------:R-:W-:Y:S01]  /*81d0*/  ISETP.LT.AND P0, PT, R3, UR63, !P0 ;  /* 0x0000003f03007c0c */ /* 0x000fe2000c701270 */
[----:B------:R-:W0:Y:S01]  /*81e0*/  LDCU UR63, c[0x0][0x398] ;  /* 0x00007300ff3f77ac */ /* 0x000e220008000800 */
[----:B--2---:R-:W-:Y:S01]  /*81f0*/  IMAD.WIDE R68, R79, 0x2, R4 ;  /* 0x000000024f447825 */ /* 0x004fe200078e0204 */
[----:B------:R-:W-:Y:S01]  /*8200*/  PRMT R79, R143, 0x7632, R79 ;  /* 0x000076328f4f7816 */ /* 0x000fe2000000004f */
[----:B------:R-:W2:Y:S02]  /*8210*/  LDCU UR10, c[0x0][0x398] ;  /* 0x00007300ff0a77ac */ /* 0x000ea40008000800 */
[----:B------:R-:W-:-:S02]  /*8220*/  IMAD.WIDE R132, R73, 0x2, R8 ;  /* 0x0000000249847825 */ /* 0x000fc400078e0208 */
[----:B------:R0:W-:Y:S01]  /*8230*/  @P5 STG.E.U16 desc[UR20][R68.64], R79 ;  /* 0x0000004f44005986 */ /* 0x0001e2000c101514 */
[----:B------:R-:W-:Y:S01]  /*8240*/  ISETP.LT.AND P2, PT, R2, UR55, !P4 ;  /* 0x0000003702007c0c */ /* 0x000fe2000e741270 */
[----:B------:R-:W1:Y:S01]  /*8250*/  LDCU UR55, c[0x0][0x39c] ;  /* 0x00007380ff3777ac */ /* 0x000e620008000800 */
[----:B------:R-:W-:Y:S01]  /*8260*/  ISETP.LT.AND P5, PT, R197, UR50, !P4 ;  /* 0x00000032c5007c0c */ /* 0x000fe2000e7a1270 */
[----:B------:R2:W-:Y:S01]  /*8270*/  @P3 STG.E.U16 desc[UR20][R132.64], R223 ;  /* 0x000000df84003986 */ /* 0x0005e2000c101514 */
[----:B---3--:R-:W-:Y:S01]  /*8280*/  ISETP.LT.AND P3, PT, R196, UR9, !P4 ;  /* 0x00000009c4007c0c */ /* 0x008fe2000e761270 */
[----:B------:R-:W3:Y:S01]  /*8290*/  LDCU UR50, c[0x0][0x398] ;  /* 0x00007300ff3277ac */ /* 0x000ee20008000800 */
[----:B0-----:R-:W-:Y:S01]  /*82a0*/  PRMT R79, R223, 0x7632, R79 ;  /* 0x00007632df4f7816 */ /* 0x001fe2000000004f */
[C---:B------:R-:W-:Y:S01]  /*82b0*/  IMAD.WIDE R68, R73.reuse, 0x2, R6 ;  /* 0x0000000249447825 */ /* 0x040fe200078e0206 */
[----:B------:R-:W0:Y:S03]  /*82c0*/  LDCU UR9, c[0x0][0x398] ;  /* 0x00007300ff0977ac */ /* 0x000e260008000800 */
[----:B--2---:R-:W-:Y:S01]  /*82d0*/  IMAD.WIDE R132, R73, 0x2, R70 ;  /* 0x0000000249847825 */ /* 0x004fe200078e0246 */
[----:B------:R2:W-:Y:S01]  /*82e0*/  @P6 STG.E.U16 desc[UR20][R68.64], R79 ;  /* 0x0000004f44006986 */ /* 0x0005e2000c101514 */
[----:B------:R-:W-:Y:S01]  /*82f0*/  ISETP.LT.AND P4, PT, R3, UR56, !P4 ;  /* 0x0000003803007c0c */ /* 0x000fe2000e781270 */
[----:B------:R-:W0:Y:S01]  /*8300*/  LDCU UR56, c[0x0][0x398] ;  /* 0x00007300ff3877ac */ /* 0x000e220008000800 */
[----:B----4-:R-:W-:Y:S01]  /*8310*/  ISETP.GE.AND P6, PT, R131, UR18, PT ;  /* 0x0000001283007c0c */ /* 0x010fe2000bfc6270 */
[----:B------:R4:W-:Y:S01]  /*8320*/  @P1 STG.E.U16 desc[UR20][R132.64], R144 ;  /* 0x0000009084001986 */ /* 0x0009e2000c101514 */
[----:B------:R-:W-:Y:S01]  /*8330*/  PRMT R131, R224, 0x7632, R131 ;  /* 0x00007632e0837816 */ /* 0x000fe20000000083 */
[----:B------:R-:W0:Y:S01]  /*8340*/  LDCU UR18, c[0x0][0x398] ;  /* 0x00007300ff1277ac */ /* 0x000e220008000800 */
[----:B--2---:R-:W-:-:S02]  /*8350*/  VIADD R79, R73, UR30 ;  /* 0x0000001e494f7c36 */ /* 0x004fc40008000000 */
[----:B------:R-:W-:Y:S01]  /*8360*/  IMAD.WIDE R68, R73, 0x2, R4 ;  /* 0x0000000249447825 */ /* 0x000fe200078e0204 */
[----:B------:R-:W-:-:S03]  /*8370*/  PRMT R73, R144, 0x7632, R73 ;  /* 0x0000763290497816 */ /* 0x000fc60000000049 */
[C---:B----4-:R-:W-:Y:S02]  /*8380*/  IMAD.WIDE R132, R79.reuse, 0x2, R8 ;  /* 0x000000024f847825 */ /* 0x050fe400078e0208 */
[----:B------:R2:W-:Y:S02]  /*8390*/  @P0 STG.E.U16 desc[UR20][R68.64], R73 ;  /* 0x0000004944000986 */ /* 0x0005e4000c101514 */
[----:B------:R-:W-:Y:S01]  /*83a0*/  IMAD.WIDE R134, R79, 0x2, R6 ;  /* 0x000000024f867825 */ /* 0x000fe200078e0206 */
[----:B------:R-:W-:Y:S01]  /*83b0*/  ISETP.LT.AND P1, PT, R2, UR72, !P6 ;  /* 0x0000004802007c0c */ /* 0x000fe2000f721270 */
[----:B------:R-:W-:Y:S01]  /*83c0*/  @P2 STG.E.U16 desc[UR20][R132.64], R224 ;  /* 0x000000e084002986 */ /* 0x000fe2000c101514 */
[----:B------:R-:W-:Y:S01]  /*83d0*/  ISETP.LT.AND P0, PT, R197, UR53, !P6 ;  /* 0x00000035c5007c0c */ /* 0x000fe2000f701270 */
[----:B------:R-:W4:Y:S02]  /*83e0*/  LDCU UR72, c[0x0][0x39c] ;  /* 0x00007380ff4877ac */ /* 0x000f240008000800 */
[----:B------:R0:W-:Y:S01]  /*83f0*/  @P5 STG.E.U16 desc[UR20][R134.64], R131 ;  /* 0x0000008386005986 */ /* 0x0001e2000c101514 */
[----:B--2---:R-:W-:-:S02]  /*8400*/  VIADD R73, R0, 0xf ;  /* 0x0000000f00497836 */ /* 0x004fc40000000000 */
[----:B------:R-:W-:Y:S01]  /*8410*/  IMAD.WIDE R68, R79, 0x2, R70 ;  /* 0x000000024f447825 */ /* 0x000fe200078e0246 */
[----:B------:R-:W-:Y:S01]  /*8420*/  ISETP.LT.AND P2, PT, R196, UR49, !P6 ;  /* 0x00000031c4007c0c */ /* 0x000fe2000f741270 */
[----:B------:R-:W2:Y:S01]  /*8430*/  LDCU UR53, c[0x0][0x398] ;  /* 0x00007300ff3577ac */ /* 0x000ea20008000800 */
[----:B------:R-:W-:Y:S01]  /*8440*/  ISETP.GE.AND P5, PT, R73, UR70, PT ;  /* 0x0000004649007c0c */ /* 0x000fe2000bfa6270 */
[----:B------:R-:W-:Y:S01]  /*8450*/  VIADD R73, R79, UR30 ;  /* 0x0000001e4f497c36 */ /* 0x000fe20008000000 */
[----:B------:R1:W-:Y:S01]  /*8460*/  @P3 STG.E.U16 desc[UR20][R68.64], R145 ;  /* 0x0000009144003986 */ /* 0x0003e2000c101514 */
[----:B0-----:R-:W-:Y:S01]  /*8470*/  PRMT R131, R145, 0x7632, R131 ;  /* 0x0000763291837816 */ /* 0x001fe20000000083 */
[----:B------:R-:W0:Y:S01]  /*8480*/  LDCU UR49, c[0x0][0x398] ;  /* 0x00007300ff3177ac */ /* 0x000e220008000800 */
[----:B------:R-:W-:Y:S01]  /*8490*/  IMAD.WIDE R132, R73, 0x2, R8 ;  /* 0x0000000249847825 */ /* 0x000fe200078e0208 */
[----:B------:R-:W-:Y:S01]  /*84a0*/  ISETP.LT.AND P6, PT, R3, UR54, !P6 ;  /* 0x0000003603007c0c */ /* 0x000fe2000f7c1270 */
[----:B------:R-:W0:Y:S02]  /*84b0*/  LDCU UR70, c[0x0][0x398] ;  /* 0x00007300ff4677ac */ /* 0x000e240008000800 */
[----:B-1----:R-:W-:Y:S01]  /*84c0*/  IMAD.WIDE R68, R79, 0x2, R4 ;  /* 0x000000024f447825 */ /* 0x002fe200078e0204 */
[----:B------:R-:W-:Y:S01]  /*84d0*/  PRMT R79, R227, 0x7632, R79 ;  /* 0x00007632e34f7816 */ /* 0x000fe2000000004f */
[----:B------:R-:W1:Y:S03]  /*84e0*/  LDCU UR54, c[0x0][0x398] ;  /* 0x00007300ff3677ac */ /* 0x000e660008000800 */
[----:B------:R0:W-:Y:S01]  /*84f0*/  @P4 STG.E.U16 desc[UR20][R68.64], R131 ;  /* 0x0000008344004986 */ /* 0x0001e2000c101514 */
[----:B------:R-:W-:Y:S01]  /*8500*/  ISETP.LT.AND P3, PT, R2, UR48, !P5 ;  /* 0x0000003002007c0c */ /* 0x000fe2000ef61270 */
[----:B------:R-:W1:Y:S01]  /*8510*/  LDCU UR48, c[0x0][0x39c] ;  /* 0x00007380ff3077ac */ /* 0x000e620008000800 */
[----:B------:R-:W-:Y:S01]  /*8520*/  ISETP.LT.AND P4, PT, R197, UR34, !P5 ;  /* 0x00000022c5007c0c */ /* 0x000fe2000ef81270 */
[----:B------:R2:W-:Y:S01]  /*8530*/  @P1 STG.E.U16 desc[UR20][R132.64], R227 ;  /* 0x000000e384001986 */ /* 0x0005e2000c101514 */
[C---:B0-----:R-:W-:Y:S01]  /*8540*/  IMAD.WIDE R68, R73.reuse, 0x2, R6 ;  /* 0x0000000249447825 */ /* 0x041fe200078e0206 */
[----:B------:R-:W0:Y:S03]  /*8550*/  LDCU UR34, c[0x0][0x398] ;  /* 0x00007300ff2277ac */ /* 0x000e260008000800 */
[----:B------:R-:W-:Y:S01]  /*8560*/  VIADD R131, R0, 0x10 ;  /* 0x0000001000837836 */ /* 0x000fe20000000000 */
[----:B------:R1:W-:Y:S01]  /*8570*/  @P0 STG.E.U16 desc[UR20][R68.64], R79 ;  /* 0x0000004f44000986 */ /* 0x0003e2000c101514 */
[----:B--2---:R-:W-:Y:S01]  /*8580*/  IMAD.WIDE R132, R73, 0x2, R70 ;  /* 0x0000000249847825 */ /* 0x004fe200078e0246 */
[----:B------:R-:W-:Y:S01]  /*8590*/  ISETP.LT.AND P1, PT, R196, UR52, !P5 ;  /* 0x00000034c4007c0c */ /* 0x000fe2000ef21270 */
[----:B------:R-:W2:Y:S01]  /*85a0*/  LDCU UR52, c[0x0][0x398] ;  /* 0x00007300ff3477ac */ /* 0x000ea20008000800 */
[----:B------:R-:W-:-:S02]  /*85b0*/  ISETP.GE.AND P0, PT, R131, UR14, PT ;  /* 0x0000000e83007c0c */ /* 0x000fc4000bf06270 */
[----:B------:R0:W-:Y:S01]  /*85c0*/  @P2 STG.E.U16 desc[UR20][R132.64], R146 ;  /* 0x0000009284002986 */ /* 0x0001e2000c101514 */
[----:B------:R-:W-:Y:S01]  /*85d0*/  PRMT R131, R146, 0x7632, R131 ;  /* 0x0000763292837816 */ /* 0x000fe20000000083 */
[----:B------:R-:W2:Y:S01]  /*85e0*/  LDCU UR14, c[0x0][0x398] ;  /* 0x00007300ff0e77ac */ /* 0x000ea20008000800 */
[C---:B-1----:R-:W-:Y:S02]  /*85f0*/  VIADD R79, R73.reuse, UR30 ;  /* 0x0000001e494f7c36 */ /* 0x042fe40008000000 */
[----:B------:R-:W-:Y:S01]  /*8600*/  IMAD.WIDE R68, R73, 0x2, R4 ;  /* 0x0000000249447825 */ /* 0x000fe200078e0204 */
[----:B------:R-:W-:-:S03]  /*8610*/  PRMT R73, R228, 0x7632, R73 ;  /* 0x00007632e4497816 */ /* 0x000fc60000000049 */
[C---:B0-----:R-:W-:Y:S01]  /*8620*/  IMAD.WIDE R132, R79.reuse, 0x2, R8 ;  /* 0x000000024f847825 */ /* 0x041fe200078e0208 */
[----:B------:R0:W-:Y:S03]  /*8630*/  @P6 STG.E.U16 desc[UR20][R68.64], R131 ;  /* 0x0000008344006986 */ /* 0x0001e6000c101514 */
[----:B------:R-:W-:Y:S01]  /*8640*/  IMAD.WIDE R134, R79, 0x2, R6 ;  /* 0x000000024f867825 */ /* 0x000fe200078e0206 */
[----:B------:R-:W-:Y:S01]  /*8650*/  ISETP.LT.AND P5, PT, R3, UR45, !P5 ;  /* 0x0000002d03007c0c */ /* 0x000fe2000efa1270 */
[----:B------:R-:W-:Y:S01]  /*8660*/  @P3 STG.E.U16 desc[UR20][R132.64], R228 ;  /* 0x000000e484003986 */ /* 0x000fe2000c101514 */
[----:B------:R-:W-:Y:S01]  /*8670*/  ISETP.LT.AND P2, PT, R2, UR75, !P0 ;  /* 0x0000004b02007c0c */ /* 0x000fe2000c741270 */
[----:B------:R-:W1:Y:S02]  /*8680*/  LDCU UR75, c[0x0][0x39c] ;  /* 0x00007380ff4b77ac */ /* 0x000e640008000800 */
[----:B------:R2:W-:Y:S01]  /*8690*/  @P4 STG.E.U16 desc[UR20][R134.64], R73 ;  /* 0x0000004986004986 */ /* 0x0005e2000c101514 */
[----:B0-----:R-:W-:Y:S01]  /*86a0*/  IMAD.WIDE R68, R79, 0x2, R70 ;  /* 0x000000024f447825 */ /* 0x001fe200078e0246 */
[----:B------:R-:W-:Y:S01]  /*86b0*/  ISETP.LT.AND P6, PT, R197, UR16, !P0 ;  /* 0x00000010c5007c0c */ /* 0x000fe2000c7c1270 */
[----:B------:R-:W0:Y:S01]  /*86c0*/  LDCU UR45, c[0x0][0x398] ;  /* 0x00007300ff2d77ac */ /* 0x000e220008000800 */
[----:B------:R-:W-:Y:S01]  /*86d0*/  PRMT R131, R147, 0x7632, R131 ;  /* 0x0000763293837816 */ /* 0x000fe20000000083 */
[----:B--2---:R-:W-:Y:S01]  /*86e0*/  VIADD R73, R0, 0x11 ;  /* 0x0000001100497836 */ /* 0x004fe20000000000 */
[----:B------:R2:W-:Y:S01]  /*86f0*/  @P1 STG.E.U16 desc[UR20][R68.64], R147 ;  /* 0x0000009344001986 */ /* 0x0005e2000c101514 */
[----:B------:R-:W-:Y:S01]  /*8700*/  ISETP.LT.AND P3, PT, R196, UR71, !P0 ;  /* 0x00000047c4007c0c */ /* 0x000fe2000c761270 */
[----:B------:R-:W0:Y:S02]  /*8710*/  LDCU UR16, c[0x0][0x398] ;  /* 0x00007300ff1077ac */ /* 0x000e240008000800 */
[----:B------:R-:W-:Y:S01]  /*8720*/  ISETP.GE.AND P4, PT, R73, UR65, PT ;  /* 0x0000004149007c0c */ /* 0x000fe2000bf86270 */
[----:B------:R-:W-:-:S02]  /*8730*/  VIADD R73, R79, UR30 ;  /* 0x0000001e4f497c36 */ /* 0x000fc40008000000 */
[----:B--2---:R-:W-:Y:S01]  /*8740*/  IMAD.WIDE R68, R79, 0x2, R4 ;  /* 0x000000024f447825 */ /* 0x004fe200078e0204 */
[----:B------:R-:W-:Y:S01]  /*8750*/  PRMT R79, R231, 0x7632, R79 ;  /* 0x00007632e74f7816 */ /* 0x000fe2000000004f */
[----:B------:R-:W2:Y:S02]  /*8760*/  LDCU UR71, c[0x0][0x398] ;  /* 0x00007300ff4777ac */ /* 0x000ea40008000800 */
[----:B------:R-:W-:Y:S01]  /*8770*/  IMAD.WIDE R132, R73, 0x2, R8 ;  /* 0x0000000249847825 */ /* 0x000fe200078e0208 */
[----:B------:R0:W-:Y:S01]  /*8780*/  @P5 STG.E.U16 desc[UR20][R68.64], R131 ;  /* 0x0000008344005986 */ /* 0x0001e2000c101514 */
[----:B------:R-:W-:Y:S01]  /*8790*/  ISETP.LT.AND P0, PT, R3, UR46, !P0 ;  /* 0x0000002e03007c0c */ /* 0x000fe2000c701270 */
[----:B------:R-:W1:Y:S01]  /*87a0*/  LDCU UR46, c[0x0][0x398] ;  /* 0x00007300ff2e77ac */ /* 0x000e620008000800 */
[----:B------:R-:W-:Y:S01]  /*87b0*/  ISETP.LT.AND P1, PT, R2, UR74, !P4 ;  /* 0x0000004a02007c0c */ /* 0x000fe2000e721270 */
[----:B------:R2:W-:Y:S01]  /*87c0*/  @P2 STG.E.U16 desc[UR20][R132.64], R231 ;  /* 0x000000e784002986 */ /* 0x0005e2000c101514 */
[----:B------:R-:W-:Y:S01]  /*87d0*/  ISETP.LT.AND P5, PT, R197, UR39, !P4 ;  /* 0x00000027c5007c0c */ /* 0x000fe2000e7a1270 */
[----:B------:R-:W1:Y:S01]  /*87e0*/  LDCU UR74, c[0x0][0x39c] ;  /* 0x00007380ff4a77ac */ /* 0x000e620008000800 */
[----:B------:R-:W-:Y:S01]  /*87f0*/  PRMT R136, R199, 0x7610, R136 ;  /* 0x00007610c7887816 */ /* 0x000fe20000000088 */
[----:B------:R-:W1:Y:S01]  /*8800*/  LDCU UR65, c[0x0][0x398] ;  /* 0x00007300ff4177ac */ /* 0x000e620008000800 */
[----:B0-----:R-:W-:-:S04]  /*8810*/  IMAD.WIDE R68, R73, 0x2, R6 ;  /* 0x0000000249447825 */ /* 0x001fc800078e0206 */
[----:B------:R-:W-:Y:S01]  /*8820*/  VIADD R131, R0, 0x12 ;  /* 0x0000001200837836 */ /* 0x000fe20000000000 */
[----:B------:R0:W-:Y:S01]  /*8830*/  @P6 STG.E.U16 desc[UR20][R68.64], R79 ;  /* 0x0000004f44006986 */ /* 0x0001e2000c101514 */
[----:B--2---:R-:W-:Y:S01]  /*8840*/  IMAD.WIDE R132, R73, 0x2, R70 ;  /* 0x0000000249847825 */ /* 0x004fe200078e0246 */
[----:B------:R-:W-:Y:S01]  /*8850*/  ISETP.LT.AND P2, PT, R196, UR26, !P4 ;  /* 0x0000001ac4007c0c */ /* 0x000fe2000e741270 */
[----:B------:R-:W2:Y:S01]  /*8860*/  LDCU UR39, c[0x0][0x398] ;  /* 0x00007300ff2777ac */ /* 0x000ea20008000800 */
[----:B------:R-:W-:Y:S02]  /*8870*/  ISETP.GE.AND P6, PT, R131, UR37, PT ;  /* 0x0000002583007c0c */ /* 0x000fe4000bfc6270 */
[----:B------:R1:W-:Y:S01]  /*8880*/  @P3 STG.E.U16 desc[UR20][R132.64], R148 ;  /* 0x0000009484003986 */ /* 0x0003e2000c101514 */
[----:B------:R-:W-:Y:S01]  /*8890*/  PRMT R131, R148, 0x7632, R131 ;  /* 0x0000763294837816 */ /* 0x000fe20000000083 */
[----:B------:R-:W2:Y:S01]  /*88a0*/  LDCU UR26, c[0x0][0x398] ;  /* 0x00007300ff1a77ac */ /* 0x000ea20008000800 */
[----:B0-----:R-:W-:-:S02]  /*88b0*/  VIADD R79, R73, UR30 ;  /* 0x0000001e494f7c36 */ /* 0x001fc40008000000 */
[----:B------:R-:W-:Y:S01]  /*88c0*/  IMAD.WIDE R68, R73, 0x2, R4 ;  /* 0x0000000249447825 */ /* 0x000fe200078e0204 */
[----:B------:R-:W-:Y:S01]  /*88d0*/  PRMT R73, R232, 0x7632, R73 ;  /* 0x00007632e8497816 */ /* 0x000fe20000000049 */
[----:B------:R-:W0:Y:S02]  /*88e0*/  LDCU UR37, c[0x0][0x398] ;  /* 0x00007300ff2577ac */ /* 0x000e240008000800 */
[C---:B-1----:R-:W-:Y:S01]  /*88f0*/  IMAD.WIDE R132, R79.reuse, 0x2, R8 ;  /* 0x000000024f847825 */ /* 0x042fe200078e0208 */
[----:B------:R1:W-:Y:S03]  /*8900*/  @P0 STG.E.U16 desc[UR20][R68.64], R131 ;  /* 0x0000008344000986 */ /* 0x0003e6000c101514 */
[----:B------:R-:W-:Y:S01]  /*8910*/  IMAD.WIDE R134, R79, 0x2, R6 ;  /* 0x000000024f867825 */ /* 0x000fe200078e0206 */
[----:B------:R-:W-:Y:S01]  /*8920*/  ISETP.LT.AND P4, PT, R3, UR64, !P4 ;  /* 0x0000004003007c0c */ /* 0x000fe2000e781270 */
[----:B------:R-:W-:Y:S01]  /*8930*/  @P1 STG.E.U16 desc[UR20][R132.64], R232 ;  /* 0x000000e884001986 */ /* 0x000fe2000c101514 */
[----:B------:R-:W-:Y:S01]  /*8940*/  ISETP.LT.AND P3, PT, R2, UR35, !P6 ;  /* 0x0000002302007c0c */ /* 0x000fe2000f761270 */
[----:B------:R-:W0:Y:S02]  /*8950*/  LDCU UR35, c[0x0][0x39c] ;  /* 0x00007380ff2377ac */ /* 0x000e240008000800 */
[----:B------:R2:W-:Y:S01]  /*8960*/  @P5 STG.E.U16 desc[UR20][R134.64], R73 ;  /* 0x0000004986005986 */ /* 0x0005e2000c101514 */
[----:B-1----:R-:W-:Y:S01]  /*8970*/  IMAD.WIDE R68, R79, 0x2, R70 ;  /* 0x000000024f447825 */ /* 0x002fe200078e0246 */
[----:B------:R-:W-:Y:S01]  /*8980*/  ISETP.LT.AND P0, PT, R197, UR66, !P6 ;  /* 0x00000042c5007c0c */ /* 0x000fe2000f701270 */
[----:B------:R-:W1:Y:S01]  /*8990*/  LDCU UR64, c[0x0][0x398] ;  /* 0x00007300ff4077ac */ /* 0x000e620008000800 */
        /* <DEDUP_REMOVED lines=67> */
[----:B-----5:R-:W-:Y:S01]  /*8dd0*/  ISETP.LT.AND P1, PT, R196, UR22, !P4 ;  /* 0x00000016c4007c0c */ /* 0x020fe2000e721270 */
[----:B------:R-:W2:Y:S01]  /*8de0*/  LDCU UR69, c[0x0][0x398] ;  /* 0x00007300ff4577ac */ /* 0x000ea20008000800 */
[----:B------:R-:W-:Y:S02]  /*8df0*/  ISETP.GE.AND P6, PT, R131, UR40, PT ;  /* 0x0000002883007c0c */ /* 0x000fe4000bfc6270 */
[----:B------:R5:W-:Y:S01]  /*8e00*/  @P2 STG.E.U16 desc[UR20][R132.64], R152 ;  /* 0x0000009884002986 */ /* 0x000be2000c101514 */
[----:B------:R-:W-:Y:S01]  /*8e10*/  PRMT R131, R152, 0x7632, R131 ;  /* 0x0000763298837816 */ /* 0x000fe20000000083 */
[----:B------:R-:W1:Y:S01]  /*8e20*/  LDCU UR22, c[0x0][0x398] ;  /* 0x00007300ff1677ac */ /* 0x000e620008000800 */
[----:B0-----:R-:W-:-:S02]  /*8e30*/  VIADD R79, R73, UR30 ;  /* 0x0000001e494f7c36 */ /* 0x001fc40008000000 */
[----:B------:R-:W-:Y:S01]  /*8e40*/  IMAD.WIDE R68, R73, 0x2, R4 ;  /* 0x0000000249447825 */ /* 0x000fe200078e0204 */
[----:B------:R-:W-:Y:S01]  /*8e50*/  PRMT R73, R240, 0x7632, R73 ;  /* 0x00007632f0497816 */ /* 0x000fe20000000049 */
[----:B------:R-:W0:Y:S02]  /*8e60*/  LDCU UR40, c[0x0][0x398] ;  /* 0x00007300ff2877ac */ /* 0x000e240008000800 */
[C---:B-----5:R-:W-:Y:S01]  /*8e70*/  IMAD.WIDE R132, R79.reuse, 0x2, R8 ;  /* 0x000000024f847825 */ /* 0x060fe200078e0208 */
[----:B------:R5:W-:Y:S03]  /*8e80*/  @P0 STG.E.U16 desc[UR20][R68.64], R131 ;  /* 0x0000008344000986 */ /* 0x000be6000c101514 */
[----:B------:R-:W-:Y:S01]  /*8e90*/  IMAD.WIDE R134, R79, 0x2, R6 ;  /* 0x000000024f867825 */ /* 0x000fe200078e0206 */
[----:B------:R-:W-:Y:S01]  /*8ea0*/  ISETP.LT.AND P4, PT, R3, UR61, !P4 ;  /* 0x0000003d03007c0c */ /* 0x000fe2000e781270 */
[----:B------:R-:W-:Y:S01]  /*8eb0*/  @P3 STG.E.U16 desc[UR20][R132.64], R240 ;  /* 0x000000f084003986 */ /* 0x000fe2000c101514 */
[----:B------:R-:W-:Y:S01]  /*8ec0*/  ISETP.LT.AND P2, PT, R2, UR28, !P6 ;  /* 0x0000001c02007c0c */ /* 0x000fe2000f741270 */
[----:B------:R-:W0:Y:S02]  /*8ed0*/  LDCU UR28, c[0x0][0x39c] ;  /* 0x00007380ff1c77ac */ /* 0x000e240008000800 */
[----:B------:R1:W-:Y:S01]  /*8ee0*/  @P5 STG.E.U16 desc[UR20][R134.64], R73 ;  /* 0x0000004986005986 */ /* 0x0003e2000c101514 */
[----:B-----5:R-:W-:Y:S01]  /*8ef0*/  IMAD.WIDE R68, R79, 0x2, R70 ;  /* 0x000000024f447825 */ /* 0x020fe200078e0246 */
[----:B------:R-:W-:Y:S01]  /*8f00*/  ISETP.LT.AND P0, PT, R197, UR42, !P6 ;  /* 0x0000002ac5007c0c */ /* 0x000fe2000f701270 */
[----:B------:R-:W5:Y:S01]  /*8f10*/  LDCU UR61, c[0x0][0x398] ;  /* 0x00007300ff3d77ac */ /* 0x000f620008000800 */
[----:B------:R-:W-:Y:S01]  /*8f20*/  PRMT R131, R153, 0x7632, R131 ;  /* 0x0000763299837816 */ /* 0x000fe20000000083 */
[----:B-1----:R-:W-:Y:S01]  /*8f30*/  VIADD R73, R0, 0x17 ;  /* 0x0000001700497836 */ /* 0x002fe20000000000 */
[----:B------:R1:W-:Y:S01]  /*8f40*/  @P1 STG.E.U16 desc[UR20][R68.64], R153 ;  /* 0x0000009944001986 */ /* 0x0003e2000c101514 */
[----:B------:R-:W-:Y:S01]  /*8f50*/  ISETP.LT.AND P3, PT, R196, UR43, !P6 ;  /* 0x0000002bc4007c0c */ /* 0x000fe2000f761270 */
[----:B------:R-:W0:Y:S02]  /*8f60*/  LDCU UR42, c[0x0][0x398] ;  /* 0x00007300ff2a77ac */ /* 0x000e240008000800 */
[----:B------:R-:W-:Y:S01]  /*8f70*/  ISETP.GE.AND P5, PT, R73, UR6, PT ;  /* 0x0000000649007c0c */ /* 0x000fe2000bfa6270 */
[----:B------:R-:W-:-:S02]  /*8f80*/  VIADD R73, R79, UR30 ;  /* 0x0000001e4f497c36 */ /* 0x000fc40008000000 */
[----:B-1----:R-:W-:Y:S01]  /*8f90*/  IMAD.WIDE R68, R79, 0x2, R4 ;  /* 0x000000024f447825 */ /* 0x002fe200078e0204 */
[----:B------:R-:W-:Y:S01]  /*8fa0*/  PRMT R79, R243, 0x7632, R79 ;  /* 0x00007632f34f7816 */ /* 0x000fe2000000004f */
[----:B------:R-:W1:Y:S02]  /*8fb0*/  LDCU UR43, c[0x0][0x398] ;  /* 0x00007300ff2b77ac */ /* 0x000e640008000800 */
        /* <DEDUP_REMOVED lines=48> */
[----:B---3--:R-:W-:Y:S01]  /*92c0*/  ISETP.LT.AND P2, PT, R2, UR50, !P4 ;  /* 0x0000003202007c0c */ /* 0x008fe2000e741270 */
[----:B------:R3:W-:Y:S01]  /*92d0*/  @P3 STG.E.U16 desc[UR20][R132.64], R247 ;  /* 0x000000f784003986 */ /* 0x0007e2000c101514 */
[----:B------:R-:W-:Y:S01]  /*92e0*/  ISETP.LT.AND P5, PT, R197, UR9, !P4 ;  /* 0x00000009c5007c0c */ /* 0x000fe2000e7a1270 */
[----:B------:R-:W1:Y:S01]  /*92f0*/  LDCU UR50, c[0x0][0x39c] ;  /* 0x00007380ff3277ac */ /* 0x000e620008000800 */
[----:B------:R-:W1:Y:S01]  /*9300*/  LDCU UR55, c[0x0][0x398] ;  /* 0x00007300ff3777ac */ /* 0x000e620008000800 */
[----:B0-----:R-:W-:-:S04]  /*9310*/  IMAD.WIDE R68, R73, 0x2, R6 ;  /* 0x0000000249447825 */ /* 0x001fc800078e0206 */
[----:B------:R-:W-:Y:S01]  /*9320*/  VIADD R131, R0, 0x1a ;  /* 0x0000001a00837836 */ /* 0x000fe20000000000 */
[----:B------:R0:W-:Y:S01]  /*9330*/  @P6 STG.E.U16 desc[UR20][R68.64], R79 ;  /* 0x0000004f44006986 */ /* 0x0001e2000c101514 */
[----:B---3--:R-:W-:Y:S01]  /*9340*/  IMAD.WIDE R132, R73, 0x2, R70 ;  /* 0x0000000249847825 */ /* 0x008fe200078e0246 */
[----:B------:R-:W-:Y:S01]  /*9350*/  ISETP.LT.AND P3, PT, R196, UR56, !P4 ;  /* 0x00000038c4007c0c */ /* 0x000fe2000e761270 */
[----:B------:R-:W3:Y:S01]  /*9360*/  LDCU UR9, c[0x0][0x398] ;  /* 0x00007300ff0977ac */ /* 0x000ee20008000800 */
[----:B----4-:R-:W-:Y:S02]  /*9370*/  ISETP.GE.AND P6, PT, R131, UR72, PT ;  /* 0x0000004883007c0c */ /* 0x010fe4000bfc6270 */
[----:B------:R4:W-:Y:S01]  /*9380*/  @P1 STG.E.U16 desc[UR20][R132.64], R156 ;  /* 0x0000009c84001986 */ /* 0x0009e2000c101514 */
[----:B------:R-:W-:Y:S01]  /*9390*/  PRMT R131, R156, 0x7632, R131 ;  /* 0x000076329c837816 */ /* 0x000fe20000000083 */
[----:B------:R-:W1:Y:S01]  /*93a0*/  LDCU UR56, c[0x0][0x398] ;  /* 0x00007300ff3877ac */ /* 0x000e620008000800 */
[----:B0-----:R-:W-:-:S02]  /*93b0*/  VIADD R79, R73, UR30 ;  /* 0x0000001e494f7c36 */ /* 0x001fc40008000000 */
[----:B------:R-:W-:Y:S01]  /*93c0*/  IMAD.WIDE R68, R73, 0x2, R4 ;  /* 0x0000000249447825 */ /* 0x000fe200078e0204 */
[----:B------:R-:W-:Y:S01]  /*93d0*/  PRMT R73, R248, 0x7632, R73 ;  /* 0x00007632f8497816 */ /* 0x000fe20000000049 */
[----:B------:R-:W0:Y:S02]  /*93e0*/  LDCU UR72, c[0x0][0x398] ;  /* 0x00007300ff4877ac */ /* 0x000e240008000800 */
[C---:B----4-:R-:W-:Y:S01]  /*93f0*/  IMAD.WIDE R132, R79.reuse, 0x2, R8 ;  /* 0x000000024f847825 */ /* 0x050fe200078e0208 */
[----:B------:R4:W-:Y:S03]  /*9400*/  @P0 STG.E.U16 desc[UR20][R68.64], R131 ;  /* 0x0000008344000986 */ /* 0x0009e6000c101514 */
[----:B------:R-:W-:Y:S01]  /*9410*/  IMAD.WIDE R134, R79, 0x2, R6 ;  /* 0x000000024f867825 */ /* 0x000fe200078e0206 */
[----:B------:R-:W-:Y:S01]  /*9420*/  ISETP.LT.AND P4, PT, R3, UR18, !P4 ;  /* 0x0000001203007c0c */ /* 0x000fe2000e781270 */
[----:B------:R-:W-:Y:S01]  /*9430*/  @P2 STG.E.U16 desc[UR20][R132.64], R248 ;  /* 0x000000f884002986 */ /* 0x000fe2000c101514 */
[----:B------:R-:W-:Y:S01]  /*9440*/  ISETP.LT.AND P1, PT, R2, UR53, !P6 ;  /* 0x0000003502007c0c */ /* 0x000fe2000f721270 */
[----:B------:R-:W0:Y:S02]  /*9450*/  LDCU UR53, c[0x0][0x39c] ;  /* 0x00007380ff3577ac */ /* 0x000e240008000800 */
[----:B------:R1:W-:Y:S01]  /*9460*/  @P5 STG.E.U16 desc[UR20][R134.64], R73 ;  /* 0x0000004986005986 */ /* 0x0003e2000c101514 */
[----:B----4-:R-:W-:Y:S01]  /*9470*/  IMAD.WIDE R68, R79, 0x2, R70 ;  /* 0x000000024f447825 */ /* 0x010fe200078e0246 */
[----:B------:R-:W-:Y:S01]  /*9480*/  ISETP.LT.AND P0, PT, R197, UR49, !P6 ;  /* 0x00000031c5007c0c */ /* 0x000fe2000f701270 */
[----:B------:R-:W4:Y:S01]  /*9490*/  LDCU UR18, c[0x0][0x398] ;  /* 0x00007300ff1277ac */ /* 0x000f220008000800 */
[----:B------:R-:W-:Y:S01]  /*94a0*/  PRMT R131, R157, 0x7632, R131 ;  /* 0x000076329d837816 */ /* 0x000fe20000000083 */
[----:B-1----:R-:W-:Y:S01]  /*94b0*/  VIADD R73, R0, 0x1b ;  /* 0x0000001b00497836 */ /* 0x002fe20000000000 */
[----:B------:R1:W-:Y:S01]  /*94c0*/  @P3 STG.E.U16 desc[UR20][R68.64], R157 ;  /* 0x0000009d44003986 */ /* 0x0003e2000c101514 */
[----:B------:R-:W-:Y:S01]  /*94d0*/  ISETP.LT.AND P2, PT, R196, UR54, !P6 ;  /* 0x00000036c4007c0c */ /* 0x000fe2000f741270 */
[----:B------:R-:W-:Y:S01]  /*94e0*/  VIADD R137, R0, 0x27 ;  /* 0x0000002700897836 */ /* 0x000fe20000000000 */
[----:B------:R-:W0:Y:S01]  /*94f0*/  LDCU UR49, c[0x0][0x398] ;  /* 0x00007300ff3177ac */ /* 0x000e220008000800 */
        /* <DEDUP_REMOVED lines=31> */
[----:B------:R-:W-:Y:S01]  /*96f0*/  @P3 STG.E.U16 desc[UR20][R132.64], R252 ;  /* 0x000000fc84003986 */ /* 0x000fe2000c101514 */
[----:B------:R-:W-:Y:S01]  /*9700*/  ISETP.LT.AND P5, PT, R3, UR14, !P5 ;  /* 0x0000000e03007c0c */ /* 0x000fe2000efa1270 */
[----:B------:R-:W0:Y:S02]  /*9710*/  LDCU UR14, c[0x0][0x398] ;  /* 0x00007300ff0e77ac */ /* 0x000e240008000800 */
[----:B------:R2:W-:Y:S01]  /*9720*/  @P4 STG.E.U16 desc[UR20][R134.64], R73 ;  /* 0x0000004986004986 */ /* 0x0005e2000c101514 */
[----:B------:R-:W-:Y:S01]  /*9730*/  ISETP.LT.AND P2, PT, R2, UR16, !P0 ;  /* 0x0000001002007c0c */ /* 0x000fe2000c741270 */
[----:B------:R-:W0:Y:S01]  /*9740*/  LDCU UR16, c[0x0][0x39c] ;  /* 0x00007380ff1077ac */ /* 0x000e220008000800 */
[----:B-1----:R-:W-:-:S04]  /*9750*/  IMAD.WIDE R68, R79, 0x2, R70 ;  /* 0x000000024f447825 */ /* 0x002fc800078e0246 */
[----:B--2---:R-:W-:Y:S01]  /*9760*/  VIADD R73, R0, 0x1d ;  /* 0x0000001d00497836 */ /* 0x004fe20000000000 */
[----:B------:R1:W-:Y:S04]  /*9770*/  @P1 STG.E.U16 desc[UR20][R68.64], R159 ;  /* 0x0000009f44001986 */ /* 0x0003e8000c101514 */
[----:B------:R-:W-:Y:S01]  /*9780*/  ISETP.GE.AND P4, PT, R73, UR74, PT ;  /* 0x0000004a49007c0c */ /* 0x000fe2000bf86270 */
[----:B------:R-:W-:Y:S01]  /*9790*/  VIADD R73, R79, UR30 ;  /* 0x0000001e4f497c36 */ /* 0x000fe20008000000 */
[----:B------:R-:W-:Y:S01]  /*97a0*/  PRMT R131, R159, 0x7632, R131 ;  /* 0x000076329f837816 */ /* 0x000fe20000000083 */
[----:B------:R-:W2:Y:S02]  /*97b0*/  LDCU UR74, c[0x0][0x398] ;  /* 0x00007300ff4a77ac */ /* 0x000ea40008000800 */
[----:B------:R-:W-:Y:S01]  /*97c0*/  IMAD.WIDE R132, R73, 0x2, R8 ;  /* 0x0000000249847825 */ /* 0x000fe200078e0208 */
[----:B------:R-:W-:Y:S01]  /*97d0*/  ISETP.LT.AND P6, PT, R197, UR71, !P0 ;  /* 0x00000047c5007c0c */ /* 0x000fe2000c7c1270 */
[----:B------:R-:W0:Y:S02]  /*97e0*/  LDCU UR71, c[0x0][0x398] ;  /* 0x00007300ff4777ac */ /* 0x000e240008000800 */
[----:B-1----:R-:W-:Y:S01]  /*97f0*/  IMAD.WIDE R68, R79, 0x2, R4 ;  /* 0x000000024f447825 */ /* 0x002fe200078e0204 */
[----:B------:R-:W-:-:S02]  /*9800*/  PRMT R79, R204, 0x7610, R79 ;  /* 0x00007610cc4f7816 */ /* 0x000fc4000000004f */
[----:B------:R-:W2:Y:S04]  /*9810*/  LDL.S16 R204, [R1+0x78] ;  /* 0x0000780001cc7983 */ /* 0x000ea80000100600 */
[----:B------:R1:W-:Y:S04]  /*9820*/  @P5 STG.E.U16 desc[UR20][R68.64], R131 ;  /* 0x0000008344005986 */ /* 0x0003e8000c101514 */
[----:B------:R0:W-:Y:S01]  /*9830*/  @P2 STG.E.U16 desc[UR20][R132.64], R79 ;  /* 0x0000004f84002986 */ /* 0x0001e2000c101514 */
[----:B-1----:R-:W-:Y:S01]  /*9840*/  IMAD.WIDE R68, R73, 0x2, R6 ;  /* 0x0000000249447825 */ /* 0x002fe200078e0206 */
[----:B0-----:R-:W-:-:S02]  /*9850*/  PRMT R79, R203, 0x7610, R79 ;  /* 0x00007610cb4f7816 */ /* 0x001fc4000000004f */
[----:B------:R-:W3:Y:S01]  /*9860*/  LDL.LU.S16 R203, [R1+0x7a] ;  /* 0x00007a0001cb7983 */ /* 0x000ee20000300600 */
[----:B------:R-:W-:-:S03]  /*9870*/  IMAD.WIDE R132, R73, 0x2, R70 ;  /* 0x0000000249847825 */ /* 0x000fc600078e0246 */
[----:B------:R0:W-:Y:S02]  /*9880*/  @P6 STG.E.U16 desc[UR20][R68.64], R79 ;  /* 0x0000004f44006986 */ /* 0x0001e4000c101514 */
[C---:B0-----:R-:W-:Y:S02]  /*9890*/  VIADD R79, R73.reuse, UR30 ;  /* 0x0000001e494f7c36 */ /* 0x041fe40008000000 */
[----:B------:R-:W-:Y:S01]  /*98a0*/  IMAD.WIDE R68, R73, 0x2, R4 ;  /* 0x0000000249447825 */ /* 0x000fe200078e0204 */
[----:B------:R-:W-:Y:S02]  /*98b0*/  PRMT R73, R200, 0x7610, R73 ;  /* 0x00007610c8497816 */ /* 0x000fe40000000049 */
[----:B------:R-:W4:Y:S04]  /*98c0*/  LDL.S16 R200, [R1+0x7c] ;  /* 0x00007c0001c87983 */ /* 0x000f280000100600 */
[----:B------:R-:W5:Y:S01]  /*98d0*/  LDL.LU.S16 R199, [R1+0x7e] ;  /* 0x00007e0001c77983 */ /* 0x000f620000300600 */
[----:B------:R-:W-:Y:S01]  /*98e0*/  ISETP.LT.AND P3, PT, R196, UR46, !P0 ;  /* 0x0000002ec4007c0c */ /* 0x000fe2000c761270 */
[----:B------:R-:W-:Y:S01]  /*98f0*/  VIADD R131, R0, 0x1e ;  /* 0x0000001e00837836 */ /* 0x000fe20000000000 */
[----:B------:R-:W-:-:S02]  /*9900*/  ISETP.LT.AND P0, PT, R3, UR65, !P0 ;  /* 0x0000004103007c0c */ /* 0x000fc4000c701270 */
[----:B------:R-:W-:Y:S02]  /*9910*/  ISETP.LT.AND P1, PT, R2, UR39, !P4 ;  /* 0x0000002702007c0c */ /* 0x000fe4000e721270 */
[----:B------:R-:W-:Y:S02]  /*9920*/  ISETP.LT.AND P5, PT, R197, UR26, !P4 ;  /* 0x0000001ac5007c0c */ /* 0x000fe4000e7a1270 */
[----:B------:R-:W-:Y:S01]  /*9930*/  ISETP.LT.AND P2, PT, R196, UR64, !P4 ;  /* 0x00000040c4007c0c */ /* 0x000fe2000e741270 */
[----:B------:R-:W-:Y:S01]  /*9940*/  IMAD.WIDE R134, R79, 0x2, R6 ;  /* 0x000000024f867825 */ /* 0x000fe200078e0206 */
[----:B------:R-:W-:Y:S01]  /*9950*/  ISETP.GE.AND P6, PT, R131, UR35, PT ;  /* 0x0000002383007c0c */ /* 0x000fe2000bfc6270 */
[----:B------:R-:W0:Y:S01]  /*9960*/  LDCU UR46, c[0x0][0x398] ;  /* 0x00007300ff2e77ac */ /* 0x000e220008000800 */
[----:B------:R-:W-:Y:S01]  /*9970*/  PRMT R131, R160, 0x7632, R131 ;  /* 0x00007632a0837816 */ /* 0x000fe20000000083 */
[----:B------:R1:W-:Y:S01]  /*9980*/  @P3 STG.E.U16 desc[UR20][R132.64], R160 ;  /* 0x000000a084003986 */ /* 0x0003e2000c101514 */
[----:B------:R-:W-:Y:S01]  /*9990*/  ISETP.LT.AND P4, PT, R3, UR37, !P4 ;  /* 0x0000002503007c0c */ /* 0x000fe2000e781270 */
[----:B------:R-:W0:Y:S02]  /*99a0*/  LDCU UR39, c[0x0][0x39c] ;  /* 0x00007380ff2777ac */ /* 0x000e240008000800 */
[----:B------:R0:W-:Y:S01]  /*99b0*/  @P0 STG.E.U16 desc[UR20][R68.64], R131 ;  /* 0x0000008344000986 */ /* 0x0001e2000c101514 */
[----:B------:R-:W2:Y:S01]  /*99c0*/  LDCU UR65, c[0x0][0x398] ;  /* 0x00007300ff4177ac */ /* 0x000ea20008000800 */
[----:B------:R-:W2:Y:S01]  /*99d0*/  LDCU UR26, c[0x0][0x398] ;  /* 0x00007300ff1a77ac */ /* 0x000ea20008000800 */
[C---:B-1----:R-:W-:Y:S01]  /*99e0*/  IMAD.WIDE R132, R79.reuse, 0x2, R8 ;  /* 0x000000024f847825 */ /* 0x042fe200078e0208 */
[----:B------:R-:W-:Y:S01]  /*99f0*/  ISETP.LT.AND P3, PT, R2, UR66, !P6 ;  /* 0x0000004202007c0c */ /* 0x000fe2000f761270 */
[----:B------:R-:W1:Y:S03]  /*9a00*/  LDCU UR64, c[0x0][0x398] ;  /* 0x00007300ff4077ac */ /* 0x000e660008000800 */
[----:B------:R1:W-:Y:S01]  /*9a10*/  @P1 STG.E.U16 desc[UR20][R132.64], R73 ;  /* 0x0000004984001986 */ /* 0x0003e2000c101514 */
[----:B0-----:R-:W-:Y:S01]  /*9a20*/  IMAD.WIDE R68, R79, 0x2, R70 ;  /* 0x000000024f447825 */ /* 0x001fe200078e0246 */
[----:B------:R-:W-:Y:S01]  /*9a30*/  PRMT R131, R161, 0x7632, R131 ;  /* 0x00007632a1837816 */ /* 0x000fe20000000083 */
[----:B------:R-:W0:Y:S01]  /*9a40*/  LDCU UR66, c[0x0][0x39c] ;  /* 0x00007380ff4277ac */ /* 0x000e220008000800 */
[----:B------:R-:W-:Y:S01]  /*9a50*/  @P5 STG.E.U16 desc[UR20][R134.64], R136 ;  /* 0x0000008886005986 */ /* 0x000fe2000c101514 */
[----:B------:R-:W0:Y:S01]  /*9a60*/  LDCU UR37, c[0x0][0x398] ;  /* 0x00007300ff2577ac */ /* 0x000e220008000800 */
[----:B------:R-:W0:Y:S01]  /*9a70*/  LDCU UR35, c[0x0][0x398] ;  /* 0x00007300ff2377ac */ /* 0x000e220008000800 */
[----:B-1----:R-:W-:Y:S01]  /*9a80*/  VIADD R73, R0, 0x1f ;  /* 0x0000001f00497836 */ /* 0x002fe20000000000 */
[----:B------:R1:W-:Y:S04]  /*9a90*/  @P2 STG.E.U16 desc[UR20][R68.64], R161 ;  /* 0x000000a144002986 */ /* 0x0003e8000c101514 */
[----:B------:R-:W-:Y:S01]  /*9aa0*/  ISETP.GE.AND P5, PT, R73, UR60, PT ;  /* 0x0000003c49007c0c */ /* 0x000fe2000bfa6270 */
[----:B------:R-:W-:Y:S01]  /*9ab0*/  VIADD R73, R79, UR30 ;  /* 0x0000001e4f497c36 */ /* 0x000fe20008000000 */
[----:B------:R-:W-:Y:S01]  /*9ac0*/  ISETP.LT.AND P0, PT, R197, UR68, !P6 ;  /* 0x00000044c5007c0c */ /* 0x000fe2000f701270 */
[----:B------:R-:W0:Y:S02]  /*9ad0*/  LDCU UR68, c[0x0][0x398] ;  /* 0x00007300ff4477ac */ /* 0x000e240008000800 */
[----:B------:R-:W-:-:S04]  /*9ae0*/  IMAD.WIDE R132, R73, 0x2, R8 ;  /* 0x0000000249847825 */ /* 0x000fc800078e0208 */
[----:B-1----:R-:W-:Y:S01]  /*9af0*/  IMAD.WIDE R68, R79, 0x2, R4 ;  /* 0x000000024f447825 */ /* 0x002fe200078e0204 */
[----:B------:R-:W-:Y:S01]  /*9b00*/  ISETP.LT.AND P1, PT, R196, UR24, !P6 ;  /* 0x00000018c4007c0c */ /* 0x000fe2000f721270 */
[----:B------:R-:W1:Y:S03]  /*9b10*/  LDCU UR24, c[0x0][0x398] ;  /* 0x00007300ff1877ac */ /* 0x000e660008000800 */
[----:B------:R0:W-:Y:S01]  /*9b20*/  @P4 STG.E.U16 desc[UR20][R68.64], R131 ;  /* 0x0000008344004986 */ /* 0x0001e2000c101514 */
[----:B------:R-:W1:Y:S01]  /*9b30*/  LDCU UR60, c[0x0][0x398] ;  /* 0x00007300ff3c77ac */ /* 0x000e620008000800 */
[----:B0-----:R-:W-:Y:S01]  /*9b40*/  IMAD.WIDE R68, R73, 0x2, R6 ;  /* 0x0000000249447825 */ /* 0x001fe200078e0206 */
[----:B--2---:R-:W-:Y:S02]  /*9b50*/  PRMT R79, R204, 0x7610, R79 ;  /* 0x00007610cc4f7816 */ /* 0x004fe4000000004f */
[----:B------:R-:W2:Y:S04]  /*9b60*/  LDL.S16 R204, [R1+0x80] ;  /* 0x0000800001cc7983 */ /* 0x000ea80000100600 */
[----:B------:R3:W-:Y:S02]  /*9b70*/  @P3 STG.E.U16 desc[UR20][R132.64], R79 ;  /* 0x0000004f84003986 */ /* 0x0007e4000c101514 */
[----:B---3--:R-:W-:-:S02]  /*9b80*/  PRMT R79, R203, 0x7610, R79 ;  /* 0x00007610cb4f7816 */ /* 0x008fc4000000004f */
[----:B------:R-:W3:Y:S01]  /*9b90*/  LDL.LU.S16 R203, [R1+0x82] ;  /* 0x0000820001cb7983 */ /* 0x000ee20000300600 */
[----:B------:R-:W-:-:S03]  /*9ba0*/  IMAD.WIDE R132, R73, 0x2, R70 ;  /* 0x0000000249847825 */ /* 0x000fc600078e0246 */
[----:B------:R0:W-:Y:S02]  /*9bb0*/  @P0 STG.E.U16 desc[UR20][R68.64], R79 ;  /* 0x0000004f44000986 */ /* 0x0001e4000c101514 */
[C---:B0-----:R-:W-:Y:S02]  /*9bc0*/  VIADD R79, R73.reuse, UR30 ;  /* 0x0000001e494f7c36 */ /* 0x041fe40008000000 */
[----:B------:R-:W-:Y:S01]  /*9bd0*/  IMAD.WIDE R68, R73, 0x2, R4 ;  /* 0x0000000249447825 */ /* 0x000fe200078e0204 */
[----:B----4-:R-:W-:Y:S02]  /*9be0*/  PRMT R73, R200, 0x7610, R73 ;  /* 0x00007610c8497816 */ /* 0x010fe40000000049 */
[----:B------:R-:W4:Y:S01]  /*9bf0*/  LDL.S16 R200, [R1+0x84] ;  /* 0x0000840001c87983 */ /* 0x000f220000100600 */
[----:B-----5:R-:W-:-:S03]  /*9c00*/  PRMT R136, R199, 0x7610, R136 ;  /* 0x00007610c7887816 */ /* 0x020fc60000000088 */
[----:B------:R-:W5:Y:S01]  /*9c10*/  LDL.LU.S16 R199, [R1+0x86] ;  /* 0x0000860001c77983 */ /* 0x000f620000300600 */
[----:B------:R-:W-:Y:S01]  /*9c20*/  ISETP.LT.AND P6, PT, R3, UR62, !P6 ;  /* 0x0000003e03007c0c */ /* 0x000fe2000f7c1270 */
[----:B------:R-:W-:Y:S01]  /*9c30*/  VIADD R131, R0, 0x20 ;  /* 0x0000002000837836 */ /* 0x000fe20000000000 */
[----:B------:R-:W-:Y:S02]  /*9c40*/  ISETP.LT.AND P2, PT, R2, UR73, !P5 ;  /* 0x0000004902007c0c */ /* 0x000fe4000ef41270 */
[----:B------:R-:W-:Y:S01]  /*9c50*/  ISETP.LT.AND P4, PT, R197, UR67, !P5 ;  /* 0x00000043c5007c0c */ /* 0x000fe2000ef81270 */
[----:B------:R0:W-:Y:S01]  /*9c60*/  @P1 STG.E.U16 desc[UR20][R132.64], R162 ;  /* 0x000000a284001986 */ /* 0x0001e2000c101514 */
[----:B------:R-:W-:Y:S02]  /*9c70*/  ISETP.GE.AND P0, PT, R131, UR4, PT ;  /* 0x0000000483007c0c */ /* 0x000fe4000bf06270 */
[----:B------:R-:W-:Y:S01]  /*9c80*/  ISETP.LT.AND P3, PT, R196, UR12, !P5 ;  /* 0x0000000cc4007c0c */ /* 0x000fe2000ef61270 */
[C---:B------:R-:W-:Y:S01]  /*9c90*/  IMAD.WIDE R134, R79.reuse, 0x2, R6 ;  /* 0x000000024f867825 */ /* 0x040fe200078e0206 */
[----:B------:R-:W-:Y:S01]  /*9ca0*/  PRMT R131, R162, 0x7632, R131 ;  /* 0x00007632a2837816 */ /* 0x000fe20000000083 */
[----:B------:R-:W1:Y:S01]  /*9cb0*/  LDCU UR73, c[0x0][0x39c] ;  /* 0x00007380ff4977ac */ /* 0x000e620008000800 */
[----:B------:R-:W1:Y:S01]  /*9cc0*/  LDCU UR62, c[0x0][0x398] ;  /* 0x00007300ff3e77ac */ /* 0x000e620008000800 */
[----:B0-----:R-:W-:-:S02]  /*9cd0*/  IMAD.WIDE R132, R79, 0x2, R8 ;  /* 0x000000024f847825 */ /* 0x001fc400078e0208 */
[----:B------:R0:W-:Y:S01]  /*9ce0*/  @P6 STG.E.U16 desc[UR20][R68.64], R131 ;  /* 0x0000008344006986 */ /* 0x0001e2000c101514 */
[----:B------:R-:W-:Y:S01]  /*9cf0*/  ISETP.LT.AND P5, PT, R3, UR59, !P5 ;  /* 0x0000003b03007c0c */ /* 0x000fe2000efa1270 */
[----:B------:R-:W1:Y:S02]  /*9d00*/  LDCU UR67, c[0x0][0x398] ;  /* 0x00007300ff4377ac */ /* 0x000e640008000800 */
[----:B------:R0:W-:Y:S01]  /*9d10*/  @P2 STG.E.U16 desc[UR20][R132.64], R73 ;  /* 0x0000004984002986 */ /* 0x0001e2000c101514 */
[----:B------:R-:W-:Y:S01]  /*9d20*/  ISETP.LT.AND P1, PT, R2, UR33, !P0 ;  /* 0x0000002102007c0c */ /* 0x000fe2000c721270 */
[----:B------:R-:W1:Y:S02]  /*9d30*/  LDCU UR12, c[0x0][0x398] ;  /* 0x00007300ff0c77ac */ /* 0x000e640008000800 */
[----:B------:R-:W-:Y:S01]  /*9d40*/  @P4 STG.E.U16 desc[UR20][R134.64], R136 ;  /* 0x0000008886004986 */ /* 0x000fe2000c101514 */
[----:B------:R-:W1:Y:S01]  /*9d50*/  LDCU UR4, c[0x0][0x398] ;  /* 0x00007300ff0477ac */ /* 0x000e620008000800 */
[----:B0-----:R-:W-:Y:S01]  /*9d60*/  IMAD.WIDE R68, R79, 0x2, R70 ;  /* 0x000000024f447825 */ /* 0x001fe200078e0246 */
[----:B------:R-:W-:Y:S01]  /*9d70*/  PRMT R131, R163, 0x7632, R131 ;  /* 0x00007632a3837816 */ /* 0x000fe20000000083 */
[----:B------:R-:W0:Y:S02]  /*9d80*/  LDCU UR33, c[0x0][0x39c] ;  /* 0x00007380ff2177ac */ /* 0x000e240008000800 */
[----:B------:R-:W-:Y:S01]  /*9d90*/  VIADD R73, R0, 0x21 ;  /* 0x0000002100497836 */ /* 0x000fe20000000000 */
[----:B------:R1:W-:Y:S01]  /*9da0*/  @P3 STG.E.U16 desc[UR20][R68.64], R163 ;  /* 0x000000a344003986 */ /* 0x0003e2000c101514 */
[----:B------:R-:W-:Y:S01]  /*9db0*/  ISETP.LT.AND P6, PT, R197, UR31, !P0 ;  /* 0x0000001fc5007c0c */ /* 0x000fe2000c7c1270 */
[----:B------:R-:W0:Y:S02]  /*9dc0*/  LDCU UR59, c[0x0][0x398] ;  /* 0x00007300ff3b77ac */ /* 0x000e240008000800 */
[----:B------:R-:W-:Y:S01]  /*9dd0*/  ISETP.GE.AND P4, PT, R73, UR44, PT ;  /* 0x0000002c49007c0c */ /* 0x000fe2000bf86270 */
[----:B------:R-:W-:Y:S01]  /*9de0*/  VIADD R73, R79, UR30 ;  /* 0x0000001e4f497c36 */ /* 0x000fe20008000000 */
[----:B------:R-:W-:Y:S01]  /*9df0*/  ISETP.LT.AND P2, PT, R196, UR41, !P0 ;  /* 0x00000029c4007c0c */ /* 0x000fe2000c741270 */
[----:B------:R-:W0:Y:S02]  /*9e00*/  LDCU UR31, c[0x0][0x398] ;  /* 0x00007300ff1f77ac */ /* 0x000e240008000800 */
[----:B------:R-:W-:-:S04]  /*9e10*/  IMAD.WIDE R132, R73, 0x2, R8 ;  /* 0x0000000249847825 */ /* 0x000fc800078e0208 */
[----:B-1----:R-:W-:Y:S01]  /*9e20*/  IMAD.WIDE R68, R79, 0x2, R4 ;  /* 0x000000024f447825 */ /* 0x002fe200078e0204 */
[----:B-----5:R-:W-:Y:S01]  /*9e30*/  PRMT R136, R199, 0x7610, R136 ;  /* 0x00007610c7887816 */ /* 0x020fe20000000088 */
[----:B------:R-:W1:Y:S01]  /*9e40*/  LDCU UR41, c[0x0][0x398] ;  /* 0x00007300ff2977ac */ /* 0x000e620008000800 */
[----:B--2---:R-:W-:Y:S02]  /*9e50*/  PRMT R79, R204, 0x7610, R79 ;  /* 0x00007610cc4f7816 */ /* 0x004fe4000000004f */
[----:B------:R-:W2:Y:S01]  /*9e60*/  LDL.S16 R204, [R1+0x88] ;  /* 0x0000880001cc7983 */ /* 0x000ea20000100600 */
[----:B------:R-:W5:Y:S03]  /*9e70*/  LDCU UR44, c[0x0][0x398] ;  /* 0x00007300ff2c77ac */ /* 0x000f660008000800 */
[----:B------:R0:W-:Y:S04]  /*9e80*/  @P5 STG.E.U16 desc[UR20][R68.64], R131 ;  /* 0x0000008344005986 */ /* 0x0001e8000c101514 */
[----:B------:R3:W-:Y:S01]  /*9e90*/  @P1 STG.E.U16 desc[UR20][R132.64], R79 ;  /* 0x0000004f84001986 */ /* 0x0007e2000c101514 */
[----:B0-----:R-:W-:Y:S01]  /*9ea0*/  IMAD.WIDE R68, R73, 0x2, R6 ;  /* 0x0000000249447825 */ /* 0x001fe200078e0206 */
[----:B---3--:R-:W-:-:S02]  /*9eb0*/  PRMT R79, R203, 0x7610, R79 ;  /* 0x00007610cb4f7816 */ /* 0x008fc4000000004f */
[----:B------:R-:W3:Y:S01]  /*9ec0*/  LDL.LU.S16 R203, [R1+0x8a] ;  /* 0x00008a0001cb7983 */ /* 0x000ee20000300600 */
[----:B------:R-:W-:-:S03]  /*9ed0*/  IMAD.WIDE R132, R73, 0x2, R70 ;  /* 0x0000000249847825 */ /* 0x000fc600078e0246 */
[----:B------:R0:W-:Y:S02]  /*9ee0*/  @P6 STG.E.U16 desc[UR20][R68.64], R79 ;  /* 0x0000004f44006986 */ /* 0x0001e4000c101514 */
[C---:B0-----:R-:W-:Y:S02]  /*9ef0*/  VIADD R79, R73.reuse, UR30 ;  /* 0x0000001e494f7c36 */ /* 0x041fe40008000000 */
[----:B------:R-:W-:Y:S01]  /*9f00*/  IMAD.WIDE R68, R73, 0x2, R4 ;  /* 0x0000000249447825 */ /* 0x000fe200078e0204 */
[----:B----4-:R-:W-:Y:S02]  /*9f10*/  PRMT R73, R200, 0x7610, R73 ;  /* 0x00007610c8497816 */ /* 0x010fe40000000049 */
[----:B------:R-:W4:Y:S04]  /*9f20*/  LDL.S16 R200, [R1+0x8c] ;  /* 0x00008c0001c87983 */ /* 0x000f280000100600 */
[----:B------:R-:W2:Y:S01]  /*9f30*/  LDL.LU.S16 R199, [R1+0x8e] ;  /* 0x00008e0001c77983 */ /* 0x000ea20000300600 */
[----:B------:R-:W-:Y:S01]  /*9f40*/  ISETP.LT.AND P0, PT, R3, UR57, !P0 ;  /* 0x0000003903007c0c */ /* 0x000fe2000c701270 */
[----:B------:R-:W-:Y:S01]  /*9f50*/  VIADD R131, R0, 0x22 ;  /* 0x0000002200837836 */ /* 0x000fe20000000000 */
[----:B------:R-:W-:-:S02]  /*9f60*/  ISETP.LT.AND P3, PT, R2, UR69, !P4 ;  /* 0x0000004502007c0c */ /* 0x000fc4000e761270 */
        /* <DEDUP_REMOVED lines=8> */
[----:B0-----:R-:W-:Y:S02]  /*9ff0*/  IMAD.WIDE R132, R79, 0x2, R8 ;  /* 0x000000024f847825 */ /* 0x001fe400078e0208 */
        /* <DEDUP_REMOVED lines=11> */
[----:B-----5:R-:W-:Y:S01]  /*a0b0*/  VIADD R73, R0, 0x23 ;  /* 0x0000002300497836 */ /* 0x020fe20000000000 */
        /* <DEDUP_REMOVED lines=8> */
[----:B-----5:R-:W-:Y:S01]  /*a140*/  IMAD.WIDE R68, R79, 0x2, R4 ;  /* 0x000000024f447825 */ /* 0x020fe200078e0204 */
[----:B--2---:R-:W-:Y:S01]  /*a150*/  PRMT R136, R199, 0x7610, R136 ;  /* 0x00007610c7887816 */ /* 0x004fe20000000088 */
[----:B------:R-:W2:Y:S01]  /*a160*/  LDCU UR38, c[0x0][0x398] ;  /* 0x00007300ff2677ac */ /* 0x000ea20008000800 */
[----:B------:R-:W-:Y:S02]  /*a170*/  PRMT R79, R204, 0x7610, R79 ;  /* 0x00007610cc4f7816 */ /* 0x000fe4000000004f */
[----:B------:R-:W5:Y:S01]  /*a180*/  LDL.S16 R204, [R1+0x90] ;  /* 0x0000900001cc7983 */ /* 0x000f620000100600 */
[----:B------:R-:W0:Y:S03]  /*a190*/  LDCU UR47, c[0x0][0x398] ;  /* 0x00007300ff2f77ac */ /* 0x000e260008000800 */
[----:B------:R1:W-:Y:S04]  /*a1a0*/  @P4 STG.E.U16 desc[UR20][R68.64], R131 ;  /* 0x0000008344004986 */ /* 0x0003e8000c101514 */
[----:B------:R3:W-:Y:S01]  /*a1b0*/  @P2 STG.E.U16 desc[UR20][R132.64], R79 ;  /* 0x0000004f84002986 */ /* 0x0007e2000c101514 */
[----:B-1----:R-:W-:Y:S01]  /*a1c0*/  IMAD.WIDE R68, R73, 0x2, R6 ;  /* 0x0000000249447825 */ /* 0x002fe200078e0206 */
[----:B---3--:R-:W-:-:S02]  /*a1d0*/  PRMT R79, R203, 0x7610, R79 ;  /* 0x00007610cb4f7816 */ /* 0x008fc4000000004f */
[----:B------:R-:W3:Y:S01]  /*a1e0*/  LDL.LU.S16 R203, [R1+0x92] ;  /* 0x0000920001cb7983 */ /* 0x000ee20000300600 */
[----:B------:R-:W-:-:S03]  /*a1f0*/  IMAD.WIDE R132, R73, 0x2, R70 ;  /* 0x0000000249847825 */ /* 0x000fc600078e0246 */
[----:B------:R1:W-:Y:S02]  /*a200*/  @P0 STG.E.U16 desc[UR20][R68.64], R79 ;  /* 0x0000004f44000986 */ /* 0x0003e4000c101514 */
[C---:B-1----:R-:W-:Y:S02]  /*a210*/  VIADD R79, R73.reuse, UR30 ;  /* 0x0000001e494f7c36 */ /* 0x042fe40008000000 */
        /* <DEDUP_REMOVED lines=13> */
[----:B------:R-:W0:Y:S01]  /*a2f0*/  LDCU UR32, c[0x0][0x39c] ;  /* 0x00007380ff2077ac */ /* 0x000e220008000800 */
[----:B------:R-:W0:Y:S01]  /*a300*/  LDCU UR6, c[0x0][0x398] ;  /* 0x00007300ff0677ac */ /* 0x000e220008000800 */
[----:B-1----:R-:W-:Y:S02]  /*a310*/  IMAD.WIDE R132, R79, 0x2, R8 ;  /* 0x000000024f847825 */ /* 0x002fe400078e0208 */
[----:B------:R1:W-:Y:S01]  /*a320*/  @P6 STG.E.U16 desc[UR20][R68.64], R131 ;  /* 0x0000008344006986 */ /* 0x0003e2000c101514 */
[----:B------:R-:W-:Y:S01]  /*a330*/  ISETP.LT.AND P5, PT, R3, UR76, !P5 ;  /* 0x0000004c03007c0c */ /* 0x000fe2000efa1270 */
[----:B------:R-:W0:Y:S02]  /*a340*/  LDCU UR36, c[0x0][0x398] ;  /* 0x00007300ff2477ac */ /* 0x000e240008000800 */
[----:B------:R0:W-:Y:S01]  /*a350*/  @P1 STG.E.U16 desc[UR20][R132.64], R73 ;  /* 0x0000004984001986 */ /* 0x0001e2000c101514 */
[----:B------:R-:W-:Y:S01]  /*a360*/  ISETP.LT.AND P3, PT, R2, UR58, !P0 ;  /* 0x0000003a02007c0c */ /* 0x000fe2000c761270 */
[----:B------:R-:W2:Y:S02]  /*a370*/  LDCU UR77, c[0x0][0x398] ;  /* 0x00007300ff4d77ac */ /* 0x000ea40008000800 */
[----:B------:R-:W-:Y:S01]  /*a380*/  @P4 STG.E.U16 desc[UR20][R134.64], R136 ;  /* 0x0000008886004986 */ /* 0x000fe2000c101514 */
[----:B------:R-:W2:Y:S01]  /*a390*/  LDCU UR51, c[0x0][0x398] ;  /* 0x00007300ff3377ac */ /* 0x000ea20008000800 */
[----:B-1----:R-:W-:Y:S01]  /*a3a0*/  IMAD.WIDE R68, R79, 0x2, R70 ;  /* 0x000000024f447825 */ /* 0x002fe200078e0246 */
[----:B------:R-:W-:Y:S01]  /*a3b0*/  PRMT R131, R167, 0x7632, R131 ;  /* 0x00007632a7837816 */ /* 0x000fe20000000083 */
[----:B------:R-:W1:Y:S02]  /*a3c0*/  LDCU UR58, c[0x0][0x39c] ;  /* 0x00007380ff3a77ac */ /* 0x000e640008000800 */
[----:B0-----:R-:W-:Y:S01]  /*a3d0*/  VIADD R73, R0, 0x25 ;  /* 0x0000002500497836 */ /* 0x001fe20000000000 */
[----:B------:R0:W-:Y:S01]  /*a3e0*/  @P2 STG.E.U16 desc[UR20][R68.64], R167 ;  /* 0x000000a744002986 */ /* 0x0001e2000c101514 */
[----:B------:R-:W-:Y:S01]  /*a3f0*/  ISETP.LT.AND P6, PT, R197, UR63, !P0 ;  /* 0x0000003fc5007c0c */ /* 0x000fe2000c7c1270 */
[----:B------:R-:W1:Y:S02]  /*a400*/  LDCU UR76, c[0x0][0x398] ;  /* 0x00007300ff4c77ac */ /* 0x000e640008000800 */
[----:B------:R-:W-:Y:S01]  /*a410*/  ISETP.GE.AND P4, PT, R73, UR50, PT ;  /* 0x0000003249007c0c */ /* 0x000fe2000bf86270 */
[----:B------:R-:W-:Y:S01]  /*a420*/  VIADD R73, R79, UR30 ;  /* 0x0000001e4f497c36 */ /* 0x000fe20008000000 */
[----:B------:R-:W-:Y:S01]  /*a430*/  ISETP.LT.AND P1, PT, R196, UR10, !P0 ;  /* 0x0000000ac4007c0c */ /* 0x000fe2000c721270 */
[----:B------:R-:W1:Y:S02]  /*a440*/  LDCU UR63, c[0x0][0x398] ;  /* 0x00007300ff3f77ac */ /* 0x000e640008000800 */
[----:B------:R-:W-:-:S04]  /*a450*/  IMAD.WIDE R132, R73, 0x2, R8 ;  /* 0x0000000249847825 */ /* 0x000fc800078e0208 */
[----:B0-----:R-:W-:Y:S01]  /*a460*/  IMAD.WIDE R68, R79, 0x2, R4 ;  /* 0x000000024f447825 */ /* 0x001fe200078e0204 */
[----:B--2---:R-:W-:Y:S01]  /*a470*/  PRMT R136, R199, 0x7610, R136 ;  /* 0x00007610c7887816 */ /* 0x004fe20000000088 */
[----:B------:R-:W0:Y:S01]  /*a480*/  LDCU UR10, c[0x0][0x398] ;  /* 0x00007300ff0a77ac */ /* 0x000e220008000800 */
[----:B-----5:R-:W-:Y:S02]  /*a490*/  PRMT R79, R204, 0x7610, R79 ;  /* 0x00007610cc4f7816 */ /* 0x020fe4000000004f */
[----:B------:R2:W-:Y:S01]  /*a4a0*/  @P5 STG.E.U16 desc[UR20][R68.64], R131 ;  /* 0x0000008344005986 */ /* 0x0005e2000c101514 */
[----:B------:R-:W5:Y:S03]  /*a4b0*/  LDCU UR50, c[0x0][0x398] ;  /* 0x00007300ff3277ac */ /* 0x000f660008000800 */
[----:B------:R3:W-:Y:S04]  /*a4c0*/  @P3 STG.E.U16 desc[UR20][R132.64], R79 ;  /* 0x0000004f84003986 */ /* 0x0007e8000c101514 */
[----:B------:R-:W5:Y:S01]  /*a4d0*/  LDL.S16 R204, [R1+0x98] ;  /* 0x0000980001cc7983 */ /* 0x000f620000100600 */
[----:B--2---:R-:W-:Y:S01]  /*a4e0*/  IMAD.WIDE R68, R73, 0x2, R6 ;  /* 0x0000000249447825 */ /* 0x004fe200078e0206 */
[----:B---3--:R-:W-:-:S02]  /*a4f0*/  PRMT R79, R203, 0x7610, R79 ;  /* 0x00007610cb4f7816 */ /* 0x008fc4000000004f */
[----:B------:R-:W2:Y:S01]  /*a500*/  LDL.LU.S16 R203, [R1+0x9a] ;  /* 0x00009a0001cb7983 */ /* 0x000ea20000300600 */
[----:B------:R-:W-:-:S03]  /*a510*/  IMAD.WIDE R132, R73, 0x2, R70 ;  /* 0x0000000249847825 */ /* 0x000fc600078e0246 */
[----:B------:R3:W-:Y:S02]  /*a520*/  @P6 STG.E.U16 desc[UR20][R68.64], R79 ;  /* 0x0000004f44006986 */ /* 0x0007e4000c101514 */
[C---:B---3--:R-:W-:Y:S02]  /*a530*/  VIADD R79, R73.reuse, UR30 ;  /* 0x0000001e494f7c36 */ /* 0x048fe40008000000 */
[----:B------:R-:W-:Y:S01]  /*a540*/  IMAD.WIDE R68, R73, 0x2, R4 ;  /* 0x0000000249447825 */ /* 0x000fe200078e0204 */
[----:B----4-:R-:W-:Y:S02]  /*a550*/  PRMT R73, R200, 0x7610, R73 ;  /* 0x00007610c8497816 */ /* 0x010fe40000000049 */
[----:B------:R-:W3:Y:S04]  /*a560*/  LDL.S16 R200, [R1+0x9c] ;  /* 0x00009c0001c87983 */ /* 0x000ee80000100600 */
[----:B------:R-:W4:Y:S01]  /*a570*/  LDL.LU.S16 R199, [R1+0x9e] ;  /* 0x00009e0001c77983 */ /* 0x000f220000300600 */
[----:B------:R-:W-:Y:S01]  /*a580*/  ISETP.LT.AND P0, PT, R3, UR55, !P0 ;  /* 0x0000003703007c0c */ /* 0x000fe2000c701270 */
[----:B------:R-:W-:Y:S01]  /*a590*/  VIADD R131, R0, 0x26 ;  /* 0x0000002600837836 */ /* 0x000fe20000000000 */
[----:B------:R-:W-:-:S02]  /*a5a0*/  ISETP.LT.AND P2, PT, R2, UR9, !P4 ;  /* 0x0000000902007c0c */ /* 0x000fc4000e741270 */
[----:B------:R-:W-:Y:S01]  /*a5b0*/  ISETP.LT.AND P5, PT, R197, UR56, !P4 ;  /* 0x00000038c5007c0c */ /* 0x000fe2000e7a1270 */
[----:B------:R0:W-:Y:S01]  /*a5c0*/  @P1 STG.E.U16 desc[UR20][R132.64], R168 ;  /* 0x000000a884001986 */ /* 0x0001e2000c101514 */
[----:B------:R-:W-:Y:S01]  /*a5d0*/  ISETP.GE.AND P6, PT, R131, UR53, PT ;  /* 0x0000003583007c0c */ /* 0x000fe2000bfc6270 */
[C---:B------:R-:W-:Y:S01]  /*a5e0*/  IMAD.WIDE R134, R79.reuse, 0x2, R6 ;  /* 0x000000024f867825 */ /* 0x040fe200078e0206 */
[----:B------:R-:W-:Y:S01]  /*a5f0*/  PRMT R131, R168, 0x7632, R131 ;  /* 0x00007632a8837816 */ /* 0x000fe20000000083 */
[----:B------:R-:W1:Y:S04]  /*a600*/  LDCU UR9, c[0x0][0x39c] ;  /* 0x00007380ff0977ac */ /* 0x000e680008000800 */
[----:B------:R1:W-:Y:S01]  /*a610*/  @P0 STG.E.U16 desc[UR20][R68.64], R131 ;  /* 0x0000008344000986 */ /* 0x0003e2000c101514 */
[----:B------:R-:W-:Y:S01]  /*a620*/  ISETP.LT.AND P3, PT, R196, UR18, !P4 ;  /* 0x00000012c4007c0c */ /* 0x000fe2000e761270 */
[----:B------:R-:W2:Y:S01]  /*a630*/  LDCU UR55, c[0x0][0x398] ;  /* 0x00007300ff3777ac */ /* 0x000ea20008000800 */
[----:B0-----:R-:W-:Y:S01]  /*a640*/  IMAD.WIDE R132, R79, 0x2, R8 ;  /* 0x000000024f847825 */ /* 0x001fe200078e0208 */
[----:B------:R-:W-:Y:S01]  /*a650*/  ISETP.LT.AND P1, PT, R2, UR49, !P6 ;  /* 0x0000003102007c0c */ /* 0x000fe2000f721270 */
[----:B------:R-:W0:Y:S03]  /*a660*/  LDCU UR56, c[0x0][0x398] ;  /* 0x00007300ff3877ac */ /* 0x000e260008000800 */
[----:B------:R0:W-:Y:S01]  /*a670*/  @P2 STG.E.U16 desc[UR20][R132.64], R73 ;  /* 0x0000004984002986 */ /* 0x0001e2000c101514 */
[----:B------:R-:W-:Y:S01]  /*a680*/  ISETP.LT.AND P4, PT, R3, UR72, !P4 ;  /* 0x0000004803007c0c */ /* 0x000fe2000e781270 */
[----:B------:R-:W2:Y:S02]  /*a690*/  LDCU UR18, c[0x0][0x398] ;  /* 0x00007300ff1277ac */ /* 0x000ea40008000800 */
[----:B------:R5:W-:Y:S01]  /*a6a0*/  @P5 STG.E.U16 desc[UR20][R134.64], R136 ;  /* 0x0000008886005986 */ /* 0x000be2000c101514 */
[----:B------:R-:W-:Y:S01]  /*a6b0*/  ISETP.GE.AND P5, PT, R137, UR34, PT ;  /* 0x0000002289007c0c */ /* 0x000fe2000bfa6270 */
[----:B-1----:R-:W-:Y:S01]  /*a6c0*/  IMAD.WIDE R68, R79, 0x2, R70 ;  /* 0x000000024f447825 */ /* 0x002fe200078e0246 */
[----:B------:R-:W-:Y:S01]  /*a6d0*/  ISETP.LT.AND P0, PT, R197, UR54, !P6 ;  /* 0x00000036c5007c0c */ /* 0x000fe2000f701270 */
[----:B------:R-:W1:Y:S01]  /*a6e0*/  LDCU UR49, c[0x0][0x39c] ;  /* 0x00007380ff3177ac */ /* 0x000e620008000800 */
[----:B------:R-:W-:Y:S01]  /*a6f0*/  PRMT R131, R169, 0x7632, R131 ;  /* 0x00007632a9837816 */ /* 0x000fe20000000083 */
[----:B0-----:R-:W-:Y:S01]  /*a700*/  VIADD R73, R79, UR30 ;  /* 0x0000001e4f497c36 */ /* 0x001fe20008000000 */
[----:B------:R-:W-:Y:S01]  /*a710*/  ISETP.LT.AND P2, PT, R196, UR70, !P6 ;  /* 0x00000046c4007c0c */ /* 0x000fe2000f741270 */
[----:B------:R-:W0:Y:S01]  /*a720*/  LDCU UR72, c[0x0][0x398] ;  /* 0x00007300ff4877ac */ /* 0x000e220008000800 */
[----:B------:R-:W0:Y:S01]  /*a730*/  LDCU UR53, c[0x0][0x398] ;  /* 0x00007300ff3577ac */ /* 0x000e220008000800 */
[----:B-----5:R-:W-:-:S02]  /*a740*/  PRMT R134, R204, 0x7610, R134 ;  /* 0x00007610cc867816 */ /* 0x020fc40000000086 */
[----:B--2---:R-:W-:Y:S01]  /*a750*/  PRMT R135, R203, 0x7610, R135 ;  /* 0x00007610cb877816 */ /* 0x004fe20000000087 */
[----:B------:R-:W2:Y:S01]  /*a760*/  LDL.S16 R204, [R1+0xa0] ;  /* 0x0000a00001cc7983 */ /* 0x000ea20000100600 */
[----:B------:R-:W5:Y:S03]  /*a770*/  LDCU UR34, c[0x0][0x398] ;  /* 0x00007300ff2277ac */ /* 0x000f660008000800 */
[----:B------:R-:W5:Y:S01]  /*a780*/  LDL.LU.S16 R203, [R1+0xa2] ;  /* 0x0000a20001cb7983 */ /* 0x000f620000300600 */
[----:B---3--:R-:W-:Y:S02]  /*a790*/  PRMT R136, R200, 0x7610, R136 ;  /* 0x00007610c8887816 */ /* 0x008fe40000000088 */
[----:B----4-:R-:W-:Y:S01]  /*a7a0*/  PRMT R137, R199, 0x7610, R137 ;  /* 0x00007610c7897816 */ /* 0x010fe20000000089 */
[----:B------:R-:W3:Y:S04]  /*a7b0*/  LDL.S16 R200, [R1+0xa4] ;  /* 0x0000a40001c87983 */ /* 0x000ee80000100600 */
[----:B------:R4:W-:Y:S01]  /*a7c0*/  @P3 STG.E.U16 desc[UR20][R68.64], R169 ;  /* 0x000000a944003986 */ /* 0x0009e2000c101514 */
[----:B------:R-:W-:Y:S01]  /*a7d0*/  IMAD.WIDE R132, R73, 0x2, R8 ;  /* 0x0000000249847825 */ /* 0x000fe200078e0208 */
[----:B------:R-:W0:Y:S02]  /*a7e0*/  LDCU UR54, c[0x0][0x398] ;  /* 0x00007300ff3677ac */ /* 0x000e240008000800 */
[----:B------:R-:W3:Y:S01]  /*a7f0*/  LDL.LU.S16 R199, [R1+0xa6] ;  /* 0x0000a60001c77983 */ /* 0x000ee20000300600 */
[----:B------:R-:W0:Y:S01]  /*a800*/  LDCU UR70, c[0x0][0x398] ;  /* 0x00007300ff4677ac */ /* 0x000e220008000800 */
[----:B----4-:R-:W-:Y:S01]  /*a810*/  IMAD.WIDE R68, R79, 0x2, R4 ;  /* 0x000000024f447825 */ /* 0x010fe200078e0204 */
[----:B------:R-:W-:Y:S01]  /*a820*/  ISETP.LT.AND P6, PT, R3, UR48, !P6 ;  /* 0x0000003003007c0c */ /* 0x000fe2000f7c1270 */
[----:B------:R-:W4:Y:S03]  /*a830*/  LDCU UR48, c[0x0][0x398] ;  /* 0x00007300ff3077ac */ /* 0x000f260008000800 */
[----:B------:R0:W-:Y:S01]  /*a840*/  @P4 STG.E.U16 desc[UR20][R68.64], R131 ;  /* 0x0000008344004986 */ /* 0x0001e2000c101514 */
[----:B------:R-:W-:Y:S01]  /*a850*/  VIADD R79, R0, 0x28 ;  /* 0x00000028004f7836 */ /* 0x000fe20000000000 */
[----:B------:R-:W-:Y:S01]  /*a860*/  ISETP.LT.AND P3, PT, R2, UR52, !P5 ;  /* 0x0000003402007c0c */ /* 0x000fe2000ef61270 */
[----:B------:R-:W1:Y:S01]  /*a870*/  LDCU UR52, c[0x0][0x39c] ;  /* 0x00007380ff3477ac */ /* 0x000e620008000800 */
[----:B------:R-:W-:Y:S01]  /*a880*/  ISETP.LT.AND P4, PT, R197, UR45, !P5 ;  /* 0x0000002dc5007c0c */ /* 0x000fe2000ef81270 */
[----:B------:R4:W-:Y:S01]  /*a890*/  @P1 STG.E.U16 desc[UR20][R132.64], R134 ;  /* 0x0000008684001986 */ /* 0x0009e2000c101514 */
[----:B------:R-:W1:Y:S01]  /*a8a0*/  LDCU UR45, c[0x0][0x398] ;  /* 0x00007300ff2d77ac */ /* 0x000e620008000800 */
[----:B0-----:R-:W-:-:S04]  /*a8b0*/  IMAD.WIDE R68, R73, 0x2, R6 ;  /* 0x0000000249447825 */ /* 0x001fc800078e0206 */
[----:B----4-:R-:W-:Y:S01]  /*a8c0*/  IMAD.WIDE R132, R73, 0x2, R70 ;  /* 0x0000000249847825 */ /* 0x010fe200078e0246 */
[----:B------:R0:W-:Y:S01]  /*a8d0*/  @P0 STG.E.U16 desc[UR20][R68.64], R135 ;  /* 0x0000008744000986 */ /* 0x0001e2000c101514 */
[----:B------:R-:W-:Y:S01]  /*a8e0*/  ISETP.GE.AND P0, PT, R79, UR16, PT ;  /* 0x000000104f007c0c */ /* 0x000fe2000bf06270 */
[----:B------:R-:W4:Y:S01]  /*a8f0*/  LDCU UR16, c[0x0][0x398] ;  /* 0x00007300ff1077ac */ /* 0x000f220008000800 */
[C---:B------:R-:W-:Y:S01]  /*a900*/  VIADD R79, R73.reuse, UR30 ;  /* 0x0000001e494f7c36 */ /* 0x040fe20008000000 */
[----:B------:R1:W-:Y:S01]  /*a910*/  @P2 STG.E.U16 desc[UR20][R132.64], R170 ;  /* 0x000000aa84002986 */ /* 0x0003e2000c101514 */
[----:B------:R-:W-:Y:S01]  /*a920*/  PRMT R131, R170, 0x7632, R131 ;  /* 0x00007632aa837816 */ /* 0x000fe20000000083 */
[----:B0-----:R-:W-:-:S04]  /*a930*/  IMAD.WIDE R68, R73, 0x2, R4 ;  /* 0x0000000249447825 */ /* 0x001fc800078e0204 */
[C---:B-1----:R-:W-:Y:S01]  /*a940*/  IMAD.WIDE R132, R79.reuse, 0x2, R8 ;  /* 0x000000024f847825 */ /* 0x042fe200078e0208 */
[----:B------:R-:W-:Y:S03]  /*a950*/  @P6 STG.E.U16 desc[UR20][R68.64], R131 ;  /* 0x0000008344006986 */ /* 0x000fe6000c101514 */
[----:B------:R-:W-:Y:S01]  /*a960*/  IMAD.WIDE R134, R79, 0x2, R6 ;  /* 0x000000024f867825 */ /* 0x000fe200078e0206 */
[----:B------:R-:W-:Y:S04]  /*a970*/  @P3 STG.E.U16 desc[UR20][R132.64], R136 ;  /* 0x0000008884003986 */ /* 0x000fe8000c101514 */
[----:B------:R2:W-:Y:S02]  /*a980*/  @P4 STG.E.U16 desc[UR20][R134.64], R137 ;  /* 0x0000008986004986 */ /* 0x0005e4000c101514 */
[----:B--2---:R-:W-:-:S02]  /*a990*/  PRMT R134, R204, 0x7610, R134 ;  /* 0x00007610cc867816 */ /* 0x004fc40000000086 */
[----:B------:R-:W2:Y:S01]  /*a9a0*/  LDL.S16 R204, [R1+0xa8] ;  /* 0x0000a80001cc7983 */ /* 0x000ea20000100600 */
[----:B-----5:R-:W-:-:S03]  /*a9b0*/  PRMT R135, R203, 0x7610, R135 ;  /* 0x00007610cb877816 */ /* 0x020fc60000000087 */
[----:B------:R-:W5:Y:S01]  /*a9c0*/  LDL.LU.S16 R203, [R1+0xaa] ;  /* 0x0000aa0001cb7983 */ /* 0x000f620000300600 */
[----:B---3--:R-:W-:-:S03]  /*a9d0*/  PRMT R136, R200, 0x7610, R136 ;  /* 0x00007610c8887816 */ /* 0x008fc60000000088 */
[----:B------:R-:W3:Y:S01]  /*a9e0*/  LDL.S16 R200, [R1+0xac] ;  /* 0x0000ac0001c87983 */ /* 0x000ee20000100600 */
[----:B------:R-:W-:-:S03]  /*a9f0*/  PRMT R137, R199, 0x7610, R137 ;  /* 0x00007610c7897816 */ /* 0x000fc60000000089 */
[----:B------:R-:W4:Y:S01]  /*aa00*/  LDL.LU.S16 R199, [R1+0xae] ;  /* 0x0000ae0001c77983 */ /* 0x000f220000300600 */
[----:B------:R-:W-:Y:S01]  /*aa10*/  ISETP.LT.AND P1, PT, R196, UR14, !P5 ;  /* 0x0000000ec4007c0c */ /* 0x000fe2000ef21270 */
[----:B------:R-:W-:Y:S01]  /*aa20*/  IMAD.WIDE R68, R79, 0x2, R70 ;  /* 0x000000024f447825 */ /* 0x000fe200078e0246 */
[----:B------:R-:W-:Y:S01]  /*aa30*/  ISETP.LT.AND P5, PT, R3, UR75, !P5 ;  /* 0x0000004b03007c0c */ /* 0x000fe2000efa1270 */
[----:B------:R-:W0:Y:S02]  /*aa40*/  LDCU UR14, c[0x0][0x398] ;  /* 0x00007300ff0e77ac */ /* 0x000e240008000800 */
[----:B------:R-:W-:Y:S01]  /*aa50*/  VIADD R73, R0, 0x29 ;  /* 0x0000002900497836 */ /* 0x000fe20000000000 */
[----:B------:R-:W-:Y:S01]  /*aa60*/  ISETP.LT.AND P2, PT, R2, UR71, !P0 ;  /* 0x0000004702007c0c */ /* 0x000fe2000c741270 */
[----:B------:R-:W1:Y:S01]  /*aa70*/  LDCU UR71, c[0x0][0x39c] ;  /* 0x00007380ff4777ac */ /* 0x000e620008000800 */
[----:B------:R-:W-:Y:S02]  /*aa80*/  ISETP.LT.AND P6, PT, R197, UR46, !P0 ;  /* 0x0000002ec5007c0c */ /* 0x000fe4000c7c1270 */
[----:B------:R-:W-:Y:S01]  /*aa90*/  ISETP.GE.AND P4, PT, R73, UR39, PT ;  /* 0x0000002749007c0c */ /* 0x000fe2000bf86270 */
[----:B------:R-:W-:Y:S01]  /*aaa0*/  VIADD R73, R79, UR30 ;  /* 0x0000001e4f497c36 */ /* 0x000fe20008000000 */
[----:B------:R-:W-:Y:S01]  /*aab0*/  PRMT R131, R171, 0x7632, R131 ;  /* 0x00007632ab837816 */ /* 0x000fe20000000083 */
[----:B------:R0:W-:Y:S01]  /*aac0*/  @P1 STG.E.U16 desc[UR20][R68.64], R171 ;  /* 0x000000ab44001986 */ /* 0x0001e2000c101514 */
[----:B------:R-:W-:Y:S01]  /*aad0*/  ISETP.LT.AND P3, PT, R196, UR65, !P0 ;  /* 0x00000041c4007c0c */ /* 0x000fe2000c761270 */
[----:B------:R-:W-:Y:S01]  /*aae0*/  IMAD.WIDE R132, R73, 0x2, R8 ;  /* 0x0000000249847825 */ /* 0x000fe200078e0208 */
[----:B------:R-:W-:Y:S01]  /*aaf0*/  ISETP.LT.AND P0, PT, R3, UR74, !P0 ;  /* 0x0000004a03007c0c */ /* 0x000fe2000c701270 */
[----:B------:R-:W1:Y:S01]  /*ab00*/  LDCU UR75, c[0x0][0x398] ;  /* 0x00007300ff4b77ac */ /* 0x000e620008000800 */
[----:B------:R-:W1:Y:S01]  /*ab10*/  LDCU UR46, c[0x0][0x398] ;  /* 0x00007300ff2e77ac */ /* 0x000e620008000800 */
[----:B0-----:R-:W-:Y:S01]  /*ab20*/  IMAD.WIDE R68, R79, 0x2, R4 ;  /* 0x000000024f447825 */ /* 0x001fe200078e0204 */
[----:B------:R-:W-:Y:S01]  /*ab30*/  ISETP.LT.AND P1, PT, R2, UR26, !P4 ;  /* 0x0000001a02007c0c */ /* 0x000fe2000e721270 */
[----:B------:R-:W0:Y:S03]  /*ab40*/  LDCU UR65, c[0x0][0x398] ;  /* 0x00007300ff4177ac */ /* 0x000e260008000800 */
[----:B------:R1:W-:Y:S01]  /*ab50*/  @P5 STG.E.U16 desc[UR20][R68.64], R131 ;  /* 0x0000008344005986 */ /* 0x0003e2000c101514 */
[----:B------:R-:W-:Y:S01]  /*ab60*/  VIADD R79, R0, 0x2a ;  /* 0x0000002a004f7836 */ /* 0x000fe20000000000 */
[----:B------:R-:W-:Y:S01]  /*ab70*/  ISETP.LT.AND P5, PT, R197, UR64, !P4 ;  /* 0x00000040c5007c0c */ /* 0x000fe2000e7a1270 */
[----:B------:R-:W0:Y:S01]  /*ab80*/  LDCU UR74, c[0x0][0x398] ;  /* 0x00007300ff4a77ac */ /* 0x000e220008000800 */
[----:B------:R1:W-:Y:S01]  /*ab90*/  @P2 STG.E.U16 desc[UR20][R132.64], R134 ;  /* 0x0000008684002986 */ /* 0x0003e2000c101514 */
[----:B------:R-:W0:Y:S01]  /*aba0*/  LDCU UR39, c[0x0][0x398] ;  /* 0x00007300ff2777ac */ /* 0x000e220008000800 */
[----:B------:R-:W0:Y:S01]  /*abb0*/  LDCU UR26, c[0x0][0x39c] ;  /* 0x00007380ff1a77ac */ /* 0x000e220008000800 */
[C---:B-1----:R-:W-:Y:S01]  /*abc0*/  IMAD.WIDE R68, R73.reuse, 0x2, R6 ;  /* 0x0000000249447825 */ /* 0x042fe200078e0206 */
[----:B------:R-:W-:Y:S01]  /*abd0*/  PRMT R131, R172, 0x7632, R131 ;  /* 0x00007632ac837816 */ /* 0x000fe20000000083 */
[----:B------:R-:W1:Y:S02]  /*abe0*/  LDCU UR64, c[0x0][0x398] ;  /* 0x00007300ff4077ac */ /* 0x000e640008000800 */
[----:B------:R-:W-:Y:S01]  /*abf0*/  IMAD.WIDE R132, R73, 0x2, R70 ;  /* 0x0000000249847825 */ /* 0x000fe200078e0246 */
[----:B------:R0:W-:Y:S01]  /*ac00*/  @P6 STG.E.U16 desc[UR20][R68.64], R135 ;  /* 0x0000008744006986 */ /* 0x0001e2000c101514 */
[----:B------:R-:W-:Y:S01]  /*ac10*/  ISETP.GE.AND P6, PT, R79, UR66, PT ;  /* 0x000000424f007c0c */ /* 0x000fe2000bfc6270 */
[----:B------:R-:W1:Y:S01]  /*ac20*/  LDCU UR66, c[0x0][0x398] ;  /* 0x00007300ff4277ac */ /* 0x000e620008000800 */
[C---:B------:R-:W-:Y:S01]  /*ac30*/  VIADD R79, R73.reuse, UR30 ;  /* 0x0000001e494f7c36 */ /* 0x040fe20008000000 */
[----:B------:R0:W-:Y:S02]  /*ac40*/  @P3 STG.E.U16 desc[UR20][R132.64], R172 ;  /* 0x000000ac84003986 */ /* 0x0001e4000c101514 */
[----:B0-----:R-:W-:-:S04]  /*ac50*/  IMAD.WIDE R68, R73, 0x2, R4 ;  /* 0x0000000249447825 */ /* 0x001fc800078e0204 */
[C---:B------:R-:W-:Y:S01]  /*ac60*/  IMAD.WIDE R132, R79.reuse, 0x2, R8 ;  /* 0x000000024f847825 */ /* 0x040fe200078e0208 */
        /* <DEDUP_REMOVED lines=10> */
[----:B----4-:R-:W-:-:S03]  /*ad10*/  PRMT R137, R199, 0x7610, R137 ;  /* 0x00007610c7897816 */ /* 0x010fc60000000089 */
[----:B------:R-:W4:Y:S01]  /*ad20*/  LDL.LU.S16 R199, [R1+0xb6] ;  /* 0x0000b60001c77983 */ /* 0x000f220000300600 */
[----:B------:R-:W-:Y:S01]  /*ad30*/  ISETP.LT.AND P2, PT, R196, UR37, !P4 ;  /* 0x00000025c4007c0c */ /* 0x000fe2000e741270 */
[----:B------:R-:W-:Y:S01]  /*ad40*/  IMAD.WIDE R68, R79, 0x2, R70 ;  /* 0x000000024f447825 */ /* 0x000fe200078e0246 */
[----:B------:R-:W-:Y:S01]  /*ad50*/  ISETP.LT.AND P4, PT, R3, UR35, !P4 ;  /* 0x0000002303007c0c */ /* 0x000fe2000e781270 */
[----:B------:R-:W0:Y:S02]  /*ad60*/  LDCU UR37, c[0x0][0x398] ;  /* 0x00007300ff2577ac */ /* 0x000e240008000800 */
[----:B------:R-:W-:Y:S01]  /*ad70*/  VIADD R73, R0, 0x2b ;  /* 0x0000002b00497836 */ /* 0x000fe20000000000 */
[----:B------:R-:W-:Y:S01]  /*ad80*/  ISETP.LT.AND P3, PT, R2, UR68, !P6 ;  /* 0x0000004402007c0c */ /* 0x000fe2000f761270 */
[----:B------:R-:W0:Y:S01]  /*ad90*/  LDCU UR68, c[0x0][0x39c] ;  /* 0x00007380ff4477ac */ /* 0x000e220008000800 */
        /* <DEDUP_REMOVED lines=251> */
[----:B------:R-:W-:Y:S01]  /*bd50*/  ISETP.LT.AND P1, PT, R196, UR74, !P0 ;  /* 0x0000004ac4007c0c */ /* 0x000fe2000c721270 */
[----:B------:R-:W0:Y:S01]  /*bd60*/  LDCU UR46, c[0x0][0x39c] ;  /* 0x00007380ff2e77ac */ /* 0x000e220008000800 */
[----:B------:R-:W-:Y:S01]  /*bd70*/  ISETP.LT.AND P3, PT, R3, UR39, !P0 ;  /* 0x0000002703007c0c */ /* 0x000fe2000c761270 */
[----:B------:R1:W-:Y:S01]  /*bd80*/  @P4 STG.E.U16 desc[UR20][R68.64], R183 ;  /* 0x000000b744004986 */ /* 0x0003e2000c101514 */
[----:B------:R-:W-:Y:S01]  /*bd90*/  ISETP.GE.AND P0, PT, R73, UR26, PT ;  /* 0x0000001a49007c0c */ /* 0x000fe2000bf06270 */
[----:B------:R-:W-:Y:S01]  /*bda0*/  VIADD R73, R79, UR30 ;  /* 0x0000001e4f497c36 */ /* 0x000fe20008000000 */
[----:B------:R-:W-:Y:S01]  /*bdb0*/  PRMT R131, R183, 0x7632, R131 ;  /* 0x00007632b7837816 */ /* 0x000fe20000000083 */
[----:B------:R-:W0:Y:S02]  /*bdc0*/  LDCU UR65, c[0x0][0x398] ;  /* 0x00007300ff4177ac */ /* 0x000e240008000800 */
[----:B------:R-:W-:Y:S01]  /*bdd0*/  IMAD.WIDE R132, R73, 0x2, R8 ;  /* 0x0000000249847825 */ /* 0x000fe200078e0208 */
[----:B------:R-:W0:Y:S03]  /*bde0*/  LDCU UR74, c[0x0][0x398] ;  /* 0x00007300ff4a77ac */ /* 0x000e260008000800 */
[----:B-1----:R-:W-:Y:S01]  /*bdf0*/  IMAD.WIDE R68, R79, 0x2, R4 ;  /* 0x000000024f447825 */ /* 0x002fe200078e0204 */
[----:B------:R-:W-:Y:S01]  /*be00*/  ISETP.LT.AND P4, PT, R2, UR64, !P0 ;  /* 0x0000004002007c0c */ /* 0x000fe2000c781270 */
[----:B------:R-:W1:Y:S03]  /*be10*/  LDCU UR64, c[0x0][0x39c] ;  /* 0x00007380ff4077ac */ /* 0x000e660008000800 */
[----:B------:R0:W-:Y:S01]  /*be20*/  @P2 STG.E.U16 desc[UR20][R68.64], R131 ;  /* 0x0000008344002986 */ /* 0x0001e2000c101514 */
[----:B------:R-:W-:Y:S01]  /*be30*/  VIADD R79, R0, 0x36 ;  /* 0x00000036004f7836 */ /* 0x000fe20000000000 */
[----:B------:R-:W-:Y:S01]  /*be40*/  ISETP.LT.AND P2, PT, R197, UR37, !P0 ;  /* 0x00000025c5007c0c */ /* 0x000fe2000c741270 */
[----:B------:R-:W1:Y:S01]  /*be50*/  LDCU UR39, c[0x0][0x398] ;  /* 0x00007300ff2777ac */ /* 0x000e620008000800 */
[----:B------:R0:W-:Y:S01]  /*be60*/  @P5 STG.E.U16 desc[UR20][R132.64], R134 ;  /* 0x0000008684005986 */ /* 0x0001e2000c101514 */
[----:B------:R-:W1:Y:S01]  /*be70*/  LDCU UR26, c[0x0][0x398] ;  /* 0x00007300ff1a77ac */ /* 0x000e620008000800 */
[----:B------:R-:W1:Y:S01]  /*be80*/  LDCU UR37, c[0x0][0x398] ;  /* 0x00007300ff2577ac */ /* 0x000e620008000800 */
[----:B0-----:R-:W-:-:S04]  /*be90*/  IMAD.WIDE R68, R73, 0x2, R6 ;  /* 0x0000000249447825 */ /* 0x001fc800078e0206 */
[----:B------:R-:W-:Y:S01]  /*bea0*/  IMAD.WIDE R132, R73, 0x2, R70 ;  /* 0x0000000249847825 */ /* 0x000fe200078e0246 */
[----:B------:R0:W-:Y:S01]  /*beb0*/  @P6 STG.E.U16 desc[UR20][R68.64], R135 ;  /* 0x0000008744006986 */ /* 0x0001e2000c101514 */
[----:B------:R-:W-:Y:S01]  /*bec0*/  ISETP.GE.AND P6, PT, R79, UR68, PT ;  /* 0x000000444f007c0c */ /* 0x000fe2000bfc6270 */
[----:B------:R-:W1:Y:S01]  /*bed0*/  LDCU UR68, c[0x0][0x398] ;  /* 0x00007300ff4477ac */ /* 0x000e620008000800 */
[C---:B------:R-:W-:Y:S01]  /*bee0*/  VIADD R79, R73.reuse, UR30 ;  /* 0x0000001e494f7c36 */ /* 0x040fe20008000000 */
[----:B------:R0:W-:Y:S01]  /*bef0*/  @P1 STG.E.U16 desc[UR20][R132.64], R184 ;  /* 0x000000b884001986 */ /* 0x0001e2000c101514 */
[----:B------:R-:W-:Y:S01]  /*bf00*/  PRMT R131, R184, 0x7632, R131 ;  /* 0x00007632b8837816 */ /* 0x000fe20000000083 */
        /* <DEDUP_REMOVED lines=189> */
[----:B------:R-:W-:Y:S01]  /*cae0*/  ISETP.LT.AND P2, PT, R196, UR53, !P0 ;  /* 0x00000035c4007c0c */ /* 0x000fe2000c741270 */
        /* <DEDUP_REMOVED lines=9> */
[----:B------:R-:W-:Y:S01]  /*cb80*/  VIADD R79, R73, UR30 ;  /* 0x0000001e494f7c36 */ /* 0x000fe20008000000 */
[----:B------:R0:W-:Y:S01]  /*cb90*/  @P4 STG.E.U16 desc[UR20][R132.64], R192 ;  /* 0x000000c084004986 */ /* 0x0001e2000c101514 */
[----:B------:R-:W-:Y:S01]  /*cba0*/  ISETP.LT.AND P0, PT, R3, UR49, !P0 ;  /* 0x0000003103007c0c */ /* 0x000fe2000c701270 */
[----:B------:R-:W1:Y:S01]  /*cbb0*/  LDCU UR49, c[0x0][0x398] ;  /* 0x00007300ff3177ac */ /* 0x000e620008000800 */
[----:B0-----:R-:W-:Y:S01]  /*cbc0*/  IMAD.WIDE R68, R73, 0x2, R4 ;  /* 0x0000000249447825 */ /* 0x001fe200078e0204 */
[----:B------:R-:W0:Y:S03]  /*cbd0*/  LDCU UR54, c[0x0][0x398] ;  /* 0x00007300ff3677ac */ /* 0x000e260008000800 */
[C---:B------:R-:W-:Y:S01]  /*cbe0*/  IMAD.WIDE R132, R79.reuse, 0x2, R8 ;  /* 0x000000024f847825 */ /* 0x040fe200078e0208 */
[----:B------:R1:W-:Y:S03]  /*cbf0*/  @P3 STG.E.U16 desc[UR20][R68.64], R131 ;  /* 0x0000008344003986 */ /* 0x0003e6000c101514 */
[----:B------:R-:W-:Y:S01]  /*cc00*/  IMAD.WIDE R134, R79, 0x2, R6 ;  /* 0x000000024f867825 */ /* 0x000fe200078e0206 */
[----:B------:R-:W-:Y:S01]  /*cc10*/  ISETP.LT.AND P4, PT, R2, UR70, !P6 ;  /* 0x0000004602007c0c */ /* 0x000fe2000f781270 */
[----:B------:R0:W-:Y:S02]  /*cc20*/  @P5 STG.E.U16 desc[UR20][R132.64], R136 ;  /* 0x0000008884005986 */ /* 0x0001e4000c101514 */
[----:B------:R-:W-:Y:S01]  /*cc30*/  VIADD R73, R0, 0x3f ;  /* 0x0000003f00497836 */ /* 0x000fe20000000000 */
[----:B------:R-:W-:Y:S01]  /*cc40*/  ISETP.LT.AND P3, PT, R197, UR48, !P6 ;  /* 0x00000030c5007c0c */ /* 0x000fe2000f761270 */
[----:B-1----:R-:W-:Y:S01]  /*cc50*/  IMAD.WIDE R68, R79, 0x2, R70 ;  /* 0x000000024f447825 */ /* 0x002fe200078e0246 */
[----:B------:R-:W-:Y:S02]  /*cc60*/  @P1 STG.E.U16 desc[UR20][R134.64], R137 ;  /* 0x0000008986001986 */ /* 0x000fe4000c101514 */
[----:B------:R-:W-:Y:S01]  /*cc70*/  ISETP.GE.AND P1, PT, R73, UR45, PT ;  /* 0x0000002d49007c0c */ /* 0x000fe2000bf26270 */
[----:B------:R-:W1:Y:S01]  /*cc80*/  LDCU UR70, c[0x0][0x39c] ;  /* 0x00007380ff4677ac */ /* 0x000e620008000800 */
[----:B------:R-:W-:Y:S01]  /*cc90*/  PRMT R131, R193, 0x7632, R131 ;  /* 0x00007632c1837816 */ /* 0x000fe20000000083 */
[----:B------:R1:W-:Y:S01]  /*cca0*/  @P2 STG.E.U16 desc[UR20][R68.64], R193 ;  /* 0x000000c144002986 */ /* 0x0003e2000c101514 */
[----:B------:R-:W-:Y:S01]  /*ccb0*/  VIADD R73, R79, UR30 ;  /* 0x0000001e4f497c36 */ /* 0x000fe20008000000 */
[----:B------:R-:W-:Y:S01]  /*ccc0*/  ISETP.LT.AND P5, PT, R196, UR34, !P6 ;  /* 0x00000022c4007c0c */ /* 0x000fe2000f7a1270 */
[----:B------:R-:W2:Y:S01]  /*ccd0*/  LDCU UR48, c[0x0][0x398] ;  /* 0x00007300ff3077ac */ /* 0x000ea20008000800 */
[----:B------:R-:W-:Y:S01]  /*cce0*/  ISETP.LT.AND P6, PT, R3, UR52, !P6 ;  /* 0x0000003403007c0c */ /* 0x000fe2000f7c1270 */
[----:B0-----:R-:W-:Y:S01]  /*ccf0*/  IMAD.WIDE R132, R73, 0x2, R8 ;  /* 0x0000000249847825 */ /* 0x001fe200078e0208 */
        /* <DEDUP_REMOVED lines=8> */
[----:B------:R-:W1:Y:S01]  /*cd80*/  LDCU UR14, c[0x0][0x39c] ;  /* 0x00007380ff0e77ac */ /* 0x000e620008000800 */
[----:B------:R-:W1:Y:S01]  /*cd90*/  LDCU UR75, c[0x0][0x398] ;  /* 0x00007300ff4b77ac */ /* 0x000e620008000800 */
[----:B0-----:R-:W-:Y:S01]  /*cda0*/  IMAD.WIDE R68, R73, 0x2, R6 ;  /* 0x0000000249447825 */ /* 0x001fe200078e0206 */
[----:B------:R-:W-:-:S02]  /*cdb0*/  PRMT R131, R194, 0x7632, R131 ;  /* 0x00007632c2837816 */ /* 0x000fc40000000083 */
[----:B--2---:R-:W-:Y:S02]  /*cdc0*/  PRMT R134, R204, 0x7610, R134 ;  /* 0x00007610cc867816 */ /* 0x004fe40000000086 */
[----:B------:R-:W2:Y:S01]  /*cdd0*/  LDL.S16 R204, [R1] ;  /* 0x0000000001cc7983 */ /* 0x000ea20000100600 */
[----:B-----5:R-:W-:-:S03]  /*cde0*/  PRMT R135, R203, 0x7610, R135 ;  /* 0x00007610cb877816 */ /* 0x020fc60000000087 */
[----:B------:R0:W-:Y:S01]  /*cdf0*/  @P4 STG.E.U16 desc[UR20][R132.64], R134 ;  /* 0x0000008684004986 */ /* 0x0001e2000c101514 */
[----:B------:R-:W-:Y:S01]  /*ce00*/  ISETP.LT.AND P4, PT, R196, UR16, !P1 ;  /* 0x00000010c4007c0c */ /* 0x000fe2000cf81270 */
[----:B------:R-:W5:Y:S02]  /*ce10*/  LDCU UR16, c[0x0][0x398] ;  /* 0x00007300ff1077ac */ /* 0x000f640008000800 */
[----:B------:R1:W-:Y:S01]  /*ce20*/  @P3 STG.E.U16 desc[UR20][R68.64], R135 ;  /* 0x0000008744003986 */ /* 0x0003e2000c101514 */
[----:B------:R-:W-:Y:S01]  /*ce30*/  ISETP.GE.AND P3, PT, R79, UR46, PT ;  /* 0x0000002e4f007c0c */ /* 0x000fe2000bf66270 */
[C---:B------:R-:W-:Y:S02]  /*ce40*/  VIADD R79, R73.reuse, UR30 ;  /* 0x0000001e494f7c36 */ /* 0x040fe40008000000 */
[----:B------:R-:W2:Y:S01]  /*ce50*/  LDL.LU.S16 R203, [R1+0x2] ;  /* 0x0000020001cb7983 */ /* 0x000ea20000300600 */
[----:B0-----:R-:W-:Y:S01]  /*ce60*/  IMAD.WIDE R132, R73, 0x2, R70 ;  /* 0x0000000249847825 */ /* 0x001fe200078e0246 */
[----:B------:R-:W-:Y:S01]  /*ce70*/  ISETP.LT.AND P1, PT, R3, UR71, !P1 ;  /* 0x0000004703007c0c */ /* 0x000fe2000cf21270 */
[----:B------:R-:W0:Y:S02]  /*ce80*/  LDCU UR71, c[0x0][0x398] ;  /* 0x00007300ff4777ac */ /* 0x000e240008000800 */
[----:B-1----:R-:W-:Y:S01]  /*ce90*/  IMAD.WIDE R68, R73, 0x2, R4 ;  /* 0x0000000249447825 */ /* 0x002fe200078e0204 */
[----:B------:R1:W-:Y:S01]  /*cea0*/  @P5 STG.E.U16 desc[UR20][R132.64], R194 ;  /* 0x000000c284005986 */ /* 0x0003e2000c101514 */
[----:B------:R-:W0:Y:S01]  /*ceb0*/  LDCU UR46, c[0x0][0x398] ;  /* 0x00007300ff2e77ac */ /* 0x000e220008000800 */
[----:B---3--:R-:W-:Y:S01]  /*cec0*/  PRMT R136, R200, 0x7610, R136 ;  /* 0x00007610c8887816 */ /* 0x008fe20000000088 */
[----:B------:R-:W-:Y:S01]  /*ced0*/  IMAD.WIDE R134, R79, 0x2, R6 ;  /* 0x000000024f867825 */ /* 0x000fe200078e0206 */
[----:B------:R3:W-:Y:S01]  /*cee0*/  @P6 STG.E.U16 desc[UR20][R68.64], R131 ;  /* 0x0000008344006986 */ /* 0x0007e2000c101514 */
[----:B------:R-:W-:Y:S01]  /*cef0*/  ISETP.LT.AND P5, PT, R2, UR65, !P3 ;  /* 0x0000004102007c0c */ /* 0x000fe2000dfa1270 */
[----:B------:R-:W0:Y:S01]  /*cf00*/  LDCU UR65, c[0x0][0x39c] ;  /* 0x00007380ff4177ac */ /* 0x000e220008000800 */
[----:B------:R-:W-:Y:S01]  /*cf10*/  VIADD R73, R0, 0x41 ;  /* 0x0000004100497836 */ /* 0x000fe20000000000 */
[----:B----4-:R-:W-:Y:S01]  /*cf20*/  PRMT R137, R199, 0x7610, R137 ;  /* 0x00007610c7897816 */ /* 0x010fe20000000089 */
[----:B------:R-:W4:Y:S01]  /*cf30*/  LDL.S16 R200, [R1+0x4] ;  /* 0x0000040001c87983 */ /* 0x000f220000100600 */
[----:B-1----:R-:W-:-:S04]  /*cf40*/  IMAD.WIDE R132, R79, 0x2, R8 ;  /* 0x000000024f847825 */ /* 0x002fc800078e0208 */
[----:B---3--:R-:W-:Y:S01]  /*cf50*/  IMAD.WIDE R68, R79, 0x2, R70 ;  /* 0x000000024f447825 */ /* 0x008fe200078e0246 */
[----:B------:R1:W-:Y:S01]  /*cf60*/  @P2 STG.E.U16 desc[UR20][R132.64], R136 ;  /* 0x0000008884002986 */ /* 0x0003e2000c101514 */
[----:B------:R-:W-:Y:S01]  /*cf70*/  ISETP.LT.AND P6, PT, R197, UR74, !P3 ;  /* 0x0000004ac5007c0c */ /* 0x000fe2000dfc1270 */
[----:B------:R-:W3:Y:S02]  /*cf80*/  LDCU UR74, c[0x0][0x398] ;  /* 0x00007300ff4a77ac */ /* 0x000ee40008000800 */
[----:B------:R-:W-:Y:S01]  /*cf90*/  @P0 STG.E.U16 desc[UR20][R134.64], R137 ;  /* 0x0000008986000986 */ /* 0x000fe2000c101514 */
[----:B------:R-:W-:Y:S01]  /*cfa0*/  ISETP.GE.AND P0, PT, R73, UR64, PT ;  /* 0x0000004049007c0c */ /* 0x000fe2000bf06270 */
[----:B------:R-:W-:Y:S01]  /*cfb0*/  VIADD R73, R79, UR30 ;  /* 0x0000001e4f497c36 */ /* 0x000fe20008000000 */
[----:B------:R-:W-:Y:S01]  /*cfc0*/  PRMT R131, R195, 0x7632, R131 ;  /* 0x00007632c3837816 */ /* 0x000fe20000000083 */
[----:B------:R0:W-:Y:S01]  /*cfd0*/  @P4 STG.E.U16 desc[UR20][R68.64], R195 ;  /* 0x000000c344004986 */ /* 0x0001e2000c101514 */
[----:B------:R-:W-:Y:S01]  /*cfe0*/  ISETP.LT.AND P2, PT, R196, UR39, !P3 ;  /* 0x00000027c4007c0c */ /* 0x000fe2000df41270 */
[----:B------:R-:W2:Y:S01]  /*cff0*/  LDCU UR39, c[0x0][0x398] ;  /* 0x00007300ff2777ac */ /* 0x000ea20008000800 */
[----:B-1----:R-:W-:Y:S01]  /*d000*/  IMAD.WIDE R132, R73, 0x2, R8 ;  /* 0x0000000249847825 */ /* 0x002fe200078e0208 */
[----:B------:R-:W-:Y:S01]  /*d010*/  PRMT R136, R201, 0x7632, R136 ;  /* 0x00007632c9887816 */ /* 0x000fe20000000088 */
[----:B------:R-:W1:Y:S01]  /*d020*/  LDCU UR64, c[0x0][0x398] ;  /* 0x00007300ff4077ac */ /* 0x000e620008000800 */
[----:B------:R-:W-:Y:S01]  /*d030*/  F2FP.BF16.F32.PACK_AB R16, R16, R80 ;  /* 0x000000501010723e */ /* 0x000fe200000010ff */
[----:B------:R-:W2:Y:S01]  /*d040*/  LDL.LU.S16 R199, [R1+0x6] ;  /* 0x0000060001c77983 */ /* 0x000ea20000300600 */
[----:B0-----:R-:W-:Y:S01]  /*d050*/  IMAD.WIDE R68, R79, 0x2, R4 ;  /* 0x000000024f447825 */ /* 0x001fe200078e0204 */
[----:B------:R-:W-:-:S04]  /*d060*/  PRMT R134, R198, 0x7632, R134 ;  /* 0x00007632c6867816 */ /* 0x000fc80000000086 */
[----:B------:R0:W-:Y:S01]  /*d070*/  @P1 STG.E.U16 desc[UR20][R68.64], R131 ;  /* 0x0000008344001986 */ /* 0x0001e2000c101514 */
[----:B------:R-:W-:Y:S01]  /*d080*/  VIADD R79, R0, 0x42 ;  /* 0x00000042004f7836 */ /* 0x000fe20000000000 */
[----:B------:R-:W-:Y:S01]  /*d090*/  ISETP.LT.AND P3, PT, R3, UR26, !P3 ;  /* 0x0000001a03007c0c */ /* 0x000fe2000df61270 */
[----:B------:R-:W1:Y:S01]  /*d0a0*/  LDCU UR26, c[0x0][0x398] ;  /* 0x00007300ff1a77ac */ /* 0x000e620008000800 */
[----:B------:R-:W-:Y:S01]  /*d0b0*/  ISETP.LT.AND P4, PT, R2, UR37, !P0 ;  /* 0x0000002502007c0c */ /* 0x000fe2000c781270 */
[----:B------:R3:W-:Y:S01]  /*d0c0*/  @P5 STG.E.U16 desc[UR20][R132.64], R198 ;  /* 0x000000c684005986 */ /* 0x0007e2000c101514 */
[----:B------:R-:W-:Y:S01]  /*d0d0*/  ISETP.LT.AND P1, PT, R197, UR35, !P0 ;  /* 0x00000023c5007c0c */ /* 0x000fe2000c721270 */
[----:B------:R-:W1:Y:S01]  /*d0e0*/  LDCU UR37, c[0x0][0x39c] ;  /* 0x00007380ff2577ac */ /* 0x000e620008000800 */
[C---:B0-----:R-:W-:Y:S01]  /*d0f0*/  IMAD.WIDE R68, R73.reuse, 0x2, R6 ;  /* 0x0000000249447825 */ /* 0x041fe200078e0206 */
[----:B------:R-:W-:Y:S01]  /*d100*/  PRMT R131, R72, 0x7610, R131 ;  /* 0x0000761048837816 */ /* 0x000fe20000000083 */
[----:B------:R-:W0:Y:S03]  /*d110*/  LDCU UR35, c[0x0][0x398] ;  /* 0x00007300ff2377ac */ /* 0x000e260008000800 */
[----:B------:R1:W-:Y:S01]  /*d120*/  @P6 STG.E.U16 desc[UR20][R68.64], R134 ;  /* 0x0000008644006986 */ /* 0x0003e2000c101514 */
[----:B---3--:R-:W-:Y:S01]  /*d130*/  IMAD.WIDE R132, R73, 0x2, R70 ;  /* 0x0000000249847825 */ /* 0x008fe200078e0246 */
[----:B------:R-:W-:Y:S01]  /*d140*/  ISETP.GE.AND P6, PT, R79, UR24, PT ;  /* 0x000000184f007c0c */ /* 0x000fe2000bfc6270 */
[----:B------:R-:W3:Y:S01]  /*d150*/  LDCU UR24, c[0x0][0x398] ;  /* 0x00007300ff1877ac */ /* 0x000ee20008000800 */
[----:B------:R-:W-:Y:S01]  /*d160*/  ISETP.LT.AND P5, PT, R196, UR66, !P0 ;  /* 0x00000042c4007c0c */ /* 0x000fe2000c7a1270 */
[----:B------:R-:W-:Y:S01]  /*d170*/  VIADD R79, R73, UR30 ;  /* 0x0000001e494f7c36 */ /* 0x000fe20008000000 */
[----:B------:R-:W-:Y:S01]  /*d180*/  PRMT R135, R72, 0x7632, R135 ;  /* 0x0000763248877816 */ /* 0x000fe20000000087 */
[----:B------:R0:W-:Y:S01]  /*d190*/  @P2 STG.E.U16 desc[UR20][R132.64], R131 ;  /* 0x0000008384002986 */ /* 0x0001e2000c101514 */
[----:B------:R-:W-:Y:S01]  /*d1a0*/  ISETP.LT.AND P0, PT, R3, UR68, !P0 ;  /* 0x0000004403007c0c */ /* 0x000fe2000c701270 */
[----:B------:R-:W2:Y:S01]  /*d1b0*/  LDCU UR66, c[0x0][0x398] ;  /* 0x00007300ff4277ac */ /* 0x000ea20008000800 */
[----:B-1----:R-:W-:Y:S01]  /*d1c0*/  IMAD.WIDE R68, R73, 0x2, R4 ;  /* 0x0000000249447825 */ /* 0x002fe200078e0204 */
[----:B------:R-:W-:Y:S01]  /*d1d0*/  ISETP.LT.AND P2, PT, R2, UR62, !P6 ;  /* 0x0000003e02007c0c */ /* 0x000fe2000f741270 */
[----:B------:R-:W1:Y:S02]  /*d1e0*/  LDCU UR68, c[0x0][0x398] ;  /* 0x00007300ff4477ac */ /* 0x000e640008000800 */
[C---:B------:R-:W-:Y:S01]  /*d1f0*/  IMAD.WIDE R72, R79.reuse, 0x2, R8 ;  /* 0x000000024f487825 */ /* 0x040fe200078e0208 */
[----:B------:R3:W-:Y:S01]  /*d200*/  @P3 STG.E.U16 desc[UR20][R68.64], R135 ;  /* 0x0000008744003986 */ /* 0x0007e2000c101514 */
[----:B------:R-:W1:Y:S02]  /*d210*/  LDCU UR62, c[0x0][0x39c] ;  /* 0x00007380ff3e77ac */ /* 0x000e640008000800 */
[C---:B0-----:R-:W-:Y:S01]  /*d220*/  IMAD.WIDE R132, R79.reuse, 0x2, R6 ;  /* 0x000000024f847825 */ /* 0x041fe200078e0206 */
[----:B------:R-:W-:Y:S03]  /*d230*/  @P4 STG.E.U16 desc[UR20][R72.64], R201 ;  /* 0x000000c948004986 */ /* 0x000fe6000c101514 */
[----:B------:R-:W-:Y:S01]  /*d240*/  VIADD R131, R0, 0x43 ;  /* 0x0000004300837836 */ /* 0x000fe20000000000 */
[----:B------:R0:W-:Y:S01]  /*d250*/  @P1 STG.E.U16 desc[UR20][R132.64], R136 ;  /* 0x0000008884001986 */ /* 0x0001e2000c101514 */
[----:B---3--:R-:W-:-:S03]  /*d260*/  IMAD.WIDE R68, R79, 0x2, R70 ;  /* 0x000000024f447825 */ /* 0x008fc600078e0246 */
[----:B------:R-:W-:Y:S01]  /*d270*/  ISETP.GE.AND P1, PT, R131, UR12, PT ;  /* 0x0000000c83007c0c */ /* 0x000fe2000bf26270 */
[----:B------:R-:W3:Y:S01]  /*d280*/  LDCU UR12, c[0x0][0x398] ;  /* 0x00007300ff0c77ac */ /* 0x000ee20008000800 */
[----:B------:R-:W-:Y:S01]  /*d290*/  ISETP.LT.AND P3, PT, R197, UR60, !P6 ;  /* 0x0000003cc5007c0c */ /* 0x000fe2000f761270 */
[----:B------:R-:W-:Y:S01]  /*d2a0*/  VIADD R131, R79, UR30 ;  /* 0x0000001e4f837c36 */ /* 0x000fe20008000000 */
[----:B------:R-:W-:Y:S01]  /*d2b0*/  ISETP.LT.AND P4, PT, R196, UR73, !P6 ;  /* 0x00000049c4007c0c */ /* 0x000fe2000f781270 */
[----:B------:R1:W-:Y:S01]  /*d2c0*/  @P5 STG.E.U16 desc[UR20][R68.64], R78 ;  /* 0x0000004e44005986 */ /* 0x0003e2000c101514 */
[----:B------:R-:W2:Y:S01]  /*d2d0*/  LDCU UR60, c[0x0][0x398] ;  /* 0x00007300ff3c77ac */ /* 0x000ea20008000800 */
[----:B0-----:R-:W-:Y:S01]  /*d2e0*/  PRMT R132, R78, 0x7632, R132 ;  /* 0x000076324e847816 */ /* 0x001fe20000000084 */
[----:B------:R-:W-:Y:S01]  /*d2f0*/  IMAD.WIDE R72, R131, 0x2, R8 ;  /* 0x0000000283487825 */ /* 0x000fe200078e0208 */
[----:B------:R-:W-:Y:S01]  /*d300*/  ISETP.LT.AND P6, PT, R3, UR67, !P6 ;  /* 0x0000004303007c0c */ /* 0x000fe2000f7c1270 */
[----:B------:R-:W0:Y:S01]  /*d310*/  LDCU UR73, c[0x0][0x398] ;  /* 0x00007300ff4977ac */ /* 0x000e220008000800 */
[----:B------:R-:W-:Y:S01]  /*d320*/  ISETP.LT.AND P5, PT, R2, UR59, !P1 ;  /* 0x0000003b02007c0c */ /* 0x000fe2000cfa1270 */
[----:B------:R-:W-:Y:S01]  /*d330*/  VIADD R133, R131, UR30 ;  /* 0x0000001e83857c36 */ /* 0x000fe20008000000 */
[----:B------:R-:W0:Y:S01]  /*d340*/  LDCU UR59, c[0x0][0x39c] ;  /* 0x00007380ff3b77ac */ /* 0x000e220008000800 */
[----:B-1----:R-:W-:Y:S01]  /*d350*/  IMAD.WIDE R68, R79, 0x2, R4 ;  /* 0x000000024f447825 */ /* 0x002fe200078e0204 */
[----:B------:R-:W-:Y:S01]  /*d360*/  PRMT R79, R202, 0x7632, R79 ;  /* 0x00007632ca4f7816 */ /* 0x000fe2000000004f */
[----:B------:R-:W1:Y:S03]  /*d370*/  LDCU UR67, c[0x0][0x398] ;  /* 0x00007300ff4377ac */ /* 0x000e660008000800 */
[----:B------:R0:W-:Y:S01]  /*d380*/  @P0 STG.E.U16 desc[UR20][R68.64], R132 ;  /* 0x0000008444000986 */ /* 0x0001e2000c101514 */
[----:B------:R-:W-:Y:S01]  /*d390*/  ISETP.LT.AND P0, PT, R197, UR4, !P1 ;  /* 0x00000004c5007c0c */ /* 0x000fe2000cf01270 */
[----:B------:R-:W-:Y:S01]  /*d3a0*/  VIADD R78, R0, 0x44 ;  /* 0x00000044004e7836 */ /* 0x000fe20000000000 */
[----:B------:R-:W-:Y:S01]  /*d3b0*/  F2FP.BF16.F32.PACK_AB R17, R17, R81 ;  /* 0x000000511111723e */ /* 0x000fe200000010ff */
[----:B------:R1:W-:Y:S01]  /*d3c0*/  @P2 STG.E.U16 desc[UR20][R72.64], R202 ;  /* 0x000000ca48002986 */ /* 0x0003e2000c101514 */
[----:B------:R-:W-:Y:S01]  /*d3d0*/  ISETP.LT.AND P2, PT, R196, UR33, !P1 ;  /* 0x00000021c4007c0c */ /* 0x000fe2000cf41270 */
[----:B------:R-:W2:Y:S01]  /*d3e0*/  LDCU UR4, c[0x0][0x398] ;  /* 0x00007300ff0477ac */ /* 0x000ea20008000800 */
[----:B0-----:R-:W-:Y:S01]  /*d3f0*/  IMAD.WIDE R68, R131, 0x2, R6 ;  /* 0x0000000283447825 */ /* 0x001fe200078e0206 */
[----:B------:R-:W-:Y:S01]  /*d400*/  PRMT R132, R77, 0x7632, R132 ;  /* 0x000076324d847816 */ /* 0x000fe20000000084 */
[----:B------:R-:W0:Y:S02]  /*d410*/  LDCU UR33, c[0x0][0x398] ;  /* 0x00007300ff2177ac */ /* 0x000e240008000800 */
[----:B-1----:R-:W-:Y:S01]  /*d420*/  IMAD.WIDE R72, R131, 0x2, R70 ;  /* 0x0000000283487825 */ /* 0x002fe200078e0246 */
[----:B------:R1:W-:Y:S01]  /*d430*/  @P3 STG.E.U16 desc[UR20][R68.64], R79 ;  /* 0x0000004f44003986 */ /* 0x0003e2000c101514 */
[----:B------:R-:W-:Y:S01]  /*d440*/  ISETP.GE.AND P3, PT, R78, UR41, PT ;  /* 0x000000294e007c0c */ /* 0x000fe2000bf66270 */
[----:B------:R-:W0:Y:S02]  /*d450*/  LDCU UR41, c[0x0][0x398] ;  /* 0x00007300ff2977ac */ /* 0x000e240008000800 */
[----:B------:R3:W-:Y:S01]  /*d460*/  @P4 STG.E.U16 desc[UR20][R72.64], R77 ;  /* 0x0000004d48004986 */ /* 0x0007e2000c101514 */
[----:B------:R-:W-:Y:S01]  /*d470*/  ISETP.LT.AND P1, PT, R3, UR31, !P1 ;  /* 0x0000001f03007c0c */ /* 0x000fe2000cf21270 */
[----:B------:R-:W0:Y:S01]  /*d480*/  LDCU UR31, c[0x0][0x398] ;  /* 0x00007300ff1f77ac */ /* 0x000e220008000800 */
[----:B------:R-:W-:Y:S01]  /*d490*/  ISETP.LT.AND P4, PT, R2, UR57, !P3 ;  /* 0x0000003902007c0c */ /* 0x000fe2000df81270 */
[----:B------:R-:W0:Y:S01]  /*d4a0*/  LDCU UR57, c[0x0][0x39c] ;  /* 0x00007380ff3977ac */ /* 0x000e220008000800 */
[----:B-1----:R-:W-:Y:S01]  /*d4b0*/  IMAD.WIDE R68, R131, 0x2, R4 ;  /* 0x0000000283447825 */ /* 0x002fe200078e0204 */
[----:B------:R-:W-:-:S03]  /*d4c0*/  PRMT R131, R205, 0x7632, R131 ;  /* 0x00007632cd837816 */ /* 0x000fc60000000083 */
[C---:B---3--:R-:W-:Y:S01]  /*d4d0*/  IMAD.WIDE R72, R133.reuse, 0x2, R8 ;  /* 0x0000000285487825 */ /* 0x048fe200078e0208 */
[----:B------:R1:W-:Y:S03]  /*d4e0*/  @P6 STG.E.U16 desc[UR20][R68.64], R132 ;  /* 0x0000008444006986 */ /* 0x0003e6000c101514 */
[C---:B------:R-:W-:Y:S01]  /*d4f0*/  IMAD.WIDE R78, R133.reuse, 0x2, R6 ;  /* 0x00000002854e7825 */ /* 0x040fe200078e0206 */
[----:B------:R3:W-:Y:S03]  /*d500*/  @P5 STG.E.U16 desc[UR20][R72.64], R205 ;  /* 0x000000cd48005986 */ /* 0x0007e6000c101514 */
[----:B------:R-:W-:Y:S01]  /*d510*/  VIADD R77, R0, 0x45 ;  /* 0x00000045004d7836 */ /* 0x000fe20000000000 */
[----:B------:R0:W-:Y:S01]  /*d520*/  @P0 STG.E.U16 desc[UR20][R78.64], R131 ;  /* 0x000000834e000986 */ /* 0x0001e2000c101514 */
[----:B-1----:R-:W-:-:S03]  /*d530*/  IMAD.WIDE R68, R133, 0x2, R70 ;  /* 0x0000000285447825 */ /* 0x002fc600078e0246 */
[----:B------:R-:W-:Y:S01]  /*d540*/  ISETP.GE.AND P0, PT, R77, UR61, PT ;  /* 0x0000003d4d007c0c */ /* 0x000fe2000bf06270 */
[----:B------:R-:W1:Y:S01]  /*d550*/  LDCU UR61, c[0x0][0x398] ;  /* 0x00007300ff3d77ac */ /* 0x000e620008000800 */
[----:B------:R-:W-:Y:S01]  /*d560*/  ISETP.LT.AND P6, PT, R197, UR44, !P3 ;  /* 0x0000002cc5007c0c */ /* 0x000fe2000dfc1270 */
[----:B------:R-:W-:Y:S01]  /*d570*/  VIADD R77, R133, UR30 ;  /* 0x0000001e854d7c36 */ /* 0x000fe20008000000 */
[----:B------:R-:W-:Y:S01]  /*d580*/  ISETP.LT.AND P5, PT, R196, UR69, !P3 ;  /* 0x00000045c4007c0c */ /* 0x000fe2000dfa1270 */
[----:B------:R5:W-:Y:S01]  /*d590*/  @P2 STG.E.U16 desc[UR20][R68.64], R76 ;  /* 0x0000004c44002986 */ /* 0x000be2000c101514 */
[----:B------:R-:W-:Y:S01]  /*d5a0*/  PRMT R132, R209, 0x7632, R132 ;  /* 0x00007632d1847816 */ /* 0x000fe20000000084 */
[----:B---3--:R-:W-:Y:S01]  /*d5b0*/  IMAD.WIDE R72, R77, 0x2, R8 ;  /* 0x000000024d487825 */ /* 0x008fe200078e0208 */
[----:B0-----:R-:W-:Y:S01]  /*d5c0*/  PRMT R78, R76, 0x7632, R78 ;  /* 0x000076324c4e7816 */ /* 0x001fe2000000004e */
[----:B------:R-:W0:Y:S01]  /*d5d0*/  LDCU UR44, c[0x0][0x398] ;  /* 0x00007300ff2c77ac */ /* 0x000e220008000800 */
[----:B------:R-:W-:-:S02]  /*d5e0*/  ISETP.LT.AND P3, PT, R3, UR22, !P3 ;  /* 0x0000001603007c0c */ /* 0x000fc4000df61270 */
[----:B------:R-:W-:Y:S02]  /*d5f0*/  ISETP.LT.AND P2, PT, R2, UR40, !P0 ;  /* 0x0000002802007c0c */ /* 0x000fe4000c741270 */
[----:B------:R-:W-:Y:S01]  /*d600*/  PRMT R131, R206, 0x7632, R131 ;  /* 0x00007632ce837816 */ /* 0x000fe20000000083 */
[----:B------:R-:W-:Y:S01]  /*d610*/  VIADD R79, R77, UR30 ;  /* 0x0000001e4d4f7c36 */ /* 0x000fe20008000000 */
[----:B------:R-:W3:Y:S01]  /*d620*/  LDCU UR40, c[0x0][0x39c] ;  /* 0x00007380ff2877ac */ /* 0x000ee20008000800 */
[----:B-----5:R-:W-:Y:S01]  /*d630*/  IMAD.WIDE R68, R133, 0x2, R4 ;  /* 0x0000000285447825 */ /* 0x020fe200078e0204 */
[----:B------:R-:W-:Y:S02]  /*d640*/  F2FP.BF16.F32.PACK_AB R18, R18, R82 ;  /* 0x000000521212723e */ /* 0x000fe400000010ff */
[----:B------:R-:W-:Y:S01]  /*d650*/  F2FP.BF16.F32.PACK_AB R83, R19, R83 ;  /* 0x000000531353723e */ /* 0x000fe200000010ff */
[----:B------:R-:W-:Y:S01]  /*d660*/  VIADD R76, R0, 0x46 ;  /* 0x00000046004c7836 */ /* 0x000fe20000000000 */
[----:B------:R5:W-:Y:S01]  /*d670*/  @P1 STG.E.U16 desc[UR20][R68.64], R78 ;  /* 0x0000004e44001986 */ /* 0x000be2000c101514 */
[----:B------:R-:W-:Y:S01]  /*d680*/  ISETP.LT.AND P1, PT, R197, UR28, !P0 ;  /* 0x0000001cc5007c0c */ /* 0x000fe2000c721270 */
[----:B------:R-:W0:Y:S02]  /*d690*/  LDCU UR69, c[0x0][0x398] ;  /* 0x00007300ff4577ac */ /* 0x000e240008000800 */
[----:B------:R1:W-:Y:S01]  /*d6a0*/  @P4 STG.E.U16 desc[UR20][R72.64], R206 ;  /* 0x000000ce48004986 */ /* 0x0003e2000c101514 */
[----:B------:R-:W-:Y:S01]  /*d6b0*/  ISETP.LT.AND P4, PT, R196, UR42, !P0 ;  /* 0x0000002ac4007c0c */ /* 0x000fe2000c781270 */
[----:B------:R-:W0:Y:S01]  /*d6c0*/  LDCU UR22, c[0x0][0x398] ;  /* 0x00007300ff1677ac */ /* 0x000e220008000800 */
[----:B-----5:R-:W-:Y:S01]  /*d6d0*/  IMAD.WIDE R68, R77, 0x2, R6 ;  /* 0x000000024d447825 */ /* 0x020fe200078e0206 */
[----:B------:R-:W-:Y:S01]  /*d6e0*/  PRMT R78, R75, 0x7632, R78 ;  /* 0x000076324b4e7816 */ /* 0x000fe2000000004e */
[----:B------:R-:W5:Y:S02]  /*d6f0*/  LDCU UR28, c[0x0][0x398] ;  /* 0x00007300ff1c77ac */ /* 0x000f640008000800 */
        /* <DEDUP_REMOVED lines=10> */
[----:B------:R-:W-:Y:S01]  /*d7a0*/  PRMT R131, R213, 0x7632, R131 ;  /* 0x00007632d5837816 */ /* 0x000fe20000000083 */
[----:B------:R-:W1:Y:S02]  /*d7b0*/  LDCU UR38, c[0x0][0x398] ;  /* 0x00007300ff2677ac */ /* 0x000e640008000800 */
[C---:B---3--:R-:W-:Y:S01]  /*d7c0*/  IMAD.WIDE R72, R79.reuse, 0x2, R8 ;  /* 0x000000024f487825 */ /* 0x048fe200078e0208 */
[----:B------:R3:W-:Y:S03]  /*d7d0*/  @P3 STG.E.U16 desc[UR20][R68.64], R78 ;  /* 0x0000004e44003986 */ /* 0x0007e6000c101514 */
[C---:B------:R-:W-:Y:S01]  /*d7e0*/  IMAD.WIDE R76, R79.reuse, 0x2, R6 ;  /* 0x000000024f4c7825 */ /* 0x040fe200078e0206 */
[----:B------:R0:W-:Y:S03]  /*d7f0*/  @P2 STG.E.U16 desc[UR20][R72.64], R209 ;  /* 0x000000d148002986 */ /* 0x0001e6000c101514 */
        /* <DEDUP_REMOVED lines=9> */
[----:B------:R-:W-:Y:S01]  /*d890*/  PRMT R78, R10, 0x7632, R78 ;  /* 0x000076320a4e7816 */ /* 0x000fe2000000004e */
[----:B0-----:R-:W-:Y:S01]  /*d8a0*/  IMAD.WIDE R72, R75, 0x2, R8 ;  /* 0x000000024b487825 */ /* 0x001fe200078e0208 */
[----:B------:R-:W-:Y:S01]  /*d8b0*/  PRMT R76, R74, 0x7632, R76 ;  /* 0x000076324a4c7816 */ /* 0x000fe2000000004c */
[----:B------:R-:W0:Y:S01]  /*d8c0*/  LDCU UR47, c[0x0][0x398] ;  /* 0x00007300ff2f77ac */ /* 0x000e220008000800 */
[----:B------:R-:W-:-:S02]  /*d8d0*/  ISETP.LT.AND P6, PT, R3, UR36, !P6 ;  /* 0x0000002403007c0c */ /* 0x000fc4000f7c1270 */
[----:B------:R-:W-:Y:S01]  /*d8e0*/  ISETP.LT.AND P4, PT, R2, UR76, !P1 ;  /* 0x0000004c02007c0c */ /* 0x000fe2000cf81270 */
        /* <DEDUP_REMOVED lines=10> */
[C---:B------:R-:W-:Y:S01]  /*d990*/  VIADD R79, R75.reuse, UR30 ;  /* 0x0000001e4b4f7c36 */ /* 0x040fe20008000000 */
[----:B------:R-:W2:Y:S01]  /*d9a0*/  LDCU UR36, c[0x0][0x398] ;  /* 0x00007300ff2477ac */ /* 0x000ea20008000800 */
[----:B0-----:R-:W-:Y:S01]  /*d9b0*/  IMAD.WIDE R68, R75, 0x2, R6 ;  /* 0x000000024b447825 */ /* 0x001fe200078e0206 */
[----:B------:R-:W-:Y:S01]  /*d9c0*/  F2FP.BF16.F32.PACK_AB R21, R21, R85 ;  /* 0x000000551515723e */ /* 0x000fe200000010ff */
[----:B------:R-:W0:Y:S02]  /*d9d0*/  LDCU UR51, c[0x0][0x398] ;  /* 0x00007300ff3377ac */ /* 0x000e240008000800 */
[----:B-1----:R-:W-:Y:S01]  /*d9e0*/  IMAD.WIDE R72, R75, 0x2, R70 ;  /* 0x000000024b487825 */ /* 0x002fe200078e0246 */
[----:B------:R1:W-:Y:S01]  /*d9f0*/  @P3 STG.E.U16 desc[UR20][R68.64], R77 ;  /* 0x0000004d44003986 */ /* 0x0003e2000c101514 */
[----:B------:R-:W-:Y:S01]  /*da00*/  ISETP.LT.AND P1, PT, R3, UR63, !P1 ;  /* 0x0000003f03007c0c */ /* 0x000fe2000cf21270 */
[----:B------:R-:W0:Y:S01]  /*da10*/  LDCU UR58, c[0x0][0x398] ;  /* 0x00007300ff3a77ac */ /* 0x000e220008000800 */
[----:B------:R-:W-:Y:S01]  /*da20*/  ISETP.GE.AND P3, PT, R74, UR10, PT ;  /* 0x0000000a4a007c0c */ /* 0x000fe2000bf66270 */
[----:B------:R3:W-:Y:S01]  /*da30*/  @P2 STG.E.U16 desc[UR20][R72.64], R10 ;  /* 0x0000000a48002986 */ /* 0x0007e2000c101514 */
[----:B------:R-:W-:Y:S01]  /*da40*/  F2FP.BF16.F32.PACK_AB R22, R22, R86 ;  /* 0x000000561616723e */ /* 0x000fe200000010ff */
[----:B------:R-:W0:Y:S01]  /*da50*/  LDCU UR63, c[0x0][0x398] ;  /* 0x00007300ff3f77ac */ /* 0x000e220008000800 */
[----:B-1----:R-:W-:Y:S01]  /*da60*/  IMAD.WIDE R68, R75, 0x2, R4 ;  /* 0x000000024b447825 */ /* 0x002fe200078e0204 */
[----:B------:R-:W1:Y:S03]  /*da70*/  LDCU UR10, c[0x0][0x398] ;  /* 0x00007300ff0a77ac */ /* 0x000e660008000800 */
[C---:B---3--:R-:W-:Y:S01]  /*da80*/  IMAD.WIDE R72, R79.reuse, 0x2, R8 ;  /* 0x000000024f487825 */ /* 0x048fe200078e0208 */
[----:B------:R-:W-:Y:S03]  /*da90*/  @P6 STG.E.U16 desc[UR20][R68.64], R78 ;  /* 0x0000004e44006986 */ /* 0x000fe6000c101514 */
[----:B------:R-:W-:Y:S01]  /*daa0*/  IMAD.WIDE R74, R79, 0x2, R6 ;  /* 0x000000024f4a7825 */ /* 0x000fe200078e0206 */
[----:B------:R-:W-:-:S03]  /*dab0*/  ISETP.LT.AND P2, PT, R2, UR55, !P3 ;  /* 0x0000003702007c0c */ /* 0x000fc6000df41270 */
[----:B------:R-:W-:Y:S02]  /*dac0*/  VIADD R10, R0, 0x49 ;  /* 0x00000049000a7836 */ /* 0x000fe40000000000 */
[----:B------:R-:W-:Y:S01]  /*dad0*/  IMAD.WIDE R76, R79, 0x2, R70 ;  /* 0x000000024f4c7825 */ /* 0x000fe200078e0246 */
[----:B------:R3:W-:Y:S01]  /*dae0*/  @P4 STG.E.U16 desc[UR20][R72.64], R213 ;  /* 0x000000d548004986 */ /* 0x0007e2000c101514 */
[----:B------:R-:W-:Y:S01]  /*daf0*/  ISETP.LT.AND P6, PT, R197, UR50, !P3 ;  /* 0x00000032c5007c0c */ /* 0x000fe2000dfc1270 */
[----:B------:R-:W0:Y:S01]  /*db00*/  LDCU UR55, c[0x0][0x39c] ;  /* 0x00007380ff3777ac */ /* 0x000e220008000800 */
[----:B------:R-:W-:Y:S01]  /*db10*/  ISETP.GE.AND P4, PT, R10, UR18, PT ;  /* 0x000000120a007c0c */ /* 0x000fe2000bf86270 */
[----:B------:R1:W-:Y:S01]  /*db20*/  @P0 STG.E.U16 desc[UR20][R74.64], R131 ;  /* 0x000000834a000986 */ /* 0x0003e2000c101514 */
[----:B------:R-:W0:Y:S03]  /*db30*/  LDCU UR50, c[0x0][0x398] ;  /* 0x00007300ff3277ac */ /* 0x000e260008000800 */
[----:B------:R4:W-:Y:S01]  /*db40*/  @P5 STG.E.U16 desc[UR20][R76.64], R11 ;  /* 0x0000000b4c005986 */ /* 0x0009e2000c101514 */
[----:B------:R-:W-:Y:S01]  /*db50*/  ISETP.LT.AND P0, PT, R196, UR9, !P3 ;  /* 0x00000009c4007c0c */ /* 0x000fe2000df01270 */
[----:B------:R-:W0:Y:S01]  /*db60*/  LDCU UR9, c[0x0][0x398] ;  /* 0x00007300ff0977ac */ /* 0x000e220008000800 */
[----:B---3--:R-:W-:-:S02]  /*db70*/  VIADD R73, R79, UR30 ;  /* 0x0000001e4f497c36 */ /* 0x008fc40008000000 */
[----:B------:R-:W-:Y:S01]  /*db80*/  VIADD R72, R0, 0x4a ;  /* 0x0000004a00487836 */ /* 0x000fe20000000000 */
[----:B------:R-:W3:Y:S01]  /*db90*/  LDCU UR18, c[0x0][0x398] ;  /* 0x00007300ff1277ac */ /* 0x000ee20008000800 */
[----:B-1----:R-:W-:Y:S01]  /*dba0*/  PRMT R75, R11, 0x7632, R75 ;  /* 0x000076320b4b7816 */ /* 0x002fe2000000004b */
[----:B----4-:R-:W-:Y:S01]  /*dbb0*/  IMAD.WIDE R10, R79, 0x2, R4 ;  /* 0x000000024f0a7825 */ /* 0x010fe200078e0204 */
[----:B------:R-:W-:Y:S01]  /*dbc0*/  ISETP.LT.AND P3, PT, R3, UR56, !P3 ;  /* 0x0000003803007c0c */ /* 0x000fe2000df61270 */
[----:B------:R-:W1:Y:S02]  /*dbd0*/  LDCU UR56, c[0x0][0x398] ;  /* 0x00007300ff3877ac */ /* 0x000e640008000800 */
[----:B------:R-:W-:Y:S01]  /*dbe0*/  IMAD.WIDE R68, R73, 0x2, R8 ;  /* 0x0000000249447825 */ /* 0x000fe200078e0208 */
[----:B------:R4:W-:Y:S01]  /*dbf0*/  @P1 STG.E.U16 desc[UR20][R10.64], R75 ;  /* 0x0000004b0a001986 */ /* 0x0009e2000c101514 */
[----:B------:R-:W-:Y:S01]  /*dc00*/  ISETP.LT.AND P5, PT, R2, UR72, !P4 ;  /* 0x0000004802007c0c */ /* 0x000fe2000e7a1270 */
[----:B------:R-:W0:Y:S01]  /*dc10*/  LDCU UR72, c[0x0][0x39c] ;  /* 0x00007380ff4877ac */ /* 0x000e220008000800 */
[----:B------:R-:W-:Y:S01]  /*dc20*/  ISETP.LT.AND P1, PT, R197, UR53, !P4 ;  /* 0x00000035c5007c0c */ /* 0x000fe2000e721270 */
[----:B------:R1:W-:Y:S01]  /*dc30*/  @P2 STG.E.U16 desc[UR20][R68.64], R214 ;  /* 0x000000d644002986 */ /* 0x0003e2000c101514 */
[----:B------:R-:W-:Y:S01]  /*dc40*/  ISETP.LT.AND P2, PT, R196, UR49, !P4 ;  /* 0x00000031c4007c0c */ /* 0x000fe2000e741270 */
[C---:B------:R-:W-:Y:S01]  /*dc50*/  VIADD R77, R73.reuse, UR30 ;  /* 0x0000001e494d7c36 */ /* 0x040fe20008000000 */
[----:B----4-:R-:W-:Y:S01]  /*dc60*/  PRMT R11, R214, 0x7632, R11 ;  /* 0x00007632d60b7816 */ /* 0x010fe2000000000b */
[C---:B------:R-:W-:Y:S01]  /*dc70*/  IMAD.WIDE R74, R73.reuse, 0x2, R6 ;  /* 0x00000002494a7825 */ /* 0x040fe200078e0206 */
[----:B------:R-:W-:Y:S01]  /*dc80*/  PRMT R76, R12, 0x7632, R76 ;  /* 0x000076320c4c7816 */ /* 0x000fe2000000004c */
[----:B------:R-:W4:Y:S03]  /*dc90*/  LDCU UR53, c[0x0][0x398] ;  /* 0x00007300ff3577ac */ /* 0x000f260008000800 */
[----:B------:R0:W-:Y:S01]  /*dca0*/  @P6 STG.E.U16 desc[UR20][R74.64], R11 ;  /* 0x0000000b4a006986 */ /* 0x0001e2000c101514 */
[----:B-1----:R-:W-:Y:S01]  /*dcb0*/  IMAD.WIDE R68, R73, 0x2, R4 ;  /* 0x0000000249447825 */ /* 0x002fe200078e0204 */
[----:B------:R-:W-:Y:S01]  /*dcc0*/  ISETP.GE.AND P6, PT, R72, UR70, PT ;  /* 0x0000004648007c0c */ /* 0x000fe2000bfc6270 */
[----:B------:R-:W1:Y:S01]  /*dcd0*/  LDCU UR49, c[0x0][0x398] ;  /* 0x00007300ff3177ac */ /* 0x000e620008000800 */
[----:B------:R-:W-:Y:S01]  /*dce0*/  ISETP.LT.AND P4, PT, R3, UR54, !P4 ;  /* 0x0000003603007c0c */ /* 0x000fe2000e781270 */
[----:B------:R-:W-:Y:S01]  /*dcf0*/  VIADD R79, R77, UR30 ;  /* 0x0000001e4d4f7c36 */ /* 0x000fe20008000000 */
[----:B------:R-:W-:Y:S01]  /*dd00*/  F2FP.BF16.F32.PACK_AB R23, R23, R87 ;  /* 0x000000571717723e */ /* 0x000fe200000010ff */
[----:B------:R-:W1:Y:S01]  /*dd10*/  LDCU UR54, c[0x0][0x398] ;  /* 0x00007300ff3677ac */ /* 0x000e620008000800 */
[----:B------:R-:W-:Y:S01]  /*dd20*/  F2FP.BF16.F32.PACK_AB R24, R24, R88 ;  /* 0x000000581818723e */ /* 0x000fe200000010ff */
[----:B------:R-:W1:Y:S01]  /*dd30*/  LDCU UR70, c[0x0][0x398] ;  /* 0x00007300ff4677ac */ /* 0x000e620008000800 */
[----:B0-----:R-:W-:Y:S01]  /*dd40*/  PRMT R75, R12, 0x7610, R75 ;  /* 0x000076100c4b7816 */ /* 0x001fe2000000004b */
[----:B------:R-:W-:-:S04]  /*dd50*/  IMAD.WIDE R10, R73, 0x2, R70 ;  /* 0x00000002490a7825 */ /* 0x000fc800078e0246 */
[C---:B------:R-:W-:Y:S01]  /*dd60*/  IMAD.WIDE R72, R77.reuse, 0x2, R8 ;  /* 0x000000024d487825 */ /* 0x040fe200078e0208 */
[----:B------:R0:W-:Y:S04]  /*dd70*/  @P0 STG.E.U16 desc[UR20][R10.64], R75 ;  /* 0x0000004b0a000986 */ /* 0x0001e8000c101514 */
[----:B------:R1:W-:Y:S01]  /*dd80*/  @P3 STG.E.U16 desc[UR20][R68.64], R76 ;  /* 0x0000004c44003986 */ /* 0x0003e2000c101514 */
[----:B------:R-:W-:Y:S01]  /*dd90*/  VIADD R12, R0, 0x4b ;  /* 0x0000004b000c7836 */ /* 0x000fe20000000000 */
[----:B------:R-:W-:Y:S01]  /*dda0*/  ISETP.LT.AND P0, PT, R2, UR48, !P6 ;  /* 0x0000003002007c0c */ /* 0x000fe2000f701270 */
[----:B------:R-:W2:Y:S01]  /*ddb0*/  LDCU UR48, c[0x0][0x39c] ;  /* 0x00007380ff3077ac */ /* 0x000ea20008000800 */
[----:B------:R3:W-:Y:S01]  /*ddc0*/  @P5 STG.E.U16 desc[UR20][R72.64], R217 ;  /* 0x000000d948005986 */ /* 0x0007e2000c101514 */
[----:B0-----:R-:W-:Y:S01]  /*ddd0*/  IMAD.WIDE R74, R77, 0x2, R6 ;  /* 0x000000024d4a7825 */ /* 0x001fe200078e0206 */
[----:B-1----:R-:W-:-:S03]  /*dde0*/  PRMT R69, R217, 0x7632, R69 ;  /* 0x00007632d9457816 */ /* 0x002fc60000000045 */
[----:B------:R-:W-:Y:S01]  /*ddf0*/  IMAD.WIDE R10, R77, 0x2, R70 ;  /* 0x000000024d0a7825 */ /* 0x000fe200078e0246 */
[----:B------:R-:W-:Y:S01]  /*de00*/  ISETP.LT.AND P3, PT, R197, UR34, !P6 ;  /* 0x00000022c5007c0c */ /* 0x000fe2000f761270 */
[----:B------:R-:W0:Y:S01]  /*de10*/  LDCU UR34, c[0x0][0x398] ;  /* 0x00007300ff2277ac */ /* 0x000e220008000800 */
[----:B------:R1:W-:Y:S01]  /*de20*/  @P1 STG.E.U16 desc[UR20][R74.64], R69 ;  /* 0x000000454a001986 */ /* 0x0003e2000c101514 */
[----:B------:R-:W-:Y:S01]  /*de30*/  ISETP.LT.AND P5, PT, R196, UR52, !P6 ;  /* 0x00000034c4007c0c */ /* 0x000fe2000f7a1270 */
[----:B---3--:R-:W-:Y:S01]  /*de40*/  VIADD R73, R0, 0x4c ;  /* 0x0000004c00497836 */ /* 0x008fe20000000000 */
[----:B------:R-:W-:Y:S01]  /*de50*/  ISETP.GE.AND P1, PT, R12, UR14, PT ;  /* 0x0000000e0c007c0c */ /* 0x000fe2000bf26270 */
[----:B------:R3:W-:Y:S01]  /*de60*/  @P2 STG.E.U16 desc[UR20][R10.64], R13 ;  /* 0x0000000d0a002986 */ /* 0x0007e2000c101514 */
[----:B------:R-:W-:Y:S01]  /*de70*/  VIADD R72, R0, 0x4d ;  /* 0x0000004d00487836 */ /* 0x000fe20000000000 */
[----:B------:R-:W-:Y:S01]  /*de80*/  ISETP.LT.AND P6, PT, R3, UR45, !P6 ;  /* 0x0000002d03007c0c */ /* 0x000fe2000f7c1270 */
[----:B------:R-:W0:Y:S01]  /*de90*/  LDCU UR52, c[0x0][0x398] ;  /* 0x00007300ff3477ac */ /* 0x000e220008000800 */
[----:B------:R-:W-:-:S02]  /*dea0*/  ISETP.GE.AND P2, PT, R73, UR65, PT ;  /* 0x0000004149007c0c */ /* 0x000fc4000bf46270 */
[----:B------:R-:W-:Y:S01]  /*deb0*/  F2FP.BF16.F32.PACK_AB R25, R25, R89 ;  /* 0x000000591919723e */ /* 0x000fe200000010ff */
[----:B------:R-:W0:Y:S01]  /*dec0*/  LDCU UR14, c[0x0][0x398] ;  /* 0x00007300ff0e77ac */ /* 0x000e220008000800 */
[----:B-1----:R-:W-:Y:S01]  /*ded0*/  IMAD.WIDE R68, R79, 0x2, R8 ;  /* 0x000000024f447825 */ /* 0x002fe200078e0208 */
[----:B------:R-:W1:Y:S01]  /*dee0*/  LDCU UR65, c[0x0][0x398] ;  /* 0x00007300ff4177ac */ /* 0x000e620008000800 */
[----:B---3--:R-:W-:Y:S02]  /*def0*/  PRMT R11, R13, 0x7632, R11 ;  /* 0x000076320d0b7816 */ /* 0x008fe4000000000b */
[----:B------:R-:W-:Y:S01]  /*df00*/  IMAD.WIDE R12, R77, 0x2, R4 ;  /* 0x000000024d0c7825 */ /* 0x000fe200078e0204 */
[----:B------:R-:W3:Y:S04]  /*df10*/  LDCU UR45, c[0x0][0x398] ;  /* 0x00007300ff2d77ac */ /* 0x000ee80008000800 */
[----:B------:R0:W-:Y:S01]  /*df20*/  @P4 STG.E.U16 desc[UR20][R12.64], R11 ;  /* 0x0000000b0c004986 */ /* 0x0001e2000c101514 */
[----:B------:R-:W-:Y:S01]  /*df30*/  ISETP.GE.AND P4, PT, R72, UR37, PT ;  /* 0x0000002548007c0c */ /* 0x000fe2000bf86270 */
[C---:B------:R-:W-:Y:S01]  /*df40*/  IMAD.WIDE R72, R79.reuse, 0x2, R70 ;  /* 0x000000024f487825 */ /* 0x040fe200078e0246 */
[----:B------:R-:W1:Y:S01]  /*df50*/  LDCU UR37, c[0x0][0x39c] ;  /* 0x00007380ff2577ac */ /* 0x000e620008000800 */
[----:B------:R-:W-:Y:S01]  /*df60*/  @P0 STG.E.U16 desc[UR20][R68.64], R218 ;  /* 0x000000da44000986 */ /* 0x000fe2000c101514 */
[----:B0-----:R-:W-:Y:S01]  /*df70*/  PRMT R13, R218, 0x7632, R13 ;  /* 0x00007632da0d7816 */ /* 0x001fe2000000000d */
[----:B------:R-:W-:-:S05]  /*df80*/  IMAD.WIDE R10, R79, 0x2, R6 ;  /* 0x000000024f0a7825 */ /* 0x000fca00078e0206 */
[----:B------:R0:W-:Y:S04]  /*df90*/  @P3 STG.E.U16 desc[UR20][R10.64], R13 ;  /* 0x0000000d0a003986 */ /* 0x0001e8000c101514 */
[----:B------:R1:W-:Y:S01]  /*dfa0*/  @P5 STG.E.U16 desc[UR20][R72.64], R14 ;  /* 0x0000000e48005986 */ /* 0x0003e2000c101514 */
[----:B------:R-:W-:Y:S01]  /*dfb0*/  ISETP.LT.AND P5, PT, R2, UR75, !P1 ;  /* 0x0000004b02007c0c */ /* 0x000fe2000cfa1270 */
[----:B------:R-:W-:Y:S01]  /*dfc0*/  VIADD R75, R79, UR30 ;  /* 0x0000001e4f4b7c36 */ /* 0x000fe20008000000 */
[----:B------:R-:W-:Y:S01]  /*dfd0*/  ISETP.LT.AND P3, PT, R197, UR16, !P1 ;  /* 0x00000010c5007c0c */ /* 0x000fe2000cf61270 */
[----:B------:R-:W-:Y:S01]  /*dfe0*/  VIADD R74, R0, 0x4e ;  /* 0x0000004e004a7836 */ /* 0x000fe20000000000 */
[----:B------:R-:W2:Y:S01]  /*dff0*/  LDCU UR16, c[0x0][0x398] ;  /* 0x00007300ff1077ac */ /* 0x000ea20008000800 */
[----:B0-----:R-:W-:Y:S01]  /*e000*/  PRMT R11, R14, 0x7632, R11 ;  /* 0x000076320e0b7816 */ /* 0x001fe2000000000b */
[----:B------:R-:W-:Y:S01]  /*e010*/  IMAD.WIDE R12, R79, 0x2, R4 ;  /* 0x000000024f0c7825 */ /* 0x000fe200078e0204 */
[----:B------:R-:W-:Y:S01]  /*e020*/  F2FP.BF16.F32.PACK_AB R26, R26, R90 ;  /* 0x0000005a1a1a723e */ /* 0x000fe200000010ff */
[----:B------:R-:W0:Y:S02]  /*e030*/  LDCU UR75, c[0x0][0x398] ;  /* 0x00007300ff4b77ac */ /* 0x000e240008000800 */
[----:B------:R-:W-:Y:S01]  /*e040*/  IMAD.WIDE R68, R75, 0x2, R8 ;  /* 0x000000024b447825 */ /* 0x000fe200078e0208 */
[----:B------:R2:W-:Y:S01]  /*e050*/  @P6 STG.E.U16 desc[UR20][R12.64], R11 ;  /* 0x0000000b0c006986 */ /* 0x0005e2000c101514 */
[----:B------:R-:W-:Y:S01]  /*e060*/  ISETP.LT.AND P6, PT, R196, UR71, !P1 ;  /* 0x00000047c4007c0c */ /* 0x000fe2000cfc1270 */
[----:B------:R-:W0:Y:S01]  /*e070*/  LDCU UR71, c[0x0][0x398] ;  /* 0x00007300ff4777ac */ /* 0x000e220008000800 */
[----:B------:R-:W-:Y:S01]  /*e080*/  VIADD R10, R0, 0x4f ;  /* 0x0000004f000a7836 */ /* 0x000fe20000000000 */
[----:B------:R-:W-:Y:S01]  /*e090*/  ISETP.LT.AND P1, PT, R3, UR46, !P1 ;  /* 0x0000002e03007c0c */ /* 0x000fe2000cf21270 */
[----:B------:R3:W-:Y:S01]  /*e0a0*/  @P5 STG.E.U16 desc[UR20][R68.64], R221 ;  /* 0x000000dd44005986 */ /* 0x0007e2000c101514 */
[----:B-1----:R-:W-:Y:S01]  /*e0b0*/  PRMT R72, R15, 0x7610, R72 ;  /* 0x000076100f487816 */ /* 0x002fe20000000048 */
[----:B------:R-:W1:Y:S01]  /*e0c0*/  LDCU UR46, c[0x0][0x398] ;  /* 0x00007300ff2e77ac */ /* 0x000e620008000800 */
[----:B------:R-:W-:-:S02]  /*e0d0*/  ISETP.GE.AND P5, PT, R10, UR59, PT ;  /* 0x0000003b0a007c0c */ /* 0x000fc4000bfa6270 */
[----:B------:R-:W-:Y:S01]  /*e0e0*/  PRMT R73, R15, 0x7632, R73 ;  /* 0x000076320f497816 */ /* 0x000fe20000000049 */
[C---:B--2---:R-:W-:Y:S01]  /*e0f0*/  IMAD.WIDE R10, R75.reuse, 0x2, R6 ;  /* 0x000000024b0a7825 */ /* 0x044fe200078e0206 */
[----:B------:R-:W-:Y:S01]  /*e100*/  ISETP.GE.AND P0, PT, R74, UR62, PT ;  /* 0x0000003e4a007c0c */ /* 0x000fe2000bf06270 */
[----:B------:R-:W2:Y:S02]  /*e110*/  LDCU UR59, c[0x0][0x39c] ;  /* 0x00007380ff3b77ac */ /* 0x000ea40008000800 */
[----:B------:R-:W-:Y:S01]  /*e120*/  IMAD.WIDE R12, R75, 0x2, R70 ;  /* 0x000000024b0c7825 */ /* 0x000fe200078e0246 */
[----:B---3--:R-:W-:Y:S01]  /*e130*/  PRMT R69, R221, 0x7632, R69 ;  /* 0x00007632dd457816 */ /* 0x008fe20000000045 */
[----:B------:R-:W3:Y:S02]  /*e140*/  LDCU UR62, c[0x0][0x398] ;  /* 0x00007300ff3e77ac */ /* 0x000ee40008000800 */
[C---:B------:R-:W-:Y:S02]  /*e150*/  IMAD.WIDE R14, R75.reuse, 0x2, R4 ;  /* 0x000000024b0e7825 */ /* 0x040fe400078e0204 */
[----:B------:R0:W-:Y:S01]  /*e160*/  @P3 STG.E.U16 desc[UR20][R10.64], R69 ;  /* 0x000000450a003986 */ /* 0x0001e2000c101514 */
[----:B------:R-:W-:Y:S01]  /*e170*/  ISETP.LT.AND P3, PT, R2, UR74, !P2 ;  /* 0x0000004a02007c0c */ /* 0x000fe2000d761270 */
[----:B------:R-:W-:Y:S01]  /*e180*/  VIADD R75, R75, UR30 ;  /* 0x0000001e4b4b7c36 */ /* 0x000fe20008000000 */
[----:B------:R-:W1:Y:S01]  /*e190*/  LDCU UR74, c[0x0][0x398] ;  /* 0x00007300ff4a77ac */ /* 0x000e620008000800 */
[----:B------:R2:W-:Y:S01]  /*e1a0*/  @P6 STG.E.U16 desc[UR20][R12.64], R72 ;  /* 0x000000480c006986 */ /* 0x0005e2000c101514 */
[----:B------:R-:W-:Y:S01]  /*e1b0*/  ISETP.LT.AND P6, PT, R196, UR26, !P2 ;  /* 0x0000001ac4007c0c */ /* 0x000fe2000d7c1270 */
[----:B------:R-:W-:Y:S01]  /*e1c0*/  VIADD R68, R0, 0x50 ;  /* 0x0000005000447836 */ /* 0x000fe20000000000 */
[----:B------:R-:W-:Y:S01]  /*e1d0*/  F2FP.BF16.F32.PACK_AB R27, R27, R91 ;  /* 0x0000005b1b1b723e */ /* 0x000fe200000010ff */
[----:B------:R3:W-:Y:S01]  /*e1e0*/  @P1 STG.E.U16 desc[UR20][R14.64], R73 ;  /* 0x000000490e001986 */ /* 0x0007e2000c101514 */
[----:B------:R-:W-:Y:S01]  /*e1f0*/  ISETP.LT.AND P1, PT, R197, UR39, !P2 ;  /* 0x00000027c5007c0c */ /* 0x000fe2000d721270 */
[----:B------:R-:W1:Y:S01]  /*e200*/  LDCU UR39, c[0x0][0x398] ;  /* 0x00007300ff2777ac */ /* 0x000e620008000800 */
[----:B0-----:R-:W-:Y:S01]  /*e210*/  IMAD.WIDE R10, R75, 0x2, R8 ;  /* 0x000000024b0a7825 */ /* 0x001fe200078e0208 */
[----:B------:R-:W-:Y:S01]  /*e220*/  PRMT R69, R222, 0x7632, R69 ;  /* 0x00007632de457816 */ /* 0x000fe20000000045 */
[----:B------:R-:W0:Y:S01]  /*e230*/  LDCU UR26, c[0x0][0x398] ;  /* 0x00007300ff1a77ac */ /* 0x000e220008000800 */
[----:B------:R-:W-:Y:S01]  /*e240*/  ISETP.LT.AND P2, PT, R3, UR64, !P2 ;  /* 0x0000004003007c0c */ /* 0x000fe2000d741270 */
[----:B--2---:R-:W-:Y:S01]  /*e250*/  IMAD.WIDE R12, R75, 0x2, R6 ;  /* 0x000000024b0c7825 */ /* 0x004fe200078e0206 */
[----:B------:R-:W-:-:S03]  /*e260*/  PRMT R72, R16, 0x7610, R72 ;  /* 0x0000761010487816 */ /* 0x000fc60000000048 */
[C---:B---3--:R-:W-:Y:S01]  /*e270*/  IMAD.WIDE R14, R75.reuse, 0x2, R70 ;  /* 0x000000024b0e7825 */ /* 0x048fe200078e0246 */
[----:B------:R2:W-:Y:S01]  /*e280*/  @P3 STG.E.U16 desc[UR20][R10.64], R222 ;  /* 0x000000de0a003986 */ /* 0x0005e2000c101514 */
[----:B------:R-:W-:Y:S01]  /*e290*/  ISETP.GE.AND P3, PT, R68, UR57, PT ;  /* 0x0000003944007c0c */ /* 0x000fe2000bf66270 */
[----:B------:R-:W3:Y:S02]  /*e2a0*/  LDCU UR57, c[0x0][0x39c] ;  /* 0x00007380ff3977ac */ /* 0x000ee40008000800 */
[----:B------:R0:W-:Y:S01]  /*e2b0*/  @P1 STG.E.U16 desc[UR20][R12.64], R69 ;  /* 0x000000450c001986 */ /* 0x0001e2000c101514 */
[----:B------:R-:W-:Y:S01]  /*e2c0*/  F2FP.BF16.F32.PACK_AB R28, R28, R92 ;  /* 0x0000005c1c1c723e */ /* 0x000fe200000010ff */
[----:B------:R-:W1:Y:S02]  /*e2d0*/  LDCU UR64, c[0x0][0x398] ;  /* 0x00007300ff4077ac */ /* 0x000e640008000800 */
[----:B------:R1:W-:Y:S01]  /*e2e0*/  @P6 STG.E.U16 desc[UR20][R14.64], R72 ;  /* 0x000000480e006986 */ /* 0x0003e2000c101514 */
[----:B------:R-:W-:Y:S01]  /*e2f0*/  ISETP.LT.AND P6, PT, R2, UR35, !P4 ;  /* 0x0000002302007c0c */ /* 0x000fe2000e7c1270 */
[----:B------:R-:W3:Y:S01]  /*e300*/  LDCU UR35, c[0x0][0x398] ;  /* 0x00007300ff2377ac */ /* 0x000ee20008000800 */
[----:B--2---:R-:W-:Y:S01]  /*e310*/  PRMT R11, R16, 0x7632, R11 ;  /* 0x00007632100b7816 */ /* 0x004fe2000000000b */
[----:B0-----:R-:W-:-:S04]  /*e320*/  IMAD.WIDE R68, R75, 0x2, R4 ;  /* 0x000000024b447825 */ /* 0x001fc800078e0204 */
[----:B------:R-:W-:Y:S01]  /*e330*/  VIADD R75, R75, UR30 ;  /* 0x0000001e4b4b7c36 */ /* 0x000fe20008000000 */
[----:B------:R0:W-:Y:S01]  /*e340*/  @P2 STG.E.U16 desc[UR20][R68.64], R11 ;  /* 0x0000000b44002986 */ /* 0x0001e2000c101514 */
[----:B------:R-:W-:Y:S02]  /*e350*/  ISETP.LT.AND P1, PT, R197, UR66, !P4 ;  /* 0x00000042c5007c0c */ /* 0x000fe4000e721270 */
[----:B-1----:R-:W-:Y:S01]  /*e360*/  PRMT R15, R225, 0x7632, R15 ;  /* 0x00007632e10f7816 */ /* 0x002fe2000000000f */
[C---:B------:R-:W-:Y:S01]  /*e370*/  IMAD.WIDE R12, R75.reuse, 0x2, R6 ;  /* 0x000000024b0c7825 */ /* 0x040fe200078e0206 */
[----:B------:R-:W1:Y:S03]  /*e380*/  LDCU UR66, c[0x0][0x398] ;  /* 0x00007300ff4277ac */ /* 0x000e660008000800 */
[----:B0-----:R-:W-:-:S05]  /*e390*/  IMAD.WIDE R10, R75, 0x2, R8 ;  /* 0x000000024b0a7825 */ /* 0x001fca00078e0208 */
[----:B------:R0:W-:Y:S01]  /*e3a0*/  @P6 STG.E.U16 desc[UR20][R10.64], R225 ;  /* 0x000000e10a006986 */ /* 0x0001e2000c101514 */
[----:B------:R-:W-:Y:S01]  /*e3b0*/  ISETP.LT.AND P6, PT, R196, UR68, !P4 ;  /* 0x00000044c4007c0c */ /* 0x000fe2000e7c1270 */
[----:B------:R-:W-:Y:S01]  /*e3c0*/  VIADD R16, R0, 0x51 ;  /* 0x0000005100107836 */ /* 0x000fe20000000000 */
[----:B------:R-:W-:Y:S01]  /*e3d0*/  ISETP.LT.AND P4, PT, R3, UR24, !P4 ;  /* 0x0000001803007c0c */ /* 0x000fe2000e781270 */
[----:B------:R2:W-:Y:S01]  /*e3e0*/  @P1 STG.E.U16 desc[UR20][R12.64], R15 ;  /* 0x0000000f0c001986 */ /* 0x0005e2000c101514 */
[----:B------:R-:W-:Y:S01]  /*e3f0*/  PRMT R68, R17, 0x7632, R68 ;  /* 0x0000763211447816 */ /* 0x000fe20000000044 */
[----:B------:R-:W1:Y:S01]  /*e400*/  LDCU UR24, c[0x0][0x39c] ;  /* 0x00007380ff1877ac */ /* 0x000e620008000800 */
[----:B------:R-:W-:Y:S01]  /*e410*/  ISETP.LT.AND P1, PT, R2, UR60, !P0 ;  /* 0x0000003c02007c0c */ /* 0x000fe2000c721270 */
[----:B0-----:R-:W-:Y:S01]  /*e420*/  IMAD.WIDE R10, R75, 0x2, R4 ;  /* 0x000000024b0a7825 */ /* 0x001fe200078e0204 */
[----:B------:R-:W-:Y:S01]  /*e430*/  PRMT R69, R18, 0x7632, R69 ;  /* 0x0000763212457816 */ /* 0x000fe20000000045 */
[----:B------:R-:W0:Y:S01]  /*e440*/  LDCU UR60, c[0x0][0x398] ;  /* 0x00007300ff3c77ac */ /* 0x000e220008000800 */
[----:B--2---:R-:W-:Y:S01]  /*e450*/  PRMT R13, R17, 0x7610, R13 ;  /* 0x00007610110d7816 */ /* 0x004fe2000000000d */
[C---:B------:R-:W-:Y:S01]  /*e460*/  IMAD.WIDE R14, R75.reuse, 0x2, R70 ;  /* 0x000000024b0e7825 */ /* 0x040fe200078e0246 */
[----:B------:R-:W2:Y:S03]  /*e470*/  LDCU UR68, c[0x0][0x398] ;  /* 0x00007300ff4477ac */ /* 0x000ea60008000800 */
[----:B------:R-:W-:Y:S01]  /*e480*/  VIADD R17, R75, UR30 ;  /* 0x0000001e4b117c36 */ /* 0x000fe20008000000 */
[----:B------:R0:W-:Y:S01]  /*e490*/  @P6 STG.E.U16 desc[UR20][R14.64], R13 ;  /* 0x0000000d0e006986 */ /* 0x0001e2000c101514 */
[----:B------:R-:W-:Y:S01]  /*e4a0*/  ISETP.LT.AND P6, PT, R197, UR73, !P0 ;  /* 0x00000049c5007c0c */ /* 0x000fe2000c7c1270 */
[----:B------:R-:W1:Y:S02]  /*e4b0*/  LDCU UR73, c[0x0][0x398] ;  /* 0x00007300ff4977ac */ /* 0x000e640008000800 */
[----:B------:R2:W-:Y:S01]  /*e4c0*/  @P4 STG.E.U16 desc[UR20][R10.64], R68 ;  /* 0x000000440a004986 */ /* 0x0005e2000c101514 */
[----:B------:R-:W-:Y:S01]  /*e4d0*/  ISETP.LT.AND P4, PT, R196, UR67, !P0 ;  /* 0x00000043c4007c0c */ /* 0x000fe2000c781270 */
[----:B------:R-:W-:Y:S01]  /*e4e0*/  VIADD R19, R17, UR30 ;  /* 0x0000001e11137c36 */ /* 0x000fe20008000000 */
[----:B------:R-:W-:Y:S01]  /*e4f0*/  ISETP.LT.AND P0, PT, R3, UR12, !P0 ;  /* 0x0000000c03007c0c */ /* 0x000fe2000c701270 */
[----:B------:R-:W1:Y:S01]  /*e500*/  LDCU UR12, c[0x0][0x39c] ;  /* 0x00007380ff0c77ac */ /* 0x000e620008000800 */
[C---:B0-----:R-:W-:Y:S01]  /*e510*/  IMAD.WIDE R12, R17.reuse, 0x2, R8 ;  /* 0x00000002110c7825 */ /* 0x041fe200078e0208 */
[----:B------:R-:W-:Y:S01]  /*e520*/  ISETP.GE.AND P2, PT, R16, UR40, PT ;  /* 0x0000002810007c0c */ /* 0x000fe2000bf46270 */
[----:B------:R-:W0:Y:S01]  /*e530*/  LDCU UR40, c[0x0][0x398] ;  /* 0x00007300ff2877ac */ /* 0x000e220008000800 */
[----:B--2---:R-:W-:Y:S01]  /*e540*/  PRMT R68, R226, 0x7632, R68 ;  /* 0x00007632e2447816 */ /* 0x004fe20000000044 */
[C---:B------:R-:W-:Y:S01]  /*e550*/  IMAD.WIDE R10, R17.reuse, 0x2, R6 ;  /* 0x00000002110a7825 */ /* 0x040fe200078e0206 */
[----:B------:R2:W-:Y:S01]  /*e560*/  @P1 STG.E.U16 desc[UR20][R12.64], R226 ;  /* 0x000000e20c001986 */ /* 0x0005e2000c101514 */
[----:B------:R-:W0:Y:S02]  /*e570*/  LDCU UR67, c[0x0][0x398] ;  /* 0x00007300ff4377ac */ /* 0x000e240008000800 */
[C---:B------:R-:W-:Y:S01]  /*e580*/  IMAD.WIDE R14, R17.reuse, 0x2, R70 ;  /* 0x00000002110e7825 */ /* 0x040fe200078e0246 */
[----:B------:R0:W-:Y:S01]  /*e590*/  @P6 STG.E.U16 desc[UR20][R10.64], R68 ;  /* 0x000000440a006986 */ /* 0x0001e2000c101514 */
[----:B------:R-:W-:Y:S01]  /*e5a0*/  ISETP.LT.AND P6, PT, R196, UR31, !P5 ;  /* 0x0000001fc4007c0c */ /* 0x000fe2000efc1270 */
[----:B------:R-:W1:Y:S02]  /*e5b0*/  LDCU UR31, c[0x0][0x398] ;  /* 0x00007300ff1f77ac */ /* 0x000e640008000800 */
[----:B------:R0:W-:Y:S01]  /*e5c0*/  @P4 STG.E.U16 desc[UR20][R14.64], R18 ;  /* 0x000000120e004986 */ /* 0x0001e2000c101514 */
[----:B--2---:R-:W-:Y:S01]  /*e5d0*/  IMAD.WIDE R12, R17, 0x2, R4 ;  /* 0x00000002110c7825 */ /* 0x004fe200078e0204 */
[----:B------:R-:W-:Y:S01]  /*e5e0*/  ISETP.LT.AND P4, PT, R2, UR4, !P5 ;  /* 0x0000000402007c0c */ /* 0x000fe2000ef81270 */
[----:B------:R-:W2:Y:S03]  /*e5f0*/  LDCU UR4, c[0x0][0x398] ;  /* 0x00007300ff0477ac */ /* 0x000ea60008000800 */
[----:B------:R1:W-:Y:S01]  /*e600*/  @P0 STG.E.U16 desc[UR20][R12.64], R69 ;  /* 0x000000450c000986 */ /* 0x0003e2000c101514 */
[----:B------:R-:W-:Y:S01]  /*e610*/  ISETP.LT.AND P0, PT, R197, UR33, !P5 ;  /* 0x00000021c5007c0c */ /* 0x000fe2000ef01270 */
[----:B------:R-:W-:Y:S01]  /*e620*/  VIADD R16, R0, 0x52 ;  /* 0x0000005200107836 */ /* 0x000fe20000000000 */
[----:B------:R-:W-:Y:S01]  /*e630*/  PRMT R17, R229, 0x7632, R17 ;  /* 0x00007632e5117816 */ /* 0x000fe20000000011 */
[----:B0-----:R-:W-:Y:S01]  /*e640*/  IMAD.WIDE R10, R19, 0x2, R8 ;  /* 0x00000002130a7825 */ /* 0x001fe200078e0208 */
[----:B------:R-:W-:Y:S01]  /*e650*/  ISETP.LT.AND P5, PT, R3, UR41, !P5 ;  /* 0x0000002903007c0c */ /* 0x000fe2000efa1270 */
[----:B------:R-:W0:Y:S01]  /*e660*/  LDCU UR41, c[0x0][0x39c] ;  /* 0x00007380ff2977ac */ /* 0x000e220008000800 */
[----:B------:R-:W-:Y:S01]  /*e670*/  ISETP.GE.AND P1, PT, R16, UR6, PT ;  /* 0x0000000610007c0c */ /* 0x000fe2000bf26270 */
[----:B------:R-:W-:-:S04]  /*e680*/  IMAD.WIDE R14, R19, 0x2, R70 ;  /* 0x00000002130e7825 */ /* 0x000fc800078e0246 */
[----:B-1----:R-:W-:Y:S01]  /*e690*/  IMAD.WIDE R12, R19, 0x2, R6 ;  /* 0x00000002130c7825 */ /* 0x002fe200078e0206 */
[----:B------:R1:W-:Y:S01]  /*e6a0*/  @P4 STG.E.U16 desc[UR20][R10.64], R229 ;  /* 0x000000e50a004986 */ /* 0x0003e2000c101514 */
[----:B------:R-:W-:Y:S01]  /*e6b0*/  F2FP.BF16.F32.PACK_AB R29, R29, R93 ;  /* 0x0000005d1d1d723e */ /* 0x000fe200000010ff */
[----:B------:R-:W0:Y:S01]  /*e6c0*/  LDCU UR6, c[0x0][0x398] ;  /* 0x00007300ff0677ac */ /* 0x000e220008000800 */
[C---:B------:R-:W-:Y:S01]  /*e6d0*/  VIADD R16, R0.reuse, 0x53 ;  /* 0x0000005300107836 */ /* 0x040fe20000000000 */
[----:B------:R2:W-:Y:S01]  /*e6e0*/  @P0 STG.E.U16 desc[UR20][R12.64], R17 ;  /* 0x000000110c000986 */ /* 0x0005e2000c101514 */
[----:B------:R-:W-:Y:S01]  /*e6f0*/  VIADD R18, R0, 0x54 ;  /* 0x0000005400127836 */ /* 0x000fe20000000000 */
[----:B------:R-:W0:Y:S02]  /*e700*/  LDCU UR33, c[0x0][0x398] ;  /* 0x00007300ff2177ac */ /* 0x000e240008000800 */
[----:B------:R0:W-:Y:S01]  /*e710*/  @P6 STG.E.U16 desc[UR20][R14.64], R83 ;  /* 0x000000530e006986 */ /* 0x0001e2000c101514 */
[----:B------:R-:W-:Y:S01]  /*e720*/  ISETP.LT.AND P6, PT, R2, UR44, !P3 ;  /* 0x0000002c02007c0c */ /* 0x000fe2000dfc1270 */
[----:B------:R-:W3:Y:S01]  /*e730*/  LDCU UR44, c[0x0][0x398] ;  /* 0x00007300ff2c77ac */ /* 0x000ee20008000800 */
[----:B------:R-:W-:-:S02]  /*e740*/  ISETP.GE.AND P4, PT, R16, UR76, PT ;  /* 0x0000004c10007c0c */ /* 0x000fc4000bf86270 */
[----:B-1----:R-:W-:Y:S01]  /*e750*/  PRMT R11, R83, 0x7632, R11 ;  /* 0x00007632530b7816 */ /* 0x002fe2000000000b */
[----:B------:R-:W1:Y:S01]  /*e760*/  LDCU UR76, c[0x0][0x398] ;  /* 0x00007300ff4c77ac */ /* 0x000e620008000800 */
[----:B--2---:R-:W-:-:S04]  /*e770*/  IMAD.WIDE R16, R19, 0x2, R4 ;  /* 0x0000000213107825 */ /* 0x004fc800078e0204 */
[----:B------:R-:W-:Y:S01]  /*e780*/  VIADD R19, R19, UR30 ;  /* 0x0000001e13137c36 */ /* 0x000fe20008000000 */
[----:B------:R2:W-:Y:S01]  /*e790*/  @P5 STG.E.U16 desc[UR20][R16.64], R11 ;  /* 0x0000000b10005986 */ /* 0x0005e2000c101514 */
[----:B------:R-:W-:Y:S01]  /*e7a0*/  ISETP.LT.AND P0, PT, R197, UR69, !P3 ;  /* 0x00000045c5007c0c */ /* 0x000fe2000df01270 */
[----:B------:R-:W1:Y:S01]  /*e7b0*/  LDCU UR69, c[0x0][0x398] ;  /* 0x00007300ff4577ac */ /* 0x000e620008000800 */
[----:B0-----:R-:W-:Y:S01]  /*e7c0*/  PRMT R15, R230, 0x7632, R15 ;  /* 0x00007632e60f7816 */ /* 0x001fe2000000000f */
[----:B------:R-:W-:-:S04]  /*e7d0*/  IMAD.WIDE R12, R19, 0x2, R6 ;  /* 0x00000002130c7825 */ /* 0x000fc800078e0206 */
[----:B--2---:R-:W-:-:S05]  /*e7e0*/  IMAD.WIDE R10, R19, 0x2, R8 ;  /* 0x00000002130a7825 */ /* 0x004fca00078e0208 */
[----:B------:R0:W-:Y:S01]  /*e7f0*/  @P6 STG.E.U16 desc[UR20][R10.64], R230 ;  /* 0x000000e60a006986 */ /* 0x0001e2000c101514 */
[----:B------:R-:W-:Y:S01]  /*e800*/  ISETP.LT.AND P6, PT, R196, UR22, !P3 ;  /* 0x00000016c4007c0c */ /* 0x000fe2000dfc1270 */
[----:B------:R-:W-:Y:S01]  /*e810*/  VIADD R17, R19, UR30 ;  /* 0x0000001e13117c36 */ /* 0x000fe20008000000 */
[----:B------:R-:W-:Y:S01]  /*e820*/  ISETP.LT.AND P3, PT, R3, UR61, !P3 ;  /* 0x0000003d03007c0c */ /* 0x000fe2000df61270 */
[----:B------:R2:W-:Y:S01]  /*e830*/  @P0 STG.E.U16 desc[UR20][R12.64], R15 ;  /* 0x0000000f0c000986 */ /* 0x0005e2000c101514 */
[----:B------:R-:W-:Y:S01]  /*e840*/  ISETP.GE.AND P5, PT, R18, UR55, PT ;  /* 0x0000003712007c0c */ /* 0x000fe2000bfa6270 */
[----:B------:R-:W-:Y:S01]  /*e850*/  VIADD R16, R0, 0x55 ;  /* 0x0000005500107836 */ /* 0x000fe20000000000 */
[----:B------:R-:W-:Y:S01]  /*e860*/  PRMT R18, R20, 0x7632, R18 ;  /* 0x0000763214127816 */ /* 0x000fe20000000012 */
[----:B------:R-:W1:Y:S01]  /*e870*/  LDCU UR55, c[0x0][0x39c] ;  /* 0x00007380ff3777ac */ /* 0x000e620008000800 */
[----:B-----5:R-:W-:Y:S01]  /*e880*/  ISETP.LT.AND P0, PT, R2, UR28, !P2 ;  /* 0x0000001c02007c0c */ /* 0x020fe2000d701270 */
[C---:B0-----:R-:W-:Y:S01]  /*e890*/  IMAD.WIDE R10, R19.reuse, 0x2, R4 ;  /* 0x00000002130a7825 */ /* 0x041fe200078e0204 */
[----:B------:R-:W-:Y:S01]  /*e8a0*/  F2FP.BF16.F32.PACK_AB R30, R30, R94 ;  /* 0x0000005e1e1e723e */ /* 0x000fe200000010ff */
[----:B------:R-:W0:Y:S02]  /*e8b0*/  LDCU UR22, c[0x0][0x398] ;  /* 0x00007300ff1677ac */ /* 0x000e240008000800 */
[----:B--2---:R-:W-:Y:S01]  /*e8c0*/  IMAD.WIDE R14, R19, 0x2, R70 ;  /* 0x00000002130e7825 */ /* 0x004fe200078e0246 */
[----:B------:R-:W-:Y:S01]  /*e8d0*/  F2FP.BF16.F32.PACK_AB R31, R31, R95 ;  /* 0x0000005f1f1f723e */ /* 0x000fe200000010ff */
[----:B------:R-:W2:Y:S03]  /*e8e0*/  LDCU UR61, c[0x0][0x398] ;  /* 0x00007300ff3d77ac */ /* 0x000ea60008000800 */
[----:B------:R5:W-:Y:S01]  /*e8f0*/  @P6 STG.E.U16 desc[UR20][R14.64], R20 ;  /* 0x000000140e006986 */ /* 0x000be2000c101514 */
[----:B------:R-:W-:Y:S01]  /*e900*/  ISETP.LT.AND P6, PT, R197, UR42, !P2 ;  /* 0x0000002ac5007c0c */ /* 0x000fe2000d7c1270 */
[C---:B------:R-:W-:Y:S01]  /*e910*/  IMAD.WIDE R12, R17.reuse, 0x2, R8 ;  /* 0x00000002110c7825 */ /* 0x040fe200078e0208 */
[----:B------:R-:W-:Y:S01]  /*e920*/  F2FP.BF16.F32.PACK_AB R32, R32, R96 ;  /* 0x000000602020723e */ /* 0x000fe200000010ff */
[----:B------:R0:W-:Y:S01]  /*e930*/  @P3 STG.E.U16 desc[UR20][R10.64], R18 ;  /* 0x000000120a003986 */ /* 0x0001e2000c101514 */
[C---:B------:R-:W-:Y:S01]  /*e940*/  ISETP.LT.AND P3, PT, R196.reuse, UR43, !P2 ;  /* 0x0000002bc4007c0c */ /* 0x040fe2000d761270 */
[----:B------:R-:W-:Y:S01]  /*e950*/  VIADD R19, R17, UR30 ;  /* 0x0000001e11137c36 */ /* 0x000fe20008000000 */
[----:B------:R-:W-:Y:S01]  /*e960*/  ISETP.LT.AND P2, PT, R3, UR38, !P2 ;  /* 0x0000002603007c0c */ /* 0x000fe2000d741270 */
[----:B------:R1:W-:Y:S01]  /*e970*/  @P0 STG.E.U16 desc[UR20][R12.64], R233 ;  /* 0x000000e90c000986 */ /* 0x0003e2000c101514 */
[----:B------:R-:W2:Y:S01]  /*e980*/  LDCU UR28, c[0x0][0x398] ;  /* 0x00007300ff1c77ac */ /* 0x000ea20008000800 */
[----:B-----5:R-:W-:Y:S01]  /*e990*/  IMAD.WIDE R14, R17, 0x2, R70 ;  /* 0x00000002110e7825 */ /* 0x020fe200078e0246 */
[----:B------:R-:W-:Y:S01]  /*e9a0*/  PRMT R20, R21, 0x7632, R20 ;  /* 0x0000763215147816 */ /* 0x000fe20000000014 */
[----:B------:R-:W5:Y:S01]  /*e9b0*/  LDCU UR42, c[0x0][0x398] ;  /* 0x00007300ff2a77ac */ /* 0x000f620008000800 */
[----:B0-----:R-:W-:Y:S01]  /*e9c0*/  PRMT R18, R233, 0x7632, R18 ;  /* 0x00007632e9127816 */ /* 0x001fe20000000012 */
[C---:B------:R-:W-:Y:S01]  /*e9d0*/  IMAD.WIDE R10, R17.reuse, 0x2, R6 ;  /* 0x00000002110a7825 */ /* 0x040fe200078e0206 */
[----:B------:R-:W0:Y:S03]  /*e9e0*/  LDCU UR43, c[0x0][0x398] ;  /* 0x00007300ff2b77ac */ /* 0x000e260008000800 */
[----:B-1----:R-:W-:Y:S01]  /*e9f0*/  IMAD.WIDE R12, R17, 0x2, R4 ;  /* 0x00000002110c7825 */ /* 0x002fe200078e0204 */
[----:B------:R1:W-:Y:S01]  /*ea00*/  @P6 STG.E.U16 desc[UR20][R10.64], R18 ;  /* 0x000000120a006986 */ /* 0x0003e2000c101514 */
[----:B------:R-:W-:Y:S01]  /*ea10*/  ISETP.LT.AND P6, PT, R196, UR36, !P1 ;  /* 0x00000024c4007c0c */ /* 0x000fe2000cfc1270 */
[----:B------:R-:W0:Y:S02]  /*ea20*/  LDCU UR38, c[0x0][0x398] ;  /* 0x00007300ff2677ac */ /* 0x000e240008000800 */
[----:B------:R2:W-:Y:S01]  /*ea30*/  @P3 STG.E.U16 desc[UR20][R14.64], R21 ;  /* 0x000000150e003986 */ /* 0x0005e2000c101514 */
[----:B------:R-:W-:Y:S01]  /*ea40*/  ISETP.LT.AND P3, PT, R2, UR47, !P1 ;  /* 0x0000002f02007c0c */ /* 0x000fe2000cf61270 */
[----:B------:R-:W0:Y:S02]  /*ea50*/  LDCU UR47, c[0x0][0x398] ;  /* 0x00007300ff2f77ac */ /* 0x000e240008000800 */
[----:B------:R3:W-:Y:S01]  /*ea60*/  @P2 STG.E.U16 desc[UR20][R12.64], R20 ;  /* 0x000000140c002986 */ /* 0x0007e2000c101514 */
[----:B------:R-:W-:Y:S01]  /*ea70*/  ISETP.LT.AND P2, PT, R197, UR32, !P1 ;  /* 0x00000020c5007c0c */ /* 0x000fe2000cf41270 */
[----:B------:R-:W0:Y:S01]  /*ea80*/  LDCU UR32, c[0x0][0x398] ;  /* 0x00007300ff2077ac */ /* 0x000e220008000800 */
[----:B------:R-:W-:Y:S01]  /*ea90*/  PRMT R17, R234, 0x7632, R17 ;  /* 0x00007632ea117816 */ /* 0x000fe20000000011 */
[----:B-1----:R-:W-:Y:S01]  /*eaa0*/  IMAD.WIDE R10, R19, 0x2, R8 ;  /* 0x00000002130a7825 */ /* 0x002fe200078e0208 */
[----:B------:R-:W-:Y:S01]  /*eab0*/  ISETP.LT.AND P1, PT, R3, UR77, !P1 ;  /* 0x0000004d03007c0c */ /* 0x000fe2000cf21270 */
[----:B------:R-:W1:Y:S01]  /*eac0*/  LDCU UR36, c[0x0][0x398] ;  /* 0x00007300ff2477ac */ /* 0x000e620008000800 */
[----:B------:R-:W-:Y:S01]  /*ead0*/  ISETP.GE.AND P0, PT, R16, UR72, PT ;  /* 0x0000004810007c0c */ /* 0x000fe2000bf06270 */
[----:B--2---:R-:W-:-:S04]  /*eae0*/  IMAD.WIDE R14, R19, 0x2, R70 ;  /* 0x00000002130e7825 */ /* 0x004fc800078e0246 */
[----:B---3--:R-:W-:Y:S01]  /*eaf0*/  IMAD.WIDE R12, R19, 0x2, R6 ;  /* 0x00000002130c7825 */ /* 0x008fe200078e0206 */
[----:B------:R2:W-:Y:S03]  /*eb00*/  @P3 STG.E.U16 desc[UR20][R10.64], R234 ;  /* 0x000000ea0a003986 */ /* 0x0005e6000c101514 */
[C---:B------:R-:W-:Y:S02]  /*eb10*/  VIADD R18, R0.reuse, 0x57 ;  /* 0x0000005700127836 */ /* 0x040fe40000000000 */
[----:B------:R-:W-:Y:S01]  /*eb20*/  VIADD R16, R0, 0x56 ;  /* 0x0000005600107836 */ /* 0x000fe20000000000 */
[----:B------:R3:W-:Y:S01]  /*eb30*/  @P2 STG.E.U16 desc[UR20][R12.64], R17 ;  /* 0x000000110c002986 */ /* 0x0007e2000c101514 */
[----:B------:R-:W-:Y:S01]  /*eb40*/  PRMT R20, R24, 0x7632, R20 ;  /* 0x0000763218147816 */ /* 0x000fe20000000014 */
[----:B------:R-:W0:Y:S02]  /*eb50*/  LDCU UR72, c[0x0][0x39c] ;  /* 0x00007380ff4877ac */ /* 0x000e240008000800 */
[----:B------:R0:W-:Y:S01]  /*eb60*/  @P6 STG.E.U16 desc[UR20][R14.64], R22 ;  /* 0x000000160e006986 */ /* 0x0001e2000c101514 */
[----:B------:R-:W-:Y:S01]  /*eb70*/  ISETP.LT.AND P6, PT, R2, UR51, !P4 ;  /* 0x0000003302007c0c */ /* 0x000fe2000e7c1270 */
[----:B------:R-:W1:Y:S01]  /*eb80*/  LDCU UR51, c[0x0][0x398] ;  /* 0x00007300ff3377ac */ /* 0x000e620008000800 */
[----:B------:R-:W-:-:S02]  /*eb90*/  ISETP.GE.AND P3, PT, R16, UR48, PT ;  /* 0x0000003010007c0c */ /* 0x000fc4000bf66270 */
[----:B--2---:R-:W-:Y:S01]  /*eba0*/  PRMT R11, R22, 0x7632, R11 ;  /* 0x00007632160b7816 */ /* 0x004fe2000000000b */
[----:B------:R-:W2:Y:S01]  /*ebb0*/  LDCU UR48, c[0x0][0x39c] ;  /* 0x00007380ff3077ac */ /* 0x000ea20008000800 */
[----:B---3--:R-:W-:-:S04]  /*ebc0*/  IMAD.WIDE R16, R19, 0x2, R4 ;  /* 0x0000000213107825 */ /* 0x008fc800078e0204 */
[----:B------:R-:W-:Y:S01]  /*ebd0*/  VIADD R19, R19, UR30 ;  /* 0x0000001e13137c36 */ /* 0x000fe20008000000 */
[----:B------:R3:W-:Y:S01]  /*ebe0*/  @P1 STG.E.U16 desc[UR20][R16.64], R11 ;  /* 0x0000000b10001986 */ /* 0x0007e2000c101514 */
[----:B------:R-:W-:Y:S01]  /*ebf0*/  ISETP.LT.AND P2, PT, R197, UR58, !P4 ;  /* 0x0000003ac5007c0c */ /* 0x000fe2000e741270 */
[----:B------:R-:W1:Y:S01]  /*ec00*/  LDCU UR58, c[0x0][0x398] ;  /* 0x00007300ff3a77ac */ /* 0x000e620008000800 */
[----:B0-----:R-:W-:Y:S01]  /*ec10*/  PRMT R15, R237, 0x7632, R15 ;  /* 0x00007632ed0f7816 */ /* 0x001fe2000000000f */
[----:B------:R-:W-:-:S04]  /*ec20*/  IMAD.WIDE R12, R19, 0x2, R6 ;  /* 0x00000002130c7825 */ /* 0x000fc800078e0206 */
[----:B---3--:R-:W-:-:S05]  /*ec30*/  IMAD.WIDE R10, R19, 0x2, R8 ;  /* 0x00000002130a7825 */ /* 0x008fca00078e0208 */
        /* <DEDUP_REMOVED lines=9> */
[----:B------:R-:W-:Y:S01]  /*ecd0*/  ISETP.LT.AND P2, PT, R2, UR50, !P5 ;  /* 0x0000003202007c0c */ /* 0x000fe2000ef41270 */
[----:B0-----:R-:W-:Y:S01]  /*ece0*/  IMAD.WIDE R10, R19, 0x2, R4 ;  /* 0x00000002130a7825 */ /* 0x001fe200078e0204 */
[----:B------:R-:W-:Y:S01]  /*ecf0*/  F2FP.BF16.F32.PACK_AB R33, R33, R97 ;  /* 0x000000612121723e */ /* 0x000fe200000010ff */
[----:B------:R-:W0:Y:S02]  /*ed00*/  LDCU UR37, c[0x0][0x398] ;  /* 0x00007300ff2577ac */ /* 0x000e240008000800 */
[----:B---3--:R-:W-:Y:S01]  /*ed10*/  IMAD.WIDE R14, R19, 0x2, R70 ;  /* 0x00000002130e7825 */ /* 0x008fe200078e0246 */
[----:B------:R-:W-:Y:S01]  /*ed20*/  F2FP.BF16.F32.PACK_AB R34, R34, R98 ;  /* 0x000000622222723e */ /* 0x000fe200000010ff */
[----:B------:R-:W3:Y:S03]  /*ed30*/  LDCU UR50, c[0x0][0x398] ;  /* 0x00007300ff3277ac */ /* 0x000ee60008000800 */
[----:B------:R0:W-:Y:S01]  /*ed40*/  @P6 STG.E.U16 desc[UR20][R14.64], R23 ;  /* 0x000000170e006986 */ /* 0x0001e2000c101514 */
[----:B------:R-:W-:Y:S01]  /*ed50*/  ISETP.LT.AND P6, PT, R197, UR9, !P5 ;  /* 0x00000009c5007c0c */ /* 0x000fe2000efc1270 */
[----:B------:R-:W-:Y:S01]  /*ed60*/  IMAD.WIDE R12, R17, 0x2, R8 ;  /* 0x00000002110c7825 */ /* 0x000fe200078e0208 */
[----:B------:R-:W1:Y:S01]  /*ed70*/  LDCU UR63, c[0x0][0x398] ;  /* 0x00007300ff3f77ac */ /* 0x000e620008000800 */
[----:B------:R2:W-:Y:S01]  /*ed80*/  @P4 STG.E.U16 desc[UR20][R10.64], R18 ;  /* 0x000000120a004986 */ /* 0x0005e2000c101514 */
[----:B------:R-:W-:-:S02]  /*ed90*/  ISETP.LT.AND P4, PT, R196, UR56, !P5 ;  /* 0x00000038c4007c0c */ /* 0x000fc4000ef81270 */
[----:B------:R-:W-:Y:S01]  /*eda0*/  ISETP.LT.AND P5, PT, R3, UR18, !P5 ;  /* 0x0000001203007c0c */ /* 0x000fe2000efa1270 */
[----:B------:R1:W-:Y:S01]  /*edb0*/  @P2 STG.E.U16 desc[UR20][R12.64], R238 ;  /* 0x000000ee0c002986 */ /* 0x0003e2000c101514 */
[C---:B------:R-:W-:Y:S01]  /*edc0*/  VIADD R19, R17.reuse, UR30 ;  /* 0x0000001e11137c36 */ /* 0x040fe20008000000 */
[----:B------:R-:W3:Y:S01]  /*edd0*/  LDCU UR18, c[0x0][0x39c] ;  /* 0x00007380ff1277ac */ /* 0x000ee20008000800 */
[C---:B0-----:R-:W-:Y:S01]  /*ede0*/  IMAD.WIDE R14, R17.reuse, 0x2, R70 ;  /* 0x00000002110e7825 */ /* 0x041fe200078e0246 */
[----:B------:R-:W-:Y:S01]  /*edf0*/  PRMT R22, R34, 0x7632, R22 ;  /* 0x0000763222167816 */ /* 0x000fe20000000016 */
[----:B------:R-:W0:Y:S01]  /*ee00*/  LDCU UR9, c[0x0][0x398] ;  /* 0x00007300ff0977ac */ /* 0x000e220008000800 */
[----:B--2---:R-:W-:Y:S01]  /*ee10*/  PRMT R18, R238, 0x7632, R18 ;  /* 0x00007632ee127816 */ /* 0x004fe20000000012 */
[----:B------:R-:W-:Y:S01]  /*ee20*/  IMAD.WIDE R10, R17, 0x2, R6 ;  /* 0x00000002110a7825 */ /* 0x000fe200078e0206 */
[----:B------:R-:W-:Y:S01]  /*ee30*/  F2FP.BF16.F32.PACK_AB R35, R35, R99 ;  /* 0x000000632323723e */ /* 0x000fe200000010ff */
[----:B------:R-:W2:Y:S02]  /*ee40*/  LDCU UR56, c[0x0][0x398] ;  /* 0x00007300ff3877ac */ /* 0x000ea40008000800 */
[----:B-1----:R-:W-:Y:S01]  /*ee50*/  IMAD.WIDE R12, R17, 0x2, R4 ;  /* 0x00000002110c7825 */ /* 0x002fe200078e0204 */
[----:B------:R1:W-:Y:S01]  /*ee60*/  @P6 STG.E.U16 desc[UR20][R10.64], R18 ;  /* 0x000000120a006986 */ /* 0x0003e2000c101514 */
[----:B------:R-:W-:Y:S01]  /*ee70*/  ISETP.LT.AND P6, PT, R196, UR54, !P0 ;  /* 0x00000036c4007c0c */ /* 0x000fe2000c7c1270 */
[----:B------:R-:W0:Y:S02]  /*ee80*/  LDCU UR54, c[0x0][0x398] ;  /* 0x00007300ff3677ac */ /* 0x000e240008000800 */
[----:B------:R2:W-:Y:S01]  /*ee90*/  @P4 STG.E.U16 desc[UR20][R14.64], R24 ;  /* 0x000000180e004986 */ /* 0x0005e2000c101514 */
[----:B----4-:R-:W-:Y:S01]  /*eea0*/  ISETP.LT.AND P4, PT, R2, UR53, !P0 ;  /* 0x0000003502007c0c */ /* 0x010fe2000c781270 */
[----:B------:R-:W4:Y:S02]  /*eeb0*/  LDCU UR53, c[0x0][0x398] ;  /* 0x00007300ff3577ac */ /* 0x000f240008000800 */
[----:B------:R0:W-:Y:S01]  /*eec0*/  @P5 STG.E.U16 desc[UR20][R12.64], R20 ;  /* 0x000000140c005986 */ /* 0x0001e2000c101514 */
[----:B------:R-:W-:Y:S01]  /*eed0*/  ISETP.LT.AND P5, PT, R197, UR49, !P0 ;  /* 0x00000031c5007c0c */ /* 0x000fe2000c7a1270 */
[----:B------:R-:W3:Y:S01]  /*eee0*/  LDCU UR49, c[0x0][0x398] ;  /* 0x00007300ff3177ac */ /* 0x000ee20008000800 */
[----:B------:R-:W-:Y:S01]  /*eef0*/  PRMT R17, R241, 0x7632, R17 ;  /* 0x00007632f1117816 */ /* 0x000fe20000000011 */
[----:B-1----:R-:W-:Y:S01]  /*ef00*/  IMAD.WIDE R10, R19, 0x2, R8 ;  /* 0x00000002130a7825 */ /* 0x002fe200078e0208 */
[----:B------:R-:W-:Y:S01]  /*ef10*/  ISETP.LT.AND P0, PT, R3, UR70, !P0 ;  /* 0x0000004603007c0c */ /* 0x000fe2000c701270 */
[----:B------:R-:W1:Y:S01]  /*ef20*/  LDCU UR70, c[0x0][0x398] ;  /* 0x00007300ff4677ac */ /* 0x000e620008000800 */
[----:B------:R-:W-:Y:S01]  /*ef30*/  ISETP.GE.AND P2, PT, R16, UR59, PT ;  /* 0x0000003b10007c0c */ /* 0x000fe2000bf46270 */
[----:B--2---:R-:W-:-:S04]  /*ef40*/  IMAD.WIDE R14, R19, 0x2, R70 ;  /* 0x00000002130e7825 */ /* 0x004fc800078e0246 */
[----:B0-----:R-:W-:Y:S01]  /*ef50*/  IMAD.WIDE R12, R19, 0x2, R6 ;  /* 0x00000002130c7825 */ /* 0x001fe200078e0206 */
[----:B------:R0:W-:Y:S03]  /*ef60*/  @P4 STG.E.U16 desc[UR20][R10.64], R241 ;  /* 0x000000f10a004986 */ /* 0x0001e6000c101514 */
[C---:B------:R-:W-:Y:S02]  /*ef70*/  VIADD R18, R0.reuse, 0x5a ;  /* 0x0000005a00127836 */ /* 0x040fe40000000000 */
[----:B------:R-:W-:Y:S01]  /*ef80*/  VIADD R16, R0, 0x59 ;  /* 0x0000005900107836 */ /* 0x000fe20000000000 */
[----:B------:R2:W-:Y:S01]  /*ef90*/  @P5 STG.E.U16 desc[UR20][R12.64], R17 ;  /* 0x000000110c005986 */ /* 0x0005e2000c101514 */
[----:B------:R-:W-:Y:S01]  /*efa0*/  ISETP.LT.AND P5, PT, R197, UR52, !P3 ;  /* 0x00000034c5007c0c */ /* 0x000fe2000dfa1270 */
[----:B------:R-:W1:Y:S02]  /*efb0*/  LDCU UR59, c[0x0][0x398] ;  /* 0x00007300ff3b77ac */ /* 0x000e640008000800 */
[----:B------:R3:W-:Y:S01]  /*efc0*/  @P6 STG.E.U16 desc[UR20][R14.64], R25 ;  /* 0x000000190e006986 */ /* 0x0007e2000c101514 */
[----:B------:R-:W-:Y:S01]  /*efd0*/  ISETP.LT.AND P6, PT, R2, UR34, !P3 ;  /* 0x0000002202007c0c */ /* 0x000fe2000dfc1270 */
[----:B------:R-:W1:Y:S01]  /*efe0*/  LDCU UR34, c[0x0][0x398] ;  /* 0x00007300ff2277ac */ /* 0x000e620008000800 */
[----:B------:R-:W-:-:S02]  /*eff0*/  ISETP.GE.AND P4, PT, R16, UR57, PT ;  /* 0x0000003910007c0c */ /* 0x000fc4000bf86270 */
[----:B0-----:R-:W-:Y:S01]  /*f000*/  PRMT R11, R25, 0x7632, R11 ;  /* 0x00007632190b7816 */ /* 0x001fe2000000000b */
[----:B------:R-:W0:Y:S01]  /*f010*/  LDCU UR57, c[0x0][0x39c] ;  /* 0x00007380ff3977ac */ /* 0x000e220008000800 */
[----:B--2---:R-:W-:Y:S01]  /*f020*/  IMAD.WIDE R16, R19, 0x2, R4 ;  /* 0x0000000213107825 */ /* 0x004fe200078e0204 */
[----:B------:R-:W-:Y:S01]  /*f030*/  PRMT R20, R27, 0x7632, R20 ;  /* 0x000076321b147816 */ /* 0x000fe20000000014 */
[----:B------:R-:W2:Y:S02]  /*f040*/  LDCU UR52, c[0x0][0x398] ;  /* 0x00007300ff3477ac */ /* 0x000ea40008000800 */
[----:B------:R-:W-:Y:S01]  /*f050*/  VIADD R19, R19, UR30 ;  /* 0x0000001e13137c36 */ /* 0x000fe20008000000 */
[----:B------:R0:W-:Y:S01]  /*f060*/  @P0 STG.E.U16 desc[UR20][R16.64], R11 ;  /* 0x0000000b10000986 */ /* 0x0001e2000c101514 */
[----:B---3--:R-:W-:Y:S02]  /*f070*/  PRMT R15, R242, 0x7632, R15 ;  /* 0x00007632f20f7816 */ /* 0x008fe4000000000f */
[----:B------:R-:W-:-:S04]  /*f080*/  IMAD.WIDE R12, R19, 0x2, R6 ;  /* 0x00000002130c7825 */ /* 0x000fc800078e0206 */
[----:B0-----:R-:W-:-:S05]  /*f090*/  IMAD.WIDE R10, R19, 0x2, R8 ;  /* 0x00000002130a7825 */ /* 0x001fca00078e0208 */
[----:B------:R0:W-:Y:S01]  /*f0a0*/  @P6 STG.E.U16 desc[UR20][R10.64], R242 ;  /* 0x000000f20a006986 */ /* 0x0001e2000c101514 */
[----:B------:R-:W-:Y:S01]  /*f0b0*/  ISETP.LT.AND P6, PT, R196, UR14, !P3 ;  /* 0x0000000ec4007c0c */ /* 0x000fe2000dfc1270 */
[----:B------:R-:W-:Y:S01]  /*f0c0*/  VIADD R17, R19, UR30 ;  /* 0x0000001e13117c36 */ /* 0x000fe20008000000 */
[----:B------:R-:W-:Y:S01]  /*f0d0*/  ISETP.GE.AND P0, PT, R18, UR24, PT ;  /* 0x0000001812007c0c */ /* 0x000fe2000bf06270 */
[----:B------:R3:W-:Y:S01]  /*f0e0*/  @P5 STG.E.U16 desc[UR20][R12.64], R15 ;  /* 0x0000000f0c005986 */ /* 0x0007e2000c101514 */
[----:B------:R-:W-:Y:S01]  /*f0f0*/  ISETP.LT.AND P5, PT, R3, UR65, !P3 ;  /* 0x0000004103007c0c */ /* 0x000fe2000dfa1270 */
[----:B------:R-:W-:Y:S01]  /*f100*/  VIADD R16, R0, 0x5b ;  /* 0x0000005b00107836 */ /* 0x000fe20000000000 */
[----:B------:R-:W-:Y:S01]  /*f110*/  PRMT R18, R26, 0x7632, R18 ;  /* 0x000076321a127816 */ /* 0x000fe20000000012 */
[----:B------:R-:W1:Y:S01]  /*f120*/  LDCU UR24, c[0x0][0x39c] ;  /* 0x00007380ff1877ac */ /* 0x000e620008000800 */
[----:B------:R-:W-:Y:S01]  /*f130*/  ISETP.LT.AND P3, PT, R2, UR45, !P1 ;  /* 0x0000002d02007c0c */ /* 0x000fe2000cf61270 */
[C---:B0-----:R-:W-:Y:S01]  /*f140*/  IMAD.WIDE R10, R19.reuse, 0x2, R4 ;  /* 0x00000002130a7825 */ /* 0x041fe200078e0204 */
[----:B------:R-:W-:Y:S01]  /*f150*/  F2FP.BF16.F32.PACK_AB R36, R36, R100 ;  /* 0x000000642424723e */ /* 0x000fe200000010ff */
[----:B------:R-:W0:Y:S02]  /*f160*/  LDCU UR14, c[0x0][0x398] ;  /* 0x00007300ff0e77ac */ /* 0x000e240008000800 */
[----:B---3--:R-:W-:Y:S01]  /*f170*/  IMAD.WIDE R14, R19, 0x2, R70 ;  /* 0x00000002130e7825 */ /* 0x008fe200078e0246 */
[----:B------:R-:W-:Y:S01]  /*f180*/  F2FP.BF16.F32.PACK_AB R37, R37, R101 ;  /* 0x000000652525723e */ /* 0x000fe200000010ff */
[----:B------:R-:W3:Y:S03]  /*f190*/  LDCU UR45, c[0x0][0x398] ;  /* 0x00007300ff2d77ac */ /* 0x000ee60008000800 */
[----:B------:R0:W-:Y:S01]  /*f1a0*/  @P6 STG.E.U16 desc[UR20][R14.64], R26 ;  /* 0x0000001a0e006986 */ /* 0x0001e2000c101514 */
[----:B------:R-:W-:Y:S01]  /*f1b0*/  ISETP.LT.AND P6, PT, R197, UR62, !P1 ;  /* 0x0000003ec5007c0c */ /* 0x000fe2000cfc1270 */
[C---:B------:R-:W-:Y:S01]  /*f1c0*/  IMAD.WIDE R12, R17.reuse, 0x2, R8 ;  /* 0x00000002110c7825 */ /* 0x040fe200078e0208 */
[----:B------:R-:W-:Y:S01]  /*f1d0*/  F2FP.BF16.F32.PACK_AB R38, R38, R102 ;  /* 0x000000662626723e */ /* 0x000fe200000010ff */
[----:B------:R1:W-:Y:S01]  /*f1e0*/  @P5 STG.E.U16 desc[UR20][R10.64], R18 ;  /* 0x000000120a005986 */ /* 0x0003e2000c101514 */
[----:B------:R-:W-:Y:S01]  /*f1f0*/  ISETP.LT.AND P5, PT, R196, UR16, !P1 ;  /* 0x00000010c4007c0c */ /* 0x000fe2000cfa1270 */
[----:B------:R-:W-:Y:S01]  /*f200*/  VIADD R19, R17, UR30 ;  /* 0x0000001e11137c36 */ /* 0x000fe20008000000 */
[----:B------:R-:W-:Y:S01]  /*f210*/  ISETP.LT.AND P1, PT, R3, UR71, !P1 ;  /* 0x0000004703007c0c */ /* 0x000fe2000cf21270 */
[----:B------:R2:W-:Y:S01]  /*f220*/  @P3 STG.E.U16 desc[UR20][R12.64], R245 ;  /* 0x000000f50c003986 */ /* 0x0005e2000c101514 */
[----:B------:R-:W3:Y:S01]  /*f230*/  LDCU UR71, c[0x0][0x39c] ;  /* 0x00007380ff4777ac */ /* 0x000ee20008000800 */
[----:B0-----:R-:W-:Y:S01]  /*f240*/  IMAD.WIDE R14, R17, 0x2, R70 ;  /* 0x00000002110e7825 */ /* 0x001fe200078e0246 */
[----:B------:R-:W0:Y:S01]  /*f250*/  LDCU UR65, c[0x0][0x398] ;  /* 0x00007300ff4177ac */ /* 0x000e220008000800 */
[----:B-1----:R-:W-:-:S02]  /*f260*/  PRMT R18, R245, 0x7632, R18 ;  /* 0x00007632f5127816 */ /* 0x002fc40000000012 */
[C---:B------:R-:W-:Y:S01]  /*f270*/  IMAD.WIDE R10, R17.reuse, 0x2, R6 ;  /* 0x00000002110a7825 */ /* 0x040fe200078e0206 */
[----:B------:R-:W1:Y:S03]  /*f280*/  LDCU UR62, c[0x0][0x398] ;  /* 0x00007300ff3e77ac */ /* 0x000e660008000800 */
[----:B--2---:R-:W-:Y:S01]  /*f290*/  IMAD.WIDE R12, R17, 0x2, R4 ;  /* 0x00000002110c7825 */ /* 0x004fe200078e0204 */
        /* <DEDUP_REMOVED lines=10> */
[----:B--2---:R-:W-:Y:S01]  /*f340*/  IMAD.WIDE R10, R19, 0x2, R8 ;  /* 0x00000002130a7825 */ /* 0x004fe200078e0208 */
[----:B------:R-:W-:Y:S01]  /*f350*/  ISETP.LT.AND P2, PT, R3, UR26, !P2 ;  /* 0x0000001a03007c0c */ /* 0x000fe2000d741270 */
[----:B------:R-:W2:Y:S01]  /*f360*/  LDCU UR74, c[0x0][0x398] ;  /* 0x00007300ff4a77ac */ /* 0x000ea20008000800 */
[----:B------:R-:W-:Y:S01]  /*f370*/  ISETP.GE.AND P3, PT, R16, UR12, PT ;  /* 0x0000000c10007c0c */ /* 0x000fe2000bf66270 */
[----:B-1----:R-:W-:-:S04]  /*f380*/  IMAD.WIDE R14, R19, 0x2, R70 ;  /* 0x00000002130e7825 */ /* 0x002fc800078e0246 */
[----:B---3--:R-:W-:Y:S01]  /*f390*/  IMAD.WIDE R12, R19, 0x2, R6 ;  /* 0x00000002130c7825 */ /* 0x008fe200078e0206 */
[----:B------:R1:W-:Y:S03]  /*f3a0*/  @P5 STG.E.U16 desc[UR20][R10.64], R246 ;  /* 0x000000f60a005986 */ /* 0x0003e6000c101514 */
[----:B------:R-:W-:Y:S01]  /*f3b0*/  VIADD R18, R0, 0x5d ;  /* 0x0000005d00127836 */ /* 0x000fe20000000000 */
[----:B------:R-:W-:Y:S01]  /*f3c0*/  PRMT R20, R30, 0x7632, R20 ;  /* 0x000076321e147816 */ /* 0x000fe20000000014 */
[----:B------:R-:W-:Y:S01]  /*f3d0*/  VIADD R16, R0, 0x5c ;  /* 0x0000005c00107836 */ /* 0x000fe20000000000 */
[----:B------:R3:W-:Y:S01]  /*f3e0*/  @P1 STG.E.U16 desc[UR20][R12.64], R17 ;  /* 0x000000110c001986 */ /* 0x0007e2000c101514 */
[----:B------:R-:W0:Y:S03]  /*f3f0*/  LDCU UR12, c[0x0][0x398] ;  /* 0x00007300ff0c77ac */ /* 0x000e260008000800 */
[----:B------:R2:W-:Y:S01]  /*f400*/  @P6 STG.E.U16 desc[UR20][R14.64], R28 ;  /* 0x0000001c0e006986 */ /* 0x0005e2000c101514 */
[----:B------:R-:W-:Y:S01]  /*f410*/  ISETP.LT.AND P6, PT, R2, UR35, !P4 ;  /* 0x0000002302007c0c */ /* 0x000fe2000e7c1270 */
[----:B------:R-:W0:Y:S01]  /*f420*/  LDCU UR26, c[0x0][0x398] ;  /* 0x00007300ff1a77ac */ /* 0x000e220008000800 */
[----:B------:R-:W-:-:S02]  /*f430*/  ISETP.GE.AND P5, PT, R16, UR41, PT ;  /* 0x0000002910007c0c */ /* 0x000fc4000bfa6270 */
[----:B-1----:R-:W-:Y:S01]  /*f440*/  PRMT R11, R28, 0x7632, R11 ;  /* 0x000076321c0b7816 */ /* 0x002fe2000000000b */
[----:B------:R-:W1:Y:S01]  /*f450*/  LDCU UR35, c[0x0][0x398] ;  /* 0x00007300ff2377ac */ /* 0x000e620008000800 */
[----:B---3--:R-:W-:Y:S01]  /*f460*/  IMAD.WIDE R16, R19, 0x2, R4 ;  /* 0x0000000213107825 */ /* 0x008fe200078e0204 */
[----:B------:R-:W-:Y:S01]  /*f470*/  ISETP.LT.AND P1, PT, R197, UR66, !P4 ;  /* 0x00000042c5007c0c */ /* 0x000fe2000e721270 */
[----:B------:R-:W3:Y:S02]  /*f480*/  LDCU UR41, c[0x0][0x398] ;  /* 0x00007300ff2977ac */ /* 0x000ee40008000800 */
[----:B------:R-:W-:Y:S01]  /*f490*/  VIADD R19, R19, UR30 ;  /* 0x0000001e13137c36 */ /* 0x000fe20008000000 */
[----:B------:R0:W-:Y:S01]  /*f4a0*/  @P2 STG.E.U16 desc[UR20][R16.64], R11 ;  /* 0x0000000b10002986 */ /* 0x0001e2000c101514 */
[----:B--2---:R-:W-:Y:S01]  /*f4b0*/  PRMT R15, R249, 0x7632, R15 ;  /* 0x00007632f90f7816 */ /* 0x004fe2000000000f */
[----:B------:R-:W2:Y:S01]  /*f4c0*/  LDCU UR66, c[0x0][0x398] ;  /* 0x00007300ff4277ac */ /* 0x000ea20008000800 */
[----:B------:R-:W-:-:S04]  /*f4d0*/  IMAD.WIDE R12, R19, 0x2, R6 ;  /* 0x00000002130c7825 */ /* 0x000fc800078e0206 */
[----:B0-----:R-:W-:-:S05]  /*f4e0*/  IMAD.WIDE R10, R19, 0x2, R8 ;  /* 0x00000002130a7825 */ /* 0x001fca00078e0208 */
        /* <DEDUP_REMOVED lines=8> */
[----:B------:R-:W2:Y:S01]  /*f570*/  LDCU UR40, c[0x0][0x39c] ;  /* 0x00007380ff2877ac */ /* 0x000ea20008000800 */
[----:B------:R-:W-:Y:S01]  /*f580*/  ISETP.LT.AND P1, PT, R2, UR60, !P0 ;  /* 0x0000003c02007c0c */ /* 0x000fe2000c721270 */
[----:B0-----:R-:W-:Y:S01]  /*f590*/  IMAD.WIDE R10, R19, 0x2, R4 ;  /* 0x00000002130a7825 */ /* 0x001fe200078e0204 */
[----:B------:R-:W-:Y:S01]  /*f5a0*/  F2FP.BF16.F32.PACK_AB R39, R39, R103 ;  /* 0x000000672727723e */ /* 0x000fe200000010ff */
[----:B------:R-:W0:Y:S02]  /*f5b0*/  LDCU UR55, c[0x0][0x398] ;  /* 0x00007300ff3777ac */ /* 0x000e240008000800 */
[----:B-1----:R-:W-:Y:S01]  /*f5c0*/  IMAD.WIDE R14, R19, 0x2, R70 ;  /* 0x00000002130e7825 */ /* 0x002fe200078e0246 */
[----:B------:R-:W-:Y:S01]  /*f5d0*/  F2FP.BF16.F32.PACK_AB R40, R40, R104 ;  /* 0x000000682828723e */ /* 0x000fe200000010ff */
[----:B------:R-:W1:Y:S03]  /*f5e0*/  LDCU UR64, c[0x0][0x398] ;  /* 0x00007300ff4077ac */ /* 0x000e660008000800 */
        /* <DEDUP_REMOVED lines=10> */
[----:B0-----:R-:W-:Y:S01]  /*f690*/  IMAD.WIDE R14, R17, 0x2, R70 ;  /* 0x00000002110e7825 */ /* 0x001fe200078e0246 */
[----:B------:R-:W-:Y:S01]  /*f6a0*/  F2FP.BF16.F32.PACK_AB R41, R41, R105 ;  /* 0x000000692929723e */ /* 0x000fe200000010ff */
[----:B------:R-:W0:Y:S01]  /*f6b0*/  LDCU UR73, c[0x0][0x398] ;  /* 0x00007300ff4977ac */ /* 0x000e220008000800 */
[----:B--2---:R-:W-:Y:S01]  /*f6c0*/  PRMT R18, R250, 0x7632, R18 ;  /* 0x00007632fa127816 */ /* 0x004fe20000000012 */
[C---:B------:R-:W-:Y:S01]  /*f6d0*/  IMAD.WIDE R10, R17.reuse, 0x2, R6 ;  /* 0x00000002110a7825 */ /* 0x040fe200078e0206 */
[----:B------:R-:W2:Y:S03]  /*f6e0*/  LDCU UR67, c[0x0][0x398] ;  /* 0x00007300ff4377ac */ /* 0x000ea60008000800 */
        /* <DEDUP_REMOVED lines=12> */
[----:B------:R-:W-:Y:S01]  /*f7b0*/  PRMT R18, R203, 0x7610, R18 ;  /* 0x00007610cb127816 */ /* 0x000fe20000000012 */
[----:B------:R-:W4:Y:S02]  /*f7c0*/  LDL.S16 R204, [R1+0x8] ;  /* 0x0000080001cc7983 */ /* 0x000f240000100600 */
[----:B--2---:R-:W-:-:S04]  /*f7d0*/  IMAD.WIDE R14, R19, 0x2, R70 ;  /* 0x00000002130e7825 */ /* 0x004fc800078e0246 */
[----:B---3--:R-:W-:Y:S01]  /*f7e0*/  IMAD.WIDE R12, R19, 0x2, R6 ;  /* 0x00000002130c7825 */ /* 0x008fe200078e0206 */
[----:B------:R-:W-:Y:S04]  /*f7f0*/  @P4 STG.E.U16 desc[UR20][R10.64], R17 ;  /* 0x000000110a004986 */ /* 0x000fe8000c101514 */
[----:B------:R-:W-:Y:S01]  /*f800*/  @P0 STG.E.U16 desc[UR20][R12.64], R18 ;  /* 0x000000120c000986 */ /* 0x000fe2000c101514 */
[----:B------:R-:W-:-:S03]  /*f810*/  PRMT R20, R199, 0x7610, R20 ;  /* 0x00007610c7147816 */ /* 0x000fc60000000014 */
[----:B------:R1:W-:Y:S04]  /*f820*/  @P6 STG.E.U16 desc[UR20][R14.64], R31 ;  /* 0x0000001f0e006986 */ /* 0x0003e8000c101514 */
[----:B------:R-:W2:Y:S01]  /*f830*/  LDL.LU.S16 R203, [R1+0xa] ;  /* 0x00000a0001cb7983 */ /* 0x000ea20000300600 */
[----:B-1----:R-:W-:-:S03]  /*f840*/  PRMT R15, R200, 0x7610, R15 ;  /* 0x00007610c80f7816 */ /* 0x002fc6000000000f */
[----:B------:R-:W3:Y:S04]  /*f850*/  LDL.S16 R200, [R1+0xc] ;  /* 0x00000c0001c87983 */ /* 0x000ee80000100600 */
[----:B------:R-:W2:Y:S01]  /*f860*/  LDL.LU.S16 R199, [R1+0xe] ;  /* 0x00000e0001c77983 */ /* 0x000ea20000300600 */
[----:B------:R-:W-:Y:S02]  /*f870*/  ISETP.LT.AND P3, PT, R3, UR31, !P3 ;  /* 0x0000001f03007c0c */ /* 0x000fe4000df61270 */
[----:B------:R-:W-:Y:S01]  /*f880*/  ISETP.GE.AND P1, PT, R16, UR72, PT ;  /* 0x0000004810007c0c */ /* 0x000fe2000bf26270 */
[----:B------:R-:W-:Y:S01]  /*f890*/  VIADD R16, R0, 0x5f ;  /* 0x0000005f00107836 */ /* 0x000fe20000000000 */
[----:B------:R-:W-:Y:S02]  /*f8a0*/  ISETP.LT.AND P6, PT, R2, UR44, !P5 ;  /* 0x0000002c02007c0c */ /* 0x000fe4000efc1270 */
[----:B------:R-:W-:Y:S01]  /*f8b0*/  PRMT R11, R31, 0x7632, R11 ;  /* 0x000076321f0b7816 */ /* 0x000fe2000000000b */
[----:B------:R-:W-:Y:S01]  /*f8c0*/  VIADD R18, R0, 0x60 ;  /* 0x0000006000127836 */ /* 0x000fe20000000000 */
[----:B------:R-:W-:Y:S01]  /*f8d0*/  ISETP.GE.AND P4, PT, R16, UR48, PT ;  /* 0x0000003010007c0c */ /* 0x000fe2000bf86270 */
[----:B------:R-:W-:Y:S01]  /*f8e0*/  IMAD.WIDE R16, R19, 0x2, R4 ;  /* 0x0000000213107825 */ /* 0x000fe200078e0204 */
[----:B------:R-:W-:Y:S01]  /*f8f0*/  ISETP.LT.AND P0, PT, R197, UR69, !P5 ;  /* 0x00000045c5007c0c */ /* 0x000fe2000ef01270 */
[----:B------:R-:W1:Y:S02]  /*f900*/  LDCU UR72, c[0x0][0x39c] ;  /* 0x00007380ff4877ac */ /* 0x000e640008000800 */
[----:B------:R-:W-:Y:S01]  /*f910*/  VIADD R19, R19, UR30 ;  /* 0x0000001e13137c36 */ /* 0x000fe20008000000 */
[----:B------:R0:W-:Y:S01]  /*f920*/  @P3 STG.E.U16 desc[UR20][R16.64], R11 ;  /* 0x0000000b10003986 */ /* 0x0001e2000c101514 */
[----:B------:R-:W-:Y:S01]  /*f930*/  F2FP.BF16.F32.PACK_AB R42, R42, R106 ;  /* 0x0000006a2a2a723e */ /* 0x000fe200000010ff */
[----:B------:R-:W1:Y:S01]  /*f940*/  LDCU UR31, c[0x0][0x398] ;  /* 0x00007300ff1f77ac */ /* 0x000e620008000800 */
[C---:B------:R-:W-:Y:S01]  /*f950*/  IMAD.WIDE R12, R19.reuse, 0x2, R6 ;  /* 0x00000002130c7825 */ /* 0x040fe200078e0206 */
[----:B------:R-:W1:Y:S01]  /*f960*/  LDCU UR44, c[0x0][0x398] ;  /* 0x00007300ff2c77ac */ /* 0x000e620008000800 */
[----:B------:R-:W1:Y:S02]  /*f970*/  LDCU UR69, c[0x0][0x398] ;  /* 0x00007300ff4577ac */ /* 0x000e640008000800 */
[----:B0-----:R-:W-:Y:S01]  /*f980*/  IMAD.WIDE R10, R19, 0x2, R8 ;  /* 0x00000002130a7825 */ /* 0x001fe200078e0208 */
[----:B------:R-:W-:Y:S01]  /*f990*/  F2FP.BF16.F32.PACK_AB R43, R43, R107 ;  /* 0x0000006b2b2b723e */ /* 0x000fe200000010ff */
[----:B------:R-:W0:Y:S03]  /*f9a0*/  LDCU UR48, c[0x0][0x398] ;  /* 0x00007300ff3077ac */ /* 0x000e260008000800 */
[----:B------:R1:W-:Y:S01]  /*f9b0*/  @P6 STG.E.U16 desc[UR20][R10.64], R15 ;  /* 0x0000000f0a006986 */ /* 0x0003e2000c101514 */
[----:B------:R-:W-:Y:S01]  /*f9c0*/  ISETP.LT.AND P6, PT, R196, UR75, !P5 ;  /* 0x0000004bc4007c0c */ /* 0x000fe2000efc1270 */
[----:B------:R-:W-:Y:S01]  /*f9d0*/  VIADD R17, R19, UR30 ;  /* 0x0000001e13117c36 */ /* 0x000fe20008000000 */
[----:B------:R-:W-:Y:S01]  /*f9e0*/  ISETP.LT.AND P5, PT, R3, UR22, !P5 ;  /* 0x0000001603007c0c */ /* 0x000fe2000efa1270 */
[----:B------:R0:W-:Y:S01]  /*f9f0*/  @P0 STG.E.U16 desc[UR20][R12.64], R20 ;  /* 0x000000140c000986 */ /* 0x0001e2000c101514 */
[----:B------:R-:W-:Y:S01]  /*fa00*/  ISETP.LT.AND P0, PT, R2, UR61, !P2 ;  /* 0x0000003d02007c0c */ /* 0x000fe2000d701270 */
[----:B------:R-:W-:Y:S01]  /*fa10*/  VIADD R16, R0, 0x61 ;  /* 0x0000006100107836 */ /* 0x000fe20000000000 */
[----:B------:R-:W-:Y:S01]  /*fa20*/  ISETP.GE.AND P3, PT, R18, UR10, PT ;  /* 0x0000000a12007c0c */ /* 0x000fe2000bf66270 */
[----:B------:R-:W2:Y:S01]  /*fa30*/  LDCU UR22, c[0x0][0x39c] ;  /* 0x00007380ff1677ac */ /* 0x000ea20008000800 */
[C---:B-1----:R-:W-:Y:S01]  /*fa40*/  IMAD.WIDE R14, R19.reuse, 0x2, R70 ;  /* 0x00000002130e7825 */ /* 0x042fe200078e0246 */
[----:B------:R-:W-:Y:S01]  /*fa50*/  PRMT R18, R32, 0x7632, R18 ;  /* 0x0000763220127816 */ /* 0x000fe20000000012 */
[----:B------:R-:W1:Y:S02]  /*fa60*/  LDCU UR10, c[0x0][0x398] ;  /* 0x00007300ff0a77ac */ /* 0x000e640008000800 */
[----:B------:R-:W-:Y:S01]  /*fa70*/  IMAD.WIDE R10, R19, 0x2, R4 ;  /* 0x00000002130a7825 */ /* 0x000fe200078e0204 */
[----:B------:R4:W-:Y:S01]  /*fa80*/  @P6 STG.E.U16 desc[UR20][R14.64], R32 ;  /* 0x000000200e006986 */ /* 0x0009e2000c101514 */
[----:B------:R-:W1:Y:S02]  /*fa90*/  LDCU UR75, c[0x0][0x398] ;  /* 0x00007300ff4b77ac */ /* 0x000e640008000800 */
[----:B0-----:R-:W-:Y:S01]  /*faa0*/  IMAD.WIDE R12, R17, 0x2, R8 ;  /* 0x00000002110c7825 */ /* 0x001fe200078e0208 */
[----:B------:R0:W-:Y:S01]  /*fab0*/  @P5 STG.E.U16 desc[UR20][R10.64], R18 ;  /* 0x000000120a005986 */ /* 0x0001e2000c101514 */
[----:B------:R-:W-:Y:S01]  /*fac0*/  F2FP.BF16.F32.PACK_AB R44, R44, R108 ;  /* 0x0000006c2c2c723e */ /* 0x000fe200000010ff */
[----:B------:R-:W0:Y:S01]  /*fad0*/  LDCU UR61, c[0x0][0x398] ;  /* 0x00007300ff3d77ac */ /* 0x000e220008000800 */
[----:B----4-:R-:W-:-:S02]  /*fae0*/  PRMT R15, R204, 0x7610, R15 ;  /* 0x00007610cc0f7816 */ /* 0x010fc4000000000f */
[----:B------:R-:W4:Y:S04]  /*faf0*/  LDL.S16 R204, [R1+0x10] ;  /* 0x0000100001cc7983 */ /* 0x000f280000100600 */
[----:B------:R0:W-:Y:S01]  /*fb00*/  @P0 STG.E.U16 desc[UR20][R12.64], R15 ;  /* 0x0000000f0c000986 */ /* 0x0001e2000c101514 */
[----:B------:R-:W-:Y:S02]  /*fb10*/  ISETP.GE.AND P0, PT, R16, UR18, PT ;  /* 0x0000001210007c0c */ /* 0x000fe4000bf06270 */
[----:B---3--:R-:W-:Y:S02]  /*fb20*/  PRMT R20, R200, 0x7610, R20 ;  /* 0x00007610c8147816 */ /* 0x008fe40000000014 */
[----:B--2---:R-:W-:Y:S02]  /*fb30*/  PRMT R21, R199, 0x7610, R21 ;  /* 0x00007610c7157816 */ /* 0x004fe40000000015 */
[----:B------:R-:W-:-:S02]  /*fb40*/  ISETP.LT.AND P6, PT, R197, UR28, !P2 ;  /* 0x0000001cc5007c0c */ /* 0x000fc4000d7c1270 */
[----:B-----5:R-:W-:Y:S01]  /*fb50*/  ISETP.LT.AND P5, PT, R196, UR42, !P2 ;  /* 0x0000002ac4007c0c */ /* 0x020fe2000d7a1270 */
[----:B0-----:R-:W-:Y:S01]  /*fb60*/  IMAD.WIDE R10, R17, 0x2, R6 ;  /* 0x00000002110a7825 */ /* 0x001fe200078e0206 */
[----:B------:R-:W-:Y:S01]  /*fb70*/  PRMT R16, R203, 0x7610, R16 ;  /* 0x00007610cb107816 */ /* 0x000fe20000000010 */
[----:B------:R-:W0:Y:S01]  /*fb80*/  LDCU UR28, c[0x0][0x398] ;  /* 0x00007300ff1c77ac */ /* 0x000e220008000800 */
[----:B------:R-:W2:Y:S01]  /*fb90*/  LDL.LU.S16 R203, [R1+0x12] ;  /* 0x0000120001cb7983 */ /* 0x000ea20000300600 */
[----:B------:R-:W-:Y:S01]  /*fba0*/  IMAD.WIDE R14, R17, 0x2, R70 ;  /* 0x00000002110e7825 */ /* 0x000fe200078e0246 */
[----:B------:R-:W-:Y:S01]  /*fbb0*/  PRMT R18, R33, 0x7632, R18 ;  /* 0x0000763221127816 */ /* 0x000fe20000000012 */
[----:B------:R-:W3:Y:S01]  /*fbc0*/  LDCU UR42, c[0x0][0x398] ;  /* 0x00007300ff2a77ac */ /* 0x000ee20008000800 */
[----:B------:R-:W5:Y:S01]  /*fbd0*/  LDL.S16 R200, [R1+0x14] ;  /* 0x0000140001c87983 */ /* 0x000f620000100600 */
[----:B------:R-:W-:Y:S01]  /*fbe0*/  IMAD.WIDE R12, R17, 0x2, R4 ;  /* 0x00000002110c7825 */ /* 0x000fe200078e0204 */
[----:B------:R-:W0:Y:S02]  /*fbf0*/  LDCU UR18, c[0x0][0x398] ;  /* 0x00007300ff1277ac */ /* 0x000e240008000800 */
[----:B------:R-:W3:Y:S01]  /*fc00*/  LDL.LU.S16 R199, [R1+0x16] ;  /* 0x0000160001c77983 */ /* 0x000ee20000300600 */
[----:B------:R-:W-:Y:S01]  /*fc10*/  ISETP.LT.AND P2, PT, R3, UR43, !P2 ;  /* 0x0000002b03007c0c */ /* 0x000fe2000d741270 */
[----:B------:R-:W-:Y:S01]  /*fc20*/  VIADD R19, R17, UR30 ;  /* 0x0000001e11137c36 */ /* 0x000fe20008000000 */
[----:B------:R-:W0:Y:S01]  /*fc30*/  LDCU UR43, c[0x0][0x39c] ;  /* 0x00007380ff2b77ac */ /* 0x000e220008000800 */
[----:B------:R1:W-:Y:S01]  /*fc40*/  @P6 STG.E.U16 desc[UR20][R10.64], R16 ;  /* 0x000000100a006986 */ /* 0x0003e2000c101514 */
[----:B------:R-:W-:Y:S01]  /*fc50*/  ISETP.LT.AND P6, PT, R197, UR47, !P1 ;  /* 0x0000002fc5007c0c */ /* 0x000fe2000cfc1270 */
[----:B------:R-:W0:Y:S02]  /*fc60*/  LDCU UR47, c[0x0][0x398] ;  /* 0x00007300ff2f77ac */ /* 0x000e240008000800 */
[----:B------:R0:W-:Y:S01]  /*fc70*/  @P5 STG.E.U16 desc[UR20][R14.64], R33 ;  /* 0x000000210e005986 */ /* 0x0001e2000c101514 */
[----:B------:R-:W-:Y:S01]  /*fc80*/  ISETP.LT.AND P5, PT, R2, UR38, !P1 ;  /* 0x0000002602007c0c */ /* 0x000fe2000cfa1270 */
[----:B------:R-:W2:Y:S04]  /*fc90*/  LDCU UR38, c[0x0][0x398] ;  /* 0x00007300ff2677ac */ /* 0x000ea80008000800 */
[----:B------:R0:W-:Y:S01]  /*fca0*/  @P2 STG.E.U16 desc[UR20][R12.64], R18 ;  /* 0x000000120c002986 */ /* 0x0001e2000c101514 */
[----:B------:R-:W-:Y:S01]  /*fcb0*/  ISETP.LT.AND P2, PT, R196, UR32, !P1 ;  /* 0x00000020c4007c0c */ /* 0x000fe2000cf41270 */
[----:B-1----:R-:W-:-:S04]  /*fcc0*/  IMAD.WIDE R10, R19, 0x2, R8 ;  /* 0x00000002130a7825 */ /* 0x002fc800078e0208 */
[----:B0-----:R-:W-:Y:S01]  /*fcd0*/  IMAD.WIDE R14, R19, 0x2, R70 ;  /* 0x00000002130e7825 */ /* 0x001fe200078e0246 */
[----:B------:R-:W-:Y:S01]  /*fce0*/  ISETP.LT.AND P1, PT, R3, UR36, !P1 ;  /* 0x0000002403007c0c */ /* 0x000fe2000cf21270 */
[----:B------:R4:W-:Y:S01]  /*fcf0*/  @P5 STG.E.U16 desc[UR20][R10.64], R20 ;  /* 0x000000140a005986 */ /* 0x0009e2000c101514 */
[----:B------:R-:W0:Y:S01]  /*fd00*/  LDCU UR36, c[0x0][0x39c] ;  /* 0x00007380ff2477ac */ /* 0x000e220008000800 */
[----:B------:R-:W-:Y:S01]  /*fd10*/  IMAD.WIDE R12, R19, 0x2, R6 ;  /* 0x00000002130c7825 */ /* 0x000fe200078e0206 */
[----:B------:R-:W-:Y:S01]  /*fd20*/  F2FP.BF16.F32.PACK_AB R45, R45, R109 ;  /* 0x0000006d2d2d723e */ /* 0x000fe200000010ff */
[----:B------:R-:W1:Y:S03]  /*fd30*/  LDCU UR32, c[0x0][0x398] ;  /* 0x00007300ff2077ac */ /* 0x000e660008000800 */
[----:B------:R2:W-:Y:S04]  /*fd40*/  @P6 STG.E.U16 desc[UR20][R12.64], R21 ;  /* 0x000000150c006986 */ /* 0x0005e8000c101514 */
[----:B------:R-:W-:Y:S01]  /*fd50*/  @P2 STG.E.U16 desc[UR20][R14.64], R34 ;  /* 0x000000220e002986 */ /* 0x000fe2000c101514 */
[----:B------:R-:W-:Y:S01]  /*fd60*/  ISETP.LT.AND P2, PT, R2, UR51, !P4 ;  /* 0x0000003302007c0c */ /* 0x000fe2000e741270 */
[----:B------:R-:W-:Y:S01]  /*fd70*/  IMAD.WIDE R16, R19, 0x2, R4 ;  /* 0x0000000213107825 */ /* 0x000fe200078e0204 */
[----:B----4-:R-:W-:-:S03]  /*fd80*/  PRMT R20, R204, 0x7610, R20 ;  /* 0x00007610cc147816 */ /* 0x010fc60000000014 */
[----:B------:R-:W-:Y:S01]  /*fd90*/  VIADD R19, R19, UR30 ;  /* 0x0000001e13137c36 */ /* 0x000fe20008000000 */
[----:B------:R-:W4:Y:S01]  /*fda0*/  LDL.S16 R204, [R1+0x18] ;  /* 0x0000180001cc7983 */ /* 0x000f220000100600 */
[----:B--2---:R-:W-:Y:S02]  /*fdb0*/  PRMT R21, R203, 0x7610, R21 ;  /* 0x00007610cb157816 */ /* 0x004fe40000000015 */
[----:B------:R-:W-:Y:S01]  /*fdc0*/  IMAD.WIDE R10, R19, 0x2, R8 ;  /* 0x00000002130a7825 */ /* 0x000fe200078e0208 */
[----:B------:R5:W-:Y:S01]  /*fdd0*/  @P1 STG.E.U16 desc[UR20][R16.64], R22 ;  /* 0x0000001610001986 */ /* 0x000be2000c101514 */
[----:B------:R-:W-:Y:S01]  /*fde0*/  ISETP.LT.AND P5, PT, R197, UR58, !P4 ;  /* 0x0000003ac5007c0c */ /* 0x000fe2000e7a1270 */
[----:B------:R-:W2:Y:S02]  /*fdf0*/  LDCU UR51, c[0x0][0x398] ;  /* 0x00007300ff3377ac */ /* 0x000ea40008000800 */
[----:B------:R-:W2:Y:S04]  /*fe00*/  LDL.LU.S16 R203, [R1+0x1a] ;  /* 0x00001a0001cb7983 */ /* 0x000ea80000300600 */
[----:B------:R3:W-:Y:S01]  /*fe10*/  @P2 STG.E.U16 desc[UR20][R10.64], R20 ;  /* 0x000000140a002986 */ /* 0x0007e2000c101514 */
[----:B-----5:R-:W-:-:S03]  /*fe20*/  PRMT R22, R200, 0x7610, R22 ;  /* 0x00007610c8167816 */ /* 0x020fc60000000016 */
[----:B------:R-:W5:Y:S01]  /*fe30*/  LDL.S16 R200, [R1+0x1c] ;  /* 0x00001c0001c87983 */ /* 0x000f620000100600 */
[----:B---3--:R-:W-:-:S03]  /*fe40*/  PRMT R20, R199, 0x7610, R20 ;  /* 0x00007610c7147816 */ /* 0x008fc60000000014 */
[----:B------:R-:W3:Y:S01]  /*fe50*/  LDL.LU.S16 R199, [R1+0x1e] ;  /* 0x00001e0001c77983 */ /* 0x000ee20000300600 */
[----:B------:R-:W-:Y:S01]  /*fe60*/  ISETP.LT.AND P6, PT, R196, UR76, !P4 ;  /* 0x0000004cc4007c0c */ /* 0x000fe2000e7c1270 */
[----:B------:R-:W-:Y:S01]  /*fe70*/  IMAD.WIDE R12, R19, 0x2, R6 ;  /* 0x00000002130c7825 */ /* 0x000fe200078e0206 */
[----:B------:R-:W-:Y:S01]  /*fe80*/  ISETP.LT.AND P4, PT, R3, UR37, !P4 ;  /* 0x0000002503007c0c */ /* 0x000fe2000e781270 */
[----:B------:R-:W0:Y:S02]  /*fe90*/  LDCU UR37, c[0x0][0x398] ;  /* 0x00007300ff2577ac */ /* 0x000e240008000800 */
[----:B------:R-:W-:Y:S01]  /*fea0*/  IMAD.WIDE R14, R19, 0x2, R70 ;  /* 0x00000002130e7825 */ /* 0x000fe200078e0246 */
[----:B------:R0:W-:Y:S01]  /*feb0*/  @P5 STG.E.U16 desc[UR20][R12.64], R21 ;  /* 0x000000150c005986 */ /* 0x0001e2000c101514 */
[----:B------:R-:W-:Y:S01]  /*fec0*/  ISETP.LT.AND P5, PT, R2, UR50, !P3 ;  /* 0x0000003202007c0c */ /* 0x000fe2000dfa1270 */
[----:B------:R-:W1:Y:S01]  /*fed0*/  LDCU UR50, c[0x0][0x39c] ;  /* 0x00007380ff3277ac */ /* 0x000e620008000800 */
[----:B------:R-:W-:-:S04]  /*fee0*/  VIADD R18, R0, 0x62 ;  /* 0x0000006200127836 */ /* 0x000fc80000000000 */
[----:B------:R1:W-:Y:S01]  /*fef0*/  @P6 STG.E.U16 desc[UR20][R14.64], R35 ;  /* 0x000000230e006986 */ /* 0x0003e2000c101514 */
[----:B------:R-:W-:Y:S01]  /*ff00*/  ISETP.LT.AND P6, PT, R197, UR63, !P3 ;  /* 0x0000003fc5007c0c */ /* 0x000fe2000dfc1270 */
[C---:B------:R-:W-:Y:S01]  /*ff10*/  VIADD R17, R19.reuse, UR30 ;  /* 0x0000001e13117c36 */ /* 0x040fe20008000000 */
[----:B------:R-:W-:Y:S01]  /*ff20*/  ISETP.GE.AND P1, PT, R18, UR57, PT ;  /* 0x0000003912007c0c */ /* 0x000fe2000bf26270 */
[----:B------:R-:W-:Y:S01]  /*ff30*/  IMAD.WIDE R10, R19, 0x2, R4 ;  /* 0x00000002130a7825 */ /* 0x000fe200078e0204 */
[----:B------:R-:W-:Y:S01]  /*ff40*/  PRMT R18, R35, 0x7632, R18 ;  /* 0x0000763223127816 */ /* 0x000fe20000000012 */
[----:B------:R-:W2:Y:S02]  /*ff50*/  LDCU UR57, c[0x0][0x398] ;  /* 0x00007300ff3977ac */ /* 0x000ea40008000800 */
[C---:B0-----:R-:W-:Y:S02]  /*ff60*/  IMAD.WIDE R12, R17.reuse, 0x2, R8 ;  /* 0x00000002110c7825 */ /* 0x041fe400078e0208 */
[----:B------:R0:W-:Y:S02]  /*ff70*/  @P4 STG.E.U16 desc[UR20][R10.64], R18 ;  /* 0x000000120a004986 */ /* 0x0001e4000c101514 */
[----:B-1----:R-:W-:-:S02]  /*ff80*/  IMAD.WIDE R14, R17, 0x2, R6 ;  /* 0x00000002110e7825 */ /* 0x002fc400078e0206 */
[----:B------:R1:W-:Y:S01]  /*ff90*/  @P5 STG.E.U16 desc[UR20][R12.64], R22 ;  /* 0x000000160c005986 */ /* 0x0003e2000c101514 */
[----:B------:R-:W-:Y:S01]  /*ffa0*/  ISETP.LT.AND P5, PT, R196, UR9, !P3 ;  /* 0x00000009c4007c0c */ /* 0x000fe2000dfa1270 */
[----:B------:R-:W-:Y:S01]  /*ffb0*/  VIADD R19, R17, UR30 ;  /* 0x0000001e11137c36 */ /* 0x000fe20008000000 */
[----:B------:R-:W-:Y:S01]  /*ffc0*/  ISETP.LT.AND P4, PT, R3, UR56, !P3 ;  /* 0x0000003803007c0c */ /* 0x000fe2000df81270 */
[----:B------:R4:W-:Y:S01]  /*ffd0*/  @P6 STG.E.U16 desc[UR20][R14.64], R20 ;  /* 0x000000140e006986 */ /* 0x0009e2000c101514 */
[----:B------:R-:W-:Y:S01]  /*ffe0*/  ISETP.LT.AND P6, PT, R2, UR59, !P0 ;  /* 0x0000003b02007c0c */ /* 0x000fe2000c7c1270 */
[----:B------:R-:W-:Y:S01]  /*fff0*/  VIADD R16, R0, 0x63 ;  /* 0x0000006300107836 */ /* 0x000fe20000000000 */
[----:B------:R-:W-:Y:S01]  /*10000*/  F2FP.BF16.F32.PACK_AB R46, R46, R110 ;  /* 0x0000006e2e2e723e */ /* 0x000fe200000010ff */
[C---:B0-----:R-:W-:Y:S01]  /*10010*/  IMAD.WIDE R10, R17.reuse, 0x2, R70 ;  /* 0x00000002110a7825 */ /* 0x041fe200078e0246 */
[----:B------:R-:W-:Y:S01]  /*10020*/  PRMT R18, R36, 0x7632, R18 ;  /* 0x0000763224127816 */ /* 0x000fe20000000012 */
[----:B------:R-:W0:Y:S02]  /*10030*/  LDCU UR9, c[0x0][0x398] ;  /* 0x00007300ff0977ac */ /* 0x000e240008000800 */
[----:B-1----:R-:W-:Y:S01]  /*10040*/  IMAD.WIDE R12, R17, 0x2, R4 ;  /* 0x00000002110c7825 */ /* 0x002fe200078e0204 */
[----:B----4-:R-:W-:-:S03]  /*10050*/  PRMT R21, R204, 0x7610, R21 ;  /* 0x00007610cc157816 */ /* 0x010fc60000000015 */
[----:B------:R-:W-:Y:S01]  /*10060*/  IMAD.WIDE R14, R19, 0x2, R8 ;  /* 0x00000002130e7825 */ /* 0x000fe200078e0208 */
[----:B------:R-:W4:Y:S01]  /*10070*/  LDL.S16 R204, [R1+0x20] ;  /* 0x0000200001cc7983 */ /* 0x000f220000100600 */
[----:B------:R-:W-:Y:S01]  /*10080*/  PRMT R22, R38, 0x7632, R22 ;  /* 0x0000763226167816 */ /* 0x000fe20000000016 */
[----:B------:R-:W1:Y:S02]  /*10090*/  LDCU UR56, c[0x0][0x398] ;  /* 0x00007300ff3877ac */ /* 0x000e640008000800 */
[----:B------:R-:W-:Y:S04]  /*100a0*/  @P5 STG.E.U16 desc[UR20][R10.64], R36 ;  /* 0x000000240a005986 */ /* 0x000fe8000c101514 */
[----:B------:R-:W-:Y:S04]  /*100b0*/  @P4 STG.E.U16 desc[UR20][R12.64], R18 ;  /* 0x000000120c004986 */ /* 0x000fe8000c101514 */
[----:B------:R3:W-:Y:S01]  /*100c0*/  @P6 STG.E.U16 desc[UR20][R14.64], R21 ;  /* 0x000000150e006986 */ /* 0x0007e2000c101514 */
[----:B--2---:R-:W-:-:S03]  /*100d0*/  PRMT R17, R203, 0x7610, R17 ;  /* 0x00007610cb117816 */ /* 0x004fc60000000011 */
[----:B------:R-:W2:Y:S01]  /*100e0*/  LDL.LU.S16 R203, [R1+0x22] ;  /* 0x0000220001cb7983 */ /* 0x000ea20000300600 */
[----:B-----5:R-:W-:-:S03]  /*100f0*/  PRMT R20, R200, 0x7610, R20 ;  /* 0x00007610c8147816 */ /* 0x020fc60000000014 */
[----:B------:R-:W5:Y:S01]  /*10100*/  LDL.S16 R200, [R1+0x24] ;  /* 0x0000240001c87983 */ /* 0x000f620000100600 */
[----:B---3--:R-:W-:-:S03]  /*10110*/  PRMT R21, R199, 0x7610, R21 ;  /* 0x00007610c7157816 */ /* 0x008fc60000000015 */
[----:B------:R-:W3:Y:S01]  /*10120*/  LDL.LU.S16 R199, [R1+0x26] ;  /* 0x0000260001c77983 */ /* 0x000ee20000300600 */
[----:B------:R-:W-:Y:S02]  /*10130*/  ISETP.LT.AND P4, PT, R197, UR53, !P0 ;  /* 0x00000035c5007c0c */ /* 0x000fe4000c781270 */
[----:B------:R-:W-:Y:S01]  /*10140*/  ISETP.LT.AND P5, PT, R196, UR49, !P0 ;  /* 0x00000031c4007c0c */ /* 0x000fe2000c7a1270 */
[----:B------:R-:W-:Y:S01]  /*10150*/  IMAD.WIDE R10, R19, 0x2, R6 ;  /* 0x00000002130a7825 */ /* 0x000fe200078e0206 */
[----:B------:R-:W-:Y:S01]  /*10160*/  ISETP.LT.AND P6, PT, R3, UR54, !P0 ;  /* 0x0000003603007c0c */ /* 0x000fe2000c7c1270 */
[----:B------:R-:W0:Y:S01]  /*10170*/  LDCU UR49, c[0x0][0x398] ;  /* 0x00007300ff3177ac */ /* 0x000e220008000800 */
[----:B------:R-:W-:Y:S01]  /*10180*/  PRMT R18, R37, 0x7632, R18 ;  /* 0x0000763225127816 */ /* 0x000fe20000000012 */
[C---:B------:R-:W-:Y:S01]  /*10190*/  IMAD.WIDE R12, R19.reuse, 0x2, R70 ;  /* 0x00000002130c7825 */ /* 0x040fe200078e0246 */
[----:B------:R-:W-:Y:S01]  /*101a0*/  ISETP.GE.AND P2, PT, R16, UR24, PT ;  /* 0x0000001810007c0c */ /* 0x000fe2000bf46270 */
[----:B------:R-:W0:Y:S02]  /*101b0*/  LDCU UR24, c[0x0][0x398] ;  /* 0x00007300ff1877ac */ /* 0x000e240008000800 */
[----:B------:R-:W-:-:S02]  /*101c0*/  IMAD.WIDE R14, R19, 0x2, R4 ;  /* 0x00000002130e7825 */ /* 0x000fc400078e0204 */
[----:B------:R1:W-:Y:S01]  /*101d0*/  @P4 STG.E.U16 desc[UR20][R10.64], R17 ;  /* 0x000000110a004986 */ /* 0x0003e2000c101514 */
[----:B------:R-:W-:Y:S01]  /*101e0*/  F2FP.BF16.F32.PACK_AB R47, R47, R111 ;  /* 0x0000006f2f2f723e */ /* 0x000fe200000010ff */
[----:B------:R-:W0:Y:S02]  /*101f0*/  LDCU UR53, c[0x0][0x398] ;  /* 0x00007300ff3577ac */ /* 0x000e240008000800 */
        /* <DEDUP_REMOVED lines=8> */
[----:B-1----:R-:W-:Y:S01]  /*10280*/  IMAD.WIDE R10, R19, 0x2, R8 ;  /* 0x00000002130a7825 */ /* 0x002fe200078e0208 */
[----:B------:R-:W-:Y:S01]  /*10290*/  F2FP.BF16.F32.PACK_AB R49, R49, R113 ;  /* 0x000000713131723e */ /* 0x000fe200000010ff */
[----:B------:R-:W1:Y:S02]  /*102a0*/  LDCU UR34, c[0x0][0x398] ;  /* 0x00007300ff2277ac */ /* 0x000e640008000800 */
[C---:B0-----:R-:W-:Y:S01]  /*102b0*/  IMAD.WIDE R12, R19.reuse, 0x2, R6 ;  /* 0x00000002130c7825 */ /* 0x041fe200078e0206 */
[----:B------:R-:W-:Y:S01]  /*102c0*/  ISETP.GE.AND P3, PT, R16, UR71, PT ;  /* 0x0000004710007c0c */ /* 0x000fe2000bf66270 */
[----:B------:R-:W0:Y:S02]  /*102d0*/  LDCU UR54, c[0x0][0x398] ;  /* 0x00007300ff3677ac */ /* 0x000e240008000800 */
[----:B------:R-:W-:Y:S01]  /*102e0*/  IMAD.WIDE R14, R19, 0x2, R70 ;  /* 0x00000002130e7825 */ /* 0x000fe200078e0246 */
[----:B------:R-:W-:Y:S01]  /*102f0*/  ISETP.LT.AND P1, PT, R3, UR14, !P1 ;  /* 0x0000000e03007c0c */ /* 0x000fe2000cf21270 */
[----:B------:R4:W-:Y:S01]  /*10300*/  @P6 STG.E.U16 desc[UR20][R10.64], R20 ;  /* 0x000000140a006986 */ /* 0x0009e2000c101514 */
[----:B------:R-:W0:Y:S01]  /*10310*/  LDCU UR14, c[0x0][0x398] ;  /* 0x00007300ff0e77ac */ /* 0x000e220008000800 */
[----:B------:R-:W-:-:S02]  /*10320*/  VIADD R16, R0, 0x65 ;  /* 0x0000006500107836 */ /* 0x000fc40000000000 */
[----:B------:R2:W-:Y:S01]  /*10330*/  @P5 STG.E.U16 desc[UR20][R12.64], R21 ;  /* 0x000000150c005986 */ /* 0x0005e2000c101514 */
[----:B------:R-:W-:Y:S01]  /*10340*/  F2FP.BF16.F32.PACK_AB R50, R50, R114 ;  /* 0x000000723232723e */ /* 0x000fe200000010ff */
[----:B------:R-:W0:Y:S02]  /*10350*/  LDCU UR52, c[0x0][0x398] ;  /* 0x00007300ff3477ac */ /* 0x000e240008000800 */
[----:B------:R-:W-:Y:S01]  /*10360*/  @P4 STG.E.U16 desc[UR20][R14.64], R38 ;  /* 0x000000260e004986 */ /* 0x000fe2000c101514 */
[----:B------:R-:W-:Y:S01]  /*10370*/  ISETP.LT.AND P4, PT, R2, UR45, !P2 ;  /* 0x0000002d02007c0c */ /* 0x000fe2000d781270 */
[----:B------:R-:W-:Y:S01]  /*10380*/  VIADD R18, R0, 0x66 ;  /* 0x0000006600127836 */ /* 0x000fe20000000000 */
[----:B------:R-:W-:Y:S01]  /*10390*/  ISETP.GE.AND P0, PT, R16, UR39, PT ;  /* 0x0000002710007c0c */ /* 0x000fe2000bf06270 */
        /* <DEDUP_REMOVED lines=9> */
[----:B------:R-:W2:Y:S01]  /*10430*/  LDL.LU.S16 R203, [R1+0x2a] ;  /* 0x00002a0001cb7983 */ /* 0x000ea20000300600 */
[----:B------:R-:W-:Y:S01]  /*10440*/  ISETP.LT.AND P6, PT, R196, UR62, !P2 ;  /* 0x0000003ec4007c0c */ /* 0x000fe2000d7c1270 */
[----:B------:R-:W0:Y:S02]  /*10450*/  LDCU UR45, c[0x0][0x398] ;  /* 0x00007300ff2d77ac */ /* 0x000e240008000800 */
[----:B------:R3:W-:Y:S01]  /*10460*/  @P4 STG.E.U16 desc[UR20][R10.64], R20 ;  /* 0x000000140a004986 */ /* 0x0007e2000c101514 */
[----:B-----5:R-:W-:-:S03]  /*10470*/  PRMT R22, R200, 0x7610, R22 ;  /* 0x00007610c8167816 */ /* 0x020fc60000000016 */
[----:B------:R-:W5:Y:S01]  /*10480*/  LDL.S16 R200, [R1+0x2c] ;  /* 0x00002c0001c87983 */ /* 0x000f620000100600 */
[----:B---3--:R-:W-:-:S03]  /*10490*/  PRMT R20, R199, 0x7610, R20 ;  /* 0x00007610c7147816 */ /* 0x008fc60000000014 */
[----:B------:R-:W3:Y:S01]  /*104a0*/  LDL.LU.S16 R199, [R1+0x2e] ;  /* 0x00002e0001c77983 */ /* 0x000ee20000300600 */
[----:B------:R-:W-:Y:S01]  /*104b0*/  IMAD.WIDE R12, R19, 0x2, R6 ;  /* 0x00000002130c7825 */ /* 0x000fe200078e0206 */
[----:B------:R-:W-:Y:S01]  /*104c0*/  ISETP.LT.AND P4, PT, R3, UR16, !P2 ;  /* 0x0000001003007c0c */ /* 0x000fe2000d781270 */
[----:B------:R-:W0:Y:S02]  /*104d0*/  LDCU UR16, c[0x0][0x39c] ;  /* 0x00007380ff1077ac */ /* 0x000e240008000800 */
[----:B------:R-:W-:Y:S01]  /*104e0*/  IMAD.WIDE R14, R19, 0x2, R70 ;  /* 0x00000002130e7825 */ /* 0x000fe200078e0246 */
[----:B------:R1:W-:Y:S01]  /*104f0*/  @P5 STG.E.U16 desc[UR20][R12.64], R21 ;  /* 0x000000150c005986 */ /* 0x0003e2000c101514 */
[----:B------:R-:W-:Y:S01]  /*10500*/  ISETP.LT.AND P5, PT, R2, UR12, !P3 ;  /* 0x0000000c02007c0c */ /* 0x000fe2000dfa1270 */
[----:B------:R-:W0:Y:S02]  /*10510*/  LDCU UR12, c[0x0][0x398] ;  /* 0x00007300ff0c77ac */ /* 0x000e240008000800 */
[----:B------:R0:W-:Y:S01]  /*10520*/  @P6 STG.E.U16 desc[UR20][R14.64], R39 ;  /* 0x000000270e006986 */ /* 0x0001e2000c101514 */
[----:B------:R-:W-:Y:S01]  /*10530*/  ISETP.LT.AND P6, PT, R197, UR46, !P3 ;  /* 0x0000002ec5007c0c */ /* 0x000fe2000dfc1270 */
[C---:B------:R-:W-:Y:S01]  /*10540*/  VIADD R17, R19.reuse, UR30 ;  /* 0x0000001e13117c36 */ /* 0x040fe20008000000 */
[----:B------:R-:W-:Y:S01]  /*10550*/  ISETP.GE.AND P1, PT, R18, UR40, PT ;  /* 0x0000002812007c0c */ /* 0x000fe2000bf26270 */
[----:B------:R-:W-:Y:S01]  /*10560*/  IMAD.WIDE R10, R19, 0x2, R4 ;  /* 0x00000002130a7825 */ /* 0x000fe200078e0204 */
[----:B------:R-:W-:Y:S01]  /*10570*/  PRMT R18, R39, 0x7632, R18 ;  /* 0x0000763227127816 */ /* 0x000fe20000000012 */
[----:B------:R-:W2:Y:S02]  /*10580*/  LDCU UR40, c[0x0][0x398] ;  /* 0x00007300ff2877ac */ /* 0x000ea40008000800 */
[----:B-1----:R-:W-:-:S02]  /*10590*/  IMAD.WIDE R12, R17, 0x2, R8 ;  /* 0x00000002110c7825 */ /* 0x002fc400078e0208 */
[----:B------:R1:W-:Y:S01]  /*105a0*/  @P4 STG.E.U16 desc[UR20][R10.64], R18 ;  /* 0x000000120a004986 */ /* 0x0003e2000c101514 */
[----:B------:R-:W2:Y:S01]  /*105b0*/  LDCU UR46, c[0x0][0x398] ;  /* 0x00007300ff2e77ac */ /* 0x000ea20008000800 */
[----:B0-----:R-:W-:Y:S02]  /*105c0*/  IMAD.WIDE R14, R17, 0x2, R6 ;  /* 0x00000002110e7825 */ /* 0x001fe400078e0206 */
[----:B------:R0:W-:Y:S01]  /*105d0*/  @P5 STG.E.U16 desc[UR20][R12.64], R22 ;  /* 0x000000160c005986 */ /* 0x0001e2000c101514 */
[----:B------:R-:W-:Y:S02]  /*105e0*/  ISETP.LT.AND P5, PT, R196, UR74, !P3 ;  /* 0x0000004ac4007c0c */ /* 0x000fe4000dfa1270 */
[----:B------:R-:W-:Y:S01]  /*105f0*/  ISETP.LT.AND P4, PT, R3, UR26, !P3 ;  /* 0x0000001a03007c0c */ /* 0x000fe2000df81270 */
[----:B------:R0:W-:Y:S01]  /*10600*/  @P6 STG.E.U16 desc[UR20][R14.64], R20 ;  /* 0x000000140e006986 */ /* 0x0001e2000c101514 */
[----:B------:R-:W-:Y:S01]  /*10610*/  ISETP.LT.AND P6, PT, R2, UR35, !P0 ;  /* 0x0000002302007c0c */ /* 0x000fe2000c7c1270 */
[C---:B------:R-:W-:Y:S01]  /*10620*/  VIADD R19, R17.reuse, UR30 ;  /* 0x0000001e11137c36 */ /* 0x040fe20008000000 */
[----:B------:R-:W2:Y:S01]  /*10630*/  LDCU UR26, c[0x0][0x398] ;  /* 0x00007300ff1a77ac */ /* 0x000ea20008000800 */
[C---:B-1----:R-:W-:Y:S01]  /*10640*/  IMAD.WIDE R10, R17.reuse, 0x2, R70 ;  /* 0x00000002110a7825 */ /* 0x042fe200078e0246 */
[----:B------:R-:W-:Y:S01]  /*10650*/  PRMT R18, R40, 0x7632, R18 ;  /* 0x0000763228127816 */ /* 0x000fe20000000012 */
[----:B------:R-:W1:Y:S02]  /*10660*/  LDCU UR35, c[0x0][0x398] ;  /* 0x00007300ff2377ac */ /* 0x000e640008000800 */
[----:B0-----:R-:W-:-:S04]  /*10670*/  IMAD.WIDE R12, R17, 0x2, R4 ;  /* 0x00000002110c7825 */ /* 0x001fc800078e0204 */
[----:B------:R-:W-:Y:S01]  /*10680*/  IMAD.WIDE R14, R19, 0x2, R8 ;  /* 0x00000002130e7825 */ /* 0x000fe200078e0208 */
[----:B------:R-:W-:Y:S04]  /*10690*/  @P5 STG.E.U16 desc[UR20][R10.64], R40 ;  /* 0x000000280a005986 */ /* 0x000fe8000c101514 */
[----:B------:R-:W-:Y:S01]  /*106a0*/  @P4 STG.E.U16 desc[UR20][R12.64], R18 ;  /* 0x000000120c004986 */ /* 0x000fe2000c101514 */
[----:B----4-:R-:W-:-:S03]  /*106b0*/  PRMT R21, R204, 0x7610, R21 ;  /* 0x00007610cc157816 */ /* 0x010fc60000000015 */
[----:B------:R-:W4:Y:S04]  /*106c0*/  LDL.S16 R204, [R1+0x30] ;  /* 0x0000300001cc7983 */ /* 0x000f280000100600 */
        /* <DEDUP_REMOVED lines=13> */
[----:B------:R-:W-:-:S04]  /*107a0*/  IMAD.WIDE R12, R19, 0x2, R70 ;  /* 0x00000002130c7825 */ /* 0x000fc800078e0246 */
[----:B------:R-:W-:Y:S01]  /*107b0*/  VIADD R16, R0, 0x67 ;  /* 0x0000006700107836 */ /* 0x000fe20000000000 */
[----:B------:R-:W-:Y:S01]  /*107c0*/  PRMT R22, R42, 0x7632, R22 ;  /* 0x000076322a167816 */ /* 0x000fe20000000016 */
[----:B------:R-:W-:Y:S01]  /*107d0*/  IMAD.WIDE R14, R19, 0x2, R4 ;  /* 0x00000002130e7825 */ /* 0x000fe200078e0204 */
[----:B------:R0:W-:Y:S01]  /*107e0*/  @P4 STG.E.U16 desc[UR20][R10.64], R17 ;  /* 0x000000110a004986 */ /* 0x0001e2000c101514 */
[----:B------:R-:W1:Y:S03]  /*107f0*/  LDCU UR55, c[0x0][0x39c] ;  /* 0x00007380ff3777ac */ /* 0x000e660008000800 */
[----:B------:R0:W-:Y:S01]  /*10800*/  @P5 STG.E.U16 desc[UR20][R12.64], R41 ;  /* 0x000000290c005986 */ /* 0x0001e2000c101514 */
[----:B------:R-:W-:-:S03]  /*10810*/  ISETP.LT.AND P5, PT, R197, UR60, !P1 ;  /* 0x0000003cc5007c0c */ /* 0x000fc6000cfa1270 */
[----:B------:R1:W-:Y:S01]  /*10820*/  @P6 STG.E.U16 desc[UR20][R14.64], R18 ;  /* 0x000000120e006986 */ /* 0x0003e2000c101514 */
[----:B------:R-:W-:Y:S02]  /*10830*/  ISETP.LT.AND P6, PT, R2, UR64, !P1 ;  /* 0x0000004002007c0c */ /* 0x000fe4000cfc1270 */
[----:B------:R-:W-:Y:S01]  /*10840*/  ISETP.LT.AND P4, PT, R196, UR68, !P1 ;  /* 0x00000044c4007c0c */ /* 0x000fe2000cf81270 */
[----:B------:R-:W-:Y:S01]  /*10850*/  VIADD R19, R19, UR30 ;  /* 0x0000001e13137c36 */ /* 0x000fe20008000000 */
[----:B------:R-:W-:Y:S01]  /*10860*/  ISETP.GE.AND P2, PT, R16, UR72, PT ;  /* 0x0000004810007c0c */ /* 0x000fe2000bf46270 */
[----:B------:R-:W-:Y:S02]  /*10870*/  VIADD R16, R0, 0x68 ;  /* 0x0000006800107836 */ /* 0x000fe40000000000 */
[----:B0-----:R-:W-:-:S04]  /*10880*/  IMAD.WIDE R10, R19, 0x2, R8 ;  /* 0x00000002130a7825 */ /* 0x001fc800078e0208 */
[----:B------:R-:W-:Y:S01]  /*10890*/  IMAD.WIDE R12, R19, 0x2, R6 ;  /* 0x00000002130c7825 */ /* 0x000fe200078e0206 */
[----:B------:R-:W-:-:S03]  /*108a0*/  ISETP.GE.AND P3, PT, R16, UR33, PT ;  /* 0x0000002110007c0c */ /* 0x000fc6000bf66270 */
[----:B-1----:R-:W-:Y:S01]  /*108b0*/  IMAD.WIDE R14, R19, 0x2, R70 ;  /* 0x00000002130e7825 */ /* 0x002fe200078e0246 */
[----:B------:R4:W-:Y:S01]  /*108c0*/  @P6 STG.E.U16 desc[UR20][R10.64], R20 ;  /* 0x000000140a006986 */ /* 0x0009e2000c101514 */
[----:B------:R-:W-:Y:S01]  /*108d0*/  ISETP.LT.AND P1, PT, R3, UR73, !P1 ;  /* 0x0000004903007c0c */ /* 0x000fe2000cf21270 */
[----:B------:R-:W0:Y:S01]  /*108e0*/  LDCU UR33, c[0x0][0x398] ;  /* 0x00007300ff2177ac */ /* 0x000e220008000800 */
[----:B------:R-:W-:Y:S01]  /*108f0*/  VIADD R16, R0, 0x69 ;  /* 0x0000006900107836 */ /* 0x000fe20000000000 */
[----:B------:R2:W-:Y:S04]  /*10900*/  @P5 STG.E.U16 desc[UR20][R12.64], R21 ;  /* 0x000000150c005986 */ /* 0x0005e8000c101514 */
[----:B------:R1:W-:Y:S01]  /*10910*/  @P4 STG.E.U16 desc[UR20][R14.64], R42 ;  /* 0x0000002a0e004986 */ /* 0x0003e2000c101514 */
[----:B------:R-:W-:-:S02]  /*10920*/  ISETP.LT.AND P4, PT, R2, UR67, !P2 ;  /* 0x0000004302007c0c */ /* 0x000fc4000d781270 */
        /* <DEDUP_REMOVED lines=12> */
[C---:B------:R-:W-:Y:S01]  /*109f0*/  IMAD.WIDE R12, R19.reuse, 0x2, R6 ;  /* 0x00000002130c7825 */ /* 0x040fe200078e0206 */
[----:B------:R-:W0:Y:S01]  /*10a00*/  LDCU UR4, c[0x0][0x398] ;  /* 0x00007300ff0477ac */ /* 0x000e220008000800 */
[----:B------:R3:W-:Y:S02]  /*10a10*/  @P4 STG.E.U16 desc[UR20][R10.64], R20 ;  /* 0x000000140a004986 */ /* 0x0007e4000c101514 */
[----:B-1----:R-:W-:Y:S01]  /*10a20*/  IMAD.WIDE R14, R19, 0x2, R70 ;  /* 0x00000002130e7825 */ /* 0x002fe200078e0246 */
[----:B------:R-:W1:Y:S01]  /*10a30*/  LDCU UR6, c[0x0][0x398] ;  /* 0x00007300ff0677ac */ /* 0x000e620008000800 */
[----:B-----5:R-:W-:-:S02]  /*10a40*/  PRMT R22, R200, 0x7610, R22 ;  /* 0x00007610c8167816 */ /* 0x020fc40000000016 */
[----:B------:R-:W5:Y:S01]  /*10a50*/  LDL.S16 R200, [R1+0x3c] ;  /* 0x00003c0001c87983 */ /* 0x000f620000100600 */
[----:B---3--:R-:W-:-:S03]  /*10a60*/  PRMT R20, R199, 0x7610, R20 ;  /* 0x00007610c7147816 */ /* 0x008fc60000000014 */
[----:B------:R-:W3:Y:S01]  /*10a70*/  LDL.LU.S16 R199, [R1+0x3e] ;  /* 0x00003e0001c77983 */ /* 0x000ee20000300600 */
[----:B------:R-:W-:Y:S01]  /*10a80*/  ISETP.LT.AND P4, PT, R3, UR31, !P2 ;  /* 0x0000001f03007c0c */ /* 0x000fe2000d781270 */
[----:B------:R-:W-:Y:S01]  /*10a90*/  VIADD R18, R0, 0x6a ;  /* 0x0000006a00127836 */ /* 0x000fe20000000000 */
[----:B------:R-:W-:Y:S01]  /*10aa0*/  F2FP.BF16.F32.PACK_AB R51, R51, R115 ;  /* 0x000000733333723e */ /* 0x000fe200000010ff */
[----:B------:R0:W-:Y:S01]  /*10ab0*/  @P5 STG.E.U16 desc[UR20][R12.64], R21 ;  /* 0x000000150c005986 */ /* 0x0001e2000c101514 */
[----:B------:R-:W-:Y:S01]  /*10ac0*/  ISETP.LT.AND P5, PT, R2, UR44, !P3 ;  /* 0x0000002c02007c0c */ /* 0x000fe2000dfa1270 */
[----:B------:R-:W-:Y:S01]  /*10ad0*/  VIADD R17, R19, UR30 ;  /* 0x0000001e13117c36 */ /* 0x000fe20008000000 */
[----:B------:R-:W1:Y:S01]  /*10ae0*/  LDCU UR31, c[0x0][0x398] ;  /* 0x00007300ff1f77ac */ /* 0x000e620008000800 */
[----:B------:R0:W-:Y:S01]  /*10af0*/  @P6 STG.E.U16 desc[UR20][R14.64], R43 ;  /* 0x0000002b0e006986 */ /* 0x0001e2000c101514 */
[----:B------:R-:W-:Y:S01]  /*10b00*/  ISETP.LT.AND P6, PT, R197, UR69, !P3 ;  /* 0x00000045c5007c0c */ /* 0x000fe2000dfc1270 */
[----:B------:R-:W-:Y:S01]  /*10b10*/  IMAD.WIDE R10, R19, 0x2, R4 ;  /* 0x00000002130a7825 */ /* 0x000fe200078e0204 */
[----:B------:R-:W-:Y:S01]  /*10b20*/  ISETP.GE.AND P1, PT, R18, UR43, PT ;  /* 0x0000002b12007c0c */ /* 0x000fe2000bf26270 */
[----:B------:R-:W1:Y:S01]  /*10b30*/  LDCU UR43, c[0x0][0x398] ;  /* 0x00007300ff2b77ac */ /* 0x000e620008000800 */
[----:B------:R-:W-:Y:S01]  /*10b40*/  PRMT R18, R43, 0x7632, R18 ;  /* 0x000076322b127816 */ /* 0x000fe20000000012 */
[----:B0-----:R-:W-:-:S04]  /*10b50*/  IMAD.WIDE R12, R17, 0x2, R8 ;  /* 0x00000002110c7825 */ /* 0x001fc800078e0208 */
[----:B------:R0:W-:Y:S01]  /*10b60*/  @P4 STG.E.U16 desc[UR20][R10.64], R18 ;  /* 0x000000120a004986 */ /* 0x0001e2000c101514 */
[----:B------:R-:W-:-:S03]  /*10b70*/  IMAD.WIDE R14, R17, 0x2, R6 ;  /* 0x00000002110e7825 */ /* 0x000fc600078e0206 */
[----:B------:R1:W-:Y:S01]  /*10b80*/  @P5 STG.E.U16 desc[UR20][R12.64], R22 ;  /* 0x000000160c005986 */ /* 0x0003e2000c101514 */
[----:B------:R-:W-:Y:S02]  /*10b90*/  ISETP.LT.AND P5, PT, R196, UR48, !P3 ;  /* 0x00000030c4007c0c */ /* 0x000fe4000dfa1270 */
[----:B------:R-:W-:Y:S01]  /*10ba0*/  ISETP.LT.AND P4, PT, R3, UR10, !P3 ;  /* 0x0000000a03007c0c */ /* 0x000fe2000df81270 */
[----:B------:R1:W-:Y:S01]  /*10bb0*/  @P6 STG.E.U16 desc[UR20][R14.64], R20 ;  /* 0x000000140e006986 */ /* 0x0003e2000c101514 */
[----:B------:R-:W-:Y:S01]  /*10bc0*/  ISETP.LT.AND P6, PT, R2, UR75, !P0 ;  /* 0x0000004b02007c0c */ /* 0x000fe2000c7c1270 */
[C---:B------:R-:W-:Y:S01]  /*10bd0*/  VIADD R19, R17.reuse, UR30 ;  /* 0x0000001e11137c36 */ /* 0x040fe20008000000 */
[----:B------:R-:W2:Y:S01]  /*10be0*/  LDCU UR10, c[0x0][0x39c] ;  /* 0x00007380ff0a77ac */ /* 0x000ea20008000800 */
[----:B0-----:R-:W-:Y:S01]  /*10bf0*/  IMAD.WIDE R10, R17, 0x2, R70 ;  /* 0x00000002110a7825 */ /* 0x001fe200078e0246 */
[----:B------:R-:W-:-:S03]  /*10c00*/  PRMT R18, R44, 0x7632, R18 ;  /* 0x000076322c127816 */ /* 0x000fc60000000012 */
[----:B-1----:R-:W-:-:S04]  /*10c10*/  IMAD.WIDE R12, R17, 0x2, R4 ;  /* 0x00000002110c7825 */ /* 0x002fc800078e0204 */
        /* <DEDUP_REMOVED lines=31> */
[----:B------:R-:W2:Y:S01]  /*10e10*/  LDCU UR18, c[0x0][0x39c] ;  /* 0x00007380ff1277ac */ /* 0x000ea20008000800 */
[----:B------:R-:W-:Y:S01]  /*10e20*/  ISETP.GE.AND P2, PT, R16, UR36, PT ;  /* 0x0000002410007c0c */ /* 0x000fe2000bf46270 */
[----:B------:R-:W-:-:S02]  /*10e30*/  VIADD R16, R0, 0x6c ;  /* 0x0000006c00107836 */ /* 0x000fc40000000000 */
[----:B-1----:R-:W-:Y:S01]  /*10e40*/  IMAD.WIDE R10, R19, 0x2, R8 ;  /* 0x00000002130a7825 */ /* 0x002fe200078e0208 */
[----:B------:R-:W-:Y:S01]  /*10e50*/  F2FP.BF16.F32.PACK_AB R53, R53, R117 ;  /* 0x000000753535723e */ /* 0x000fe200000010ff */
[----:B------:R-:W1:Y:S02]  /*10e60*/  LDCU UR36, c[0x0][0x398] ;  /* 0x00007300ff2477ac */ /* 0x000e640008000800 */
[C---:B0-----:R-:W-:Y:S01]  /*10e70*/  IMAD.WIDE R12, R19.reuse, 0x2, R6 ;  /* 0x00000002130c7825 */ /* 0x041fe200078e0206 */
[----:B------:R-:W-:Y:S01]  /*10e80*/  ISETP.GE.AND P3, PT, R16, UR50, PT ;  /* 0x0000003210007c0c */ /* 0x000fe2000bf66270 */
[----:B------:R-:W0:Y:S02]  /*10e90*/  LDCU UR38, c[0x0][0x398] ;  /* 0x00007300ff2677ac */ /* 0x000e240008000800 */
[----:B------:R-:W-:Y:S01]  /*10ea0*/  IMAD.WIDE R14, R19, 0x2, R70 ;  /* 0x00000002130e7825 */ /* 0x000fe200078e0246 */
[----:B------:R4:W-:Y:S01]  /*10eb0*/  @P6 STG.E.U16 desc[UR20][R10.64], R20 ;  /* 0x000000140a006986 */ /* 0x0009e2000c101514 */
[----:B------:R-:W-:Y:S01]  /*10ec0*/  ISETP.LT.AND P1, PT, R3, UR32, !P1 ;  /* 0x0000002003007c0c */ /* 0x000fe2000cf21270 */
[----:B------:R-:W0:Y:S01]  /*10ed0*/  LDCU UR32, c[0x0][0x398] ;  /* 0x00007300ff2077ac */ /* 0x000e220008000800 */
[----:B------:R-:W-:Y:S01]  /*10ee0*/  VIADD R16, R0, 0x6d ;  /* 0x0000006d00107836 */ /* 0x000fe20000000000 */
[----:B------:R2:W-:Y:S04]  /*10ef0*/  @P5 STG.E.U16 desc[UR20][R12.64], R21 ;  /* 0x000000150c005986 */ /* 0x0005e8000c101514 */
[----:B------:R-:W-:Y:S01]  /*10f00*/  @P4 STG.E.U16 desc[UR20][R14.64], R46 ;  /* 0x0000002e0e004986 */ /* 0x000fe2000c101514 */
        /* <DEDUP_REMOVED lines=24> */
[----:B------:R-:W0:Y:S01]  /*11090*/  LDCU UR9, c[0x0][0x39c] ;  /* 0x00007380ff0977ac */ /* 0x000e220008000800 */
[----:B------:R-:W-:-:S02]  /*110a0*/  VIADD R18, R0, 0x6e ;  /* 0x0000006e00127836 */ /* 0x000fc40000000000 */
[----:B------:R-:W-:Y:S01]  /*110b0*/  VIADD R17, R19, UR30 ;  /* 0x0000001e13117c36 */ /* 0x000fe20008000000 */
[----:B------:R-:W0:Y:S01]  /*110c0*/  LDCU UR24, c[0x0][0x398] ;  /* 0x00007300ff1877ac */ /* 0x000e220008000800 */
[----:B------:R0:W-:Y:S01]  /*110d0*/  @P6 STG.E.U16 desc[UR20][R14.64], R47 ;  /* 0x0000002f0e006986 */ /* 0x0001e2000c101514 */
[----:B------:R-:W-:Y:S01]  /*110e0*/  ISETP.LT.AND P6, PT, R197, UR56, !P3 ;  /* 0x00000038c5007c0c */ /* 0x000fe2000dfc1270 */
[----:B------:R-:W-:Y:S01]  /*110f0*/  IMAD.WIDE R10, R19, 0x2, R4 ;  /* 0x00000002130a7825 */ /* 0x000fe200078e0204 */
[----:B------:R-:W-:Y:S01]  /*11100*/  ISETP.GE.AND P1, PT, R18, UR16, PT ;  /* 0x0000001012007c0c */ /* 0x000fe2000bf26270 */
[----:B------:R-:W2:Y:S01]  /*11110*/  LDCU UR16, c[0x0][0x398] ;  /* 0x00007300ff1077ac */ /* 0x000ea20008000800 */
[----:B------:R-:W-:Y:S01]  /*11120*/  PRMT R18, R47, 0x7632, R18 ;  /* 0x000076322f127816 */ /* 0x000fe20000000012 */
[----:B-1----:R-:W-:-:S04]  /*11130*/  IMAD.WIDE R12, R17, 0x2, R8 ;  /* 0x00000002110c7825 */ /* 0x002fc800078e0208 */
[----:B------:R1:W-:Y:S01]  /*11140*/  @P4 STG.E.U16 desc[UR20][R10.64], R18 ;  /* 0x000000120a004986 */ /* 0x0003e2000c101514 */
[----:B0-----:R-:W-:-:S03]  /*11150*/  IMAD.WIDE R14, R17, 0x2, R6 ;  /* 0x00000002110e7825 */ /* 0x001fc600078e0206 */
[----:B------:R0:W-:Y:S01]  /*11160*/  @P5 STG.E.U16 desc[UR20][R12.64], R22 ;  /* 0x000000160c005986 */ /* 0x0001e2000c101514 */
[----:B------:R-:W-:Y:S02]  /*11170*/  ISETP.LT.AND P5, PT, R196, UR49, !P3 ;  /* 0x00000031c4007c0c */ /* 0x000fe4000dfa1270 */
[----:B------:R-:W-:Y:S01]  /*11180*/  ISETP.LT.AND P4, PT, R3, UR53, !P3 ;  /* 0x0000003503007c0c */ /* 0x000fe2000df81270 */
[----:B------:R0:W-:Y:S01]  /*11190*/  @P6 STG.E.U16 desc[UR20][R14.64], R20 ;  /* 0x000000140e006986 */ /* 0x0001e2000c101514 */
[----:B------:R-:W-:Y:S01]  /*111a0*/  ISETP.LT.AND P6, PT, R2, UR34, !P0 ;  /* 0x0000002202007c0c */ /* 0x000fe2000c7c1270 */
[C---:B------:R-:W-:Y:S01]  /*111b0*/  VIADD R19, R17.reuse, UR30 ;  /* 0x0000001e11137c36 */ /* 0x040fe20008000000 */
[----:B------:R-:W-:Y:S01]  /*111c0*/  F2FP.BF16.F32.PACK_AB R54, R54, R118 ;  /* 0x000000763636723e */ /* 0x000fe200000010ff */
        /* <DEDUP_REMOVED lines=31> */
[----:B------:R-:W-:Y:S01]  /*113c0*/  ISETP.LT.AND P6, PT, R2, UR12, !P1 ;  /* 0x0000000c02007c0c */ /* 0x000fe2000cfc1270 */
[----:B------:R-:W-:Y:S01]  /*113d0*/  VIADD R19, R19, UR30 ;  /* 0x0000001e13137c36 */ /* 0x000fe20008000000 */
[----:B------:R-:W-:Y:S01]  /*113e0*/  ISETP.LT.AND P4, PT, R196, UR33, !P1 ;  /* 0x00000021c4007c0c */ /* 0x000fe2000cf81270 */
[----:B------:R-:W2:Y:S01]  /*113f0*/  LDCU UR12, c[0x0][0x398] ;  /* 0x00007300ff0c77ac */ /* 0x000ea20008000800 */
        /* <DEDUP_REMOVED lines=8> */
[----:B------:R-:W1:Y:S01]  /*11480*/  LDCU UR41, c[0x0][0x398] ;  /* 0x00007300ff2977ac */ /* 0x000e620008000800 */
[C---:B------:R-:W-:Y:S01]  /*11490*/  VIADD R16, R0.reuse, 0x71 ;  /* 0x0000007100107836 */ /* 0x040fe20000000000 */
[----:B------:R2:W-:Y:S01]  /*114a0*/  @P5 STG.E.U16 desc[UR20][R12.64], R21 ;  /* 0x000000150c005986 */ /* 0x0005e2000c101514 */
[----:B------:R-:W-:Y:S01]  /*114b0*/  VIADD R18, R0, 0x72 ;  /* 0x0000007200127836 */ /* 0x000fe20000000000 */
[----:B------:R-:W-:Y:S01]  /*114c0*/  F2FP.BF16.F32.PACK_AB R55, R55, R119 ;  /* 0x000000773737723e */ /* 0x000fe200000010ff */
[----:B------:R-:W1:Y:S01]  /*114d0*/  LDCU UR26, c[0x0][0x398] ;  /* 0x00007300ff1a77ac */ /* 0x000e620008000800 */
[----:B------:R-:W-:Y:S01]  /*114e0*/  @P4 STG.E.U16 desc[UR20][R14.64], R50 ;  /* 0x000000320e004986 */ /* 0x000fe2000c101514 */
[----:B------:R-:W-:-:S02]  /*114f0*/  ISETP.LT.AND P4, PT, R2, UR22, !P2 ;  /* 0x0000001602007c0c */ /* 0x000fc4000d781270 */
[----:B------:R-:W-:Y:S01]  /*11500*/  ISETP.GE.AND P0, PT, R16, UR10, PT ;  /* 0x0000000a10007c0c */ /* 0x000fe2000bf06270 */
[C---:B------:R-:W-:Y:S01]  /*11510*/  IMAD.WIDE R16, R19.reuse, 0x2, R4 ;  /* 0x0000000213107825 */ /* 0x040fe200078e0204 */
[----:B------:R-:W-:Y:S01]  /*11520*/  F2FP.BF16.F32.PACK_AB R56, R56, R120 ;  /* 0x000000783838723e */ /* 0x000fe200000010ff */
[----:B------:R-:W1:Y:S02]  /*11530*/  LDCU UR10, c[0x0][0x39c] ;  /* 0x00007380ff0a77ac */ /* 0x000e640008000800 */
[----:B------:R-:W-:Y:S01]  /*11540*/  VIADD R19, R19, UR30 ;  /* 0x0000001e13137c36 */ /* 0x000fe20008000000 */
[----:B------:R5:W-:Y:S01]  /*11550*/  @P1 STG.E.U16 desc[UR20][R16.64], R22 ;  /* 0x0000001610001986 */ /* 0x000be2000c101514 */
[----:B------:R-:W1:Y:S02]  /*11560*/  LDCU UR33, c[0x0][0x398] ;  /* 0x00007300ff2177ac */ /* 0x000e640008000800 */
[----:B0-----:R-:W-:Y:S01]  /*11570*/  IMAD.WIDE R10, R19, 0x2, R8 ;  /* 0x00000002130a7825 */ /* 0x001fe200078e0208 */
[----:B----4-:R-:W-:Y:S01]  /*11580*/  PRMT R20, R204, 0x7610, R20 ;  /* 0x00007610cc147816 */ /* 0x010fe20000000014 */
[----:B------:R-:W0:Y:S01]  /*11590*/  LDCU UR22, c[0x0][0x398] ;  /* 0x00007300ff1677ac */ /* 0x000e220008000800 */
        /* <DEDUP_REMOVED lines=11> */
[----:B------:R-:W-:-:S03]  /*11650*/  ISETP.LT.AND P4, PT, R3, UR52, !P2 ;  /* 0x0000003403007c0c */ /* 0x000fc6000d781270 */
[----:B------:R-:W-:-:S06]  /*11660*/  IMAD.WIDE R14, R19, 0x2, R70 ;  /* 0x00000002130e7825 */ /* 0x000fcc00078e0246 */
[----:B------:R0:W-:Y:S01]  /*11670*/  @P5 STG.E.U16 desc[UR20][R12.64], R21 ;  /* 0x000000150c005986 */ /* 0x0001e2000c101514 */
[----:B------:R-:W-:Y:S01]  /*11680*/  ISETP.LT.AND P5, PT, R2, UR4, !P3 ;  /* 0x0000000402007c0c */ /* 0x000fe2000dfa1270 */
[----:B------:R-:W-:Y:S01]  /*11690*/  VIADD R17, R19, UR30 ;  /* 0x0000001e13117c36 */ /* 0x000fe20008000000 */
[----:B------:R-:W-:Y:S01]  /*116a0*/  ISETP.GE.AND P1, PT, R18, UR18, PT ;  /* 0x0000001212007c0c */ /* 0x000fe2000bf26270 */
[----:B------:R1:W-:Y:S01]  /*116b0*/  @P6 STG.E.U16 desc[UR20][R14.64], R51 ;  /* 0x000000330e006986 */ /* 0x0003e2000c101514 */
[----:B------:R-:W-:Y:S01]  /*116c0*/  ISETP.LT.AND P6, PT, R197, UR6, !P3 ;  /* 0x00000006c5007c0c */ /* 0x000fe2000dfc1270 */
[----:B------:R-:W-:Y:S01]  /*116d0*/  IMAD.WIDE R10, R19, 0x2, R4 ;  /* 0x00000002130a7825 */ /* 0x000fe200078e0204 */
[----:B------:R-:W-:Y:S01]  /*116e0*/  PRMT R18, R51, 0x7632, R18 ;  /* 0x0000763233127816 */ /* 0x000fe20000000012 */
[----:B------:R-:W2:Y:S02]  /*116f0*/  LDCU UR18, c[0x0][0x398] ;  /* 0x00007300ff1277ac */ /* 0x000ea40008000800 */
[----:B0-----:R-:W-:-:S02]  /*11700*/  IMAD.WIDE R12, R17, 0x2, R8 ;  /* 0x00000002110c7825 */ /* 0x001fc400078e0208 */
[----:B------:R0:W-:Y:S01]  /*11710*/  @P4 STG.E.U16 desc[UR20][R10.64], R18 ;  /* 0x000000120a004986 */ /* 0x0001e2000c101514 */
[----:B------:R-:W2:Y:S01]  /*11720*/  LDCU UR4, c[0x0][0x398] ;  /* 0x00007300ff0477ac */ /* 0x000ea20008000800 */
[----:B-1----:R-:W-:Y:S02]  /*11730*/  IMAD.WIDE R14, R17, 0x2, R6 ;  /* 0x00000002110e7825 */ /* 0x002fe400078e0206 */
[----:B------:R1:W-:Y:S01]  /*11740*/  @P5 STG.E.U16 desc[UR20][R12.64], R22 ;  /* 0x000000160c005986 */ /* 0x0003e2000c101514 */
[----:B------:R-:W-:Y:S01]  /*11750*/  ISETP.LT.AND P5, PT, R196, UR36, !P3 ;  /* 0x00000024c4007c0c */ /* 0x000fe2000dfa1270 */
[----:B------:R-:W2:Y:S01]  /*11760*/  LDCU UR6, c[0x0][0x398] ;  /* 0x00007300ff0677ac */ /* 0x000ea20008000800 */
[----:B------:R-:W-:Y:S01]  /*11770*/  ISETP.LT.AND P4, PT, R3, UR31, !P3 ;  /* 0x0000001f03007c0c */ /* 0x000fe2000df81270 */
[----:B------:R1:W-:Y:S01]  /*11780*/  @P6 STG.E.U16 desc[UR20][R14.64], R20 ;  /* 0x000000140e006986 */ /* 0x0003e2000c101514 */
[----:B------:R-:W-:Y:S01]  /*11790*/  ISETP.LT.AND P6, PT, R2, UR43, !P0 ;  /* 0x0000002b02007c0c */ /* 0x000fe2000c7c1270 */
[----:B------:R-:W-:Y:S01]  /*117a0*/  VIADD R19, R17, UR30 ;  /* 0x0000001e11137c36 */ /* 0x000fe20008000000 */
[----:B------:R-:W-:Y:S01]  /*117b0*/  F2FP.BF16.F32.PACK_AB R57, R57, R121 ;  /* 0x000000793939723e */ /* 0x000fe200000010ff */
[C---:B0-----:R-:W-:Y:S01]  /*117c0*/  IMAD.WIDE R10, R17.reuse, 0x2, R70 ;  /* 0x00000002110a7825 */ /* 0x041fe200078e0246 */
[----:B------:R-:W-:Y:S01]  /*117d0*/  PRMT R18, R52, 0x7632, R18 ;  /* 0x0000763234127816 */ /* 0x000fe20000000012 */
[----:B------:R-:W0:Y:S02]  /*117e0*/  LDCU UR31, c[0x0][0x398] ;  /* 0x00007300ff1f77ac */ /* 0x000e240008000800 */
        /* <DEDUP_REMOVED lines=17> */
[----:B------:R-:W1:Y:S01]  /*11900*/  LDCU UR28, c[0x0][0x398] ;  /* 0x00007300ff1c77ac */ /* 0x000e620008000800 */
[----:B------:R-:W-:Y:S01]  /*11910*/  PRMT R18, R53, 0x7632, R18 ;  /* 0x0000763235127816 */ /* 0x000fe20000000012 */
[----:B------:R-:W-:-:S04]  /*11920*/  IMAD.WIDE R12, R19, 0x2, R70 ;  /* 0x00000002130c7825 */ /* 0x000fc800078e0246 */
[----:B------:R-:W-:Y:S02]  /*11930*/  IMAD.WIDE R14, R19, 0x2, R4 ;  /* 0x00000002130e7825 */ /* 0x000fe400078e0204 */
[----:B------:R0:W-:Y:S04]  /*11940*/  @P4 STG.E.U16 desc[UR20][R10.64], R17 ;  /* 0x000000110a004986 */ /* 0x0001e8000c101514 */
[----:B------:R0:W-:Y:S01]  /*11950*/  @P5 STG.E.U16 desc[UR20][R12.64], R53 ;  /* 0x000000350c005986 */ /* 0x0001e2000c101514 */
[----:B------:R-:W-:Y:S01]  /*11960*/  VIADD R16, R0, 0x73 ;  /* 0x0000007300107836 */ /* 0x000fe20000000000 */
[----:B------:R-:W-:Y:S02]  /*11970*/  ISETP.LT.AND P5, PT, R197, UR37, !P1 ;  /* 0x00000025c5007c0c */ /* 0x000fe4000cfa1270 */
[----:B------:R1:W-:Y:S01]  /*11980*/  @P6 STG.E.U16 desc[UR20][R14.64], R18 ;  /* 0x000000120e006986 */ /* 0x0003e2000c101514 */
[----:B------:R-:W-:Y:S01]  /*11990*/  ISETP.LT.AND P6, PT, R2, UR32, !P1 ;  /* 0x0000002002007c0c */ /* 0x000fe2000cfc1270 */
[----:B------:R-:W-:Y:S01]  /*119a0*/  VIADD R19, R19, UR30 ;  /* 0x0000001e13137c36 */ /* 0x000fe20008000000 */
[----:B------:R-:W-:Y:S01]  /*119b0*/  ISETP.LT.AND P4, PT, R196, UR16, !P1 ;  /* 0x00000010c4007c0c */ /* 0x000fe2000cf81270 */
[----:B------:R-:W2:Y:S01]  /*119c0*/  LDCU UR16, c[0x0][0x398] ;  /* 0x00007300ff1077ac */ /* 0x000ea20008000800 */
[----:B------:R-:W-:Y:S01]  /*119d0*/  ISETP.GE.AND P2, PT, R16, UR9, PT ;  /* 0x0000000910007c0c */ /* 0x000fe2000bf46270 */
[----:B------:R-:W-:-:S02]  /*119e0*/  VIADD R16, R0, 0x74 ;  /* 0x0000007400107836 */ /* 0x000fc40000000000 */
[C---:B0-----:R-:W-:Y:S01]  /*119f0*/  IMAD.WIDE R10, R19.reuse, 0x2, R8 ;  /* 0x00000002130a7825 */ /* 0x041fe200078e0208 */
[----:B------:R-:W-:Y:S01]  /*11a00*/  PRMT R22, R54, 0x7632, R22 ;  /* 0x0000763236167816 */ /* 0x000fe20000000016 */
[----:B------:R-:W0:Y:S02]  /*11a10*/  LDCU UR9, c[0x0][0x398] ;  /* 0x00007300ff0977ac */ /* 0x000e240008000800 */
[C---:B------:R-:W-:Y:S01]  /*11a20*/  IMAD.WIDE R12, R19.reuse, 0x2, R6 ;  /* 0x00000002130c7825 */ /* 0x040fe200078e0206 */
[----:B------:R-:W-:Y:S01]  /*11a30*/  ISETP.GE.AND P3, PT, R16, UR10, PT ;  /* 0x0000000a10007c0c */ /* 0x000fe2000bf66270 */
[----:B------:R-:W0:Y:S02]  /*11a40*/  LDCU UR32, c[0x0][0x398] ;  /* 0x00007300ff2077ac */ /* 0x000e240008000800 */
[----:B-1----:R-:W-:Y:S01]  /*11a50*/  IMAD.WIDE R14, R19, 0x2, R70 ;  /* 0x00000002130e7825 */ /* 0x002fe200078e0246 */
[----:B------:R4:W-:Y:S01]  /*11a60*/  @P6 STG.E.U16 desc[UR20][R10.64], R20 ;  /* 0x000000140a006986 */ /* 0x0009e2000c101514 */
[----:B------:R-:W-:Y:S01]  /*11a70*/  ISETP.LT.AND P1, PT, R3, UR24, !P1 ;  /* 0x0000001803007c0c */ /* 0x000fe2000cf21270 */
[----:B------:R-:W1:Y:S01]  /*11a80*/  LDCU UR10, c[0x0][0x398] ;  /* 0x00007300ff0a77ac */ /* 0x000e620008000800 */
[----:B------:R-:W-:Y:S01]  /*11a90*/  VIADD R16, R0, 0x75 ;  /* 0x0000007500107836 */ /* 0x000fe20000000000 */
[----:B------:R2:W-:Y:S01]  /*11aa0*/  @P5 STG.E.U16 desc[UR20][R12.64], R21 ;  /* 0x000000150c005986 */ /* 0x0005e2000c101514 */
[----:B----4-:R-:W-:-:S03]  /*11ab0*/  PRMT R20, R204, 0x7610, R20 ;  /* 0x00007610cc147816 */ /* 0x010fc60000000014 */
[----:B------:R-:W-:Y:S01]  /*11ac0*/  @P4 STG.E.U16 desc[UR20][R14.64], R54 ;  /* 0x000000360e004986 */ /* 0x000fe2000c101514 */
[----:B------:R-:W-:Y:S01]  /*11ad0*/  ISETP.LT.AND P4, PT, R2, UR38, !P2 ;  /* 0x0000002602007c0c */ /* 0x000fe2000d781270 */
[----:B------:R-:W-:Y:S01]  /*11ae0*/  VIADD R18, R0, 0x76 ;  /* 0x0000007600127836 */ /* 0x000fe20000000000 */
[----:B------:R-:W-:Y:S01]  /*11af0*/  ISETP.GE.AND P0, PT, R16, UR5, PT ;  /* 0x0000000510007c0c */ /* 0x000fe2000bf06270 */
[C---:B------:R-:W-:Y:S01]  /*11b00*/  IMAD.WIDE R16, R19.reuse, 0x2, R4 ;  /* 0x0000000213107825 */ /* 0x040fe200078e0204 */
[----:B------:R-:W4:Y:S01]  /*11b10*/  LDL.S16 R204, [R1+0x68] ;  /* 0x0000680001cc7983 */ /* 0x000f220000100600 */
[----:B------:R-:W-:Y:S01]  /*11b20*/  ISETP.LT.AND P6, PT, R196, UR41, !P2 ;  /* 0x00000029c4007c0c */ /* 0x000fe2000d7c1270 */
[----:B------:R-:W0:Y:S01]  /*11b30*/  LDCU UR5, c[0x0][0x398] ;  /* 0x00007300ff0577ac */ /* 0x000e220008000800 */
[----:B------:R-:W-:Y:S01]  /*11b40*/  VIADD R19, R19, UR30 ;  /* 0x0000001e13137c36 */ /* 0x000fe20008000000 */
[----:B------:R5:W-:Y:S01]  /*11b50*/  @P1 STG.E.U16 desc[UR20][R16.64], R22 ;  /* 0x0000001610001986 */ /* 0x000be2000c101514 */
[----:B------:R-:W-:Y:S01]  /*11b60*/  F2FP.BF16.F32.PACK_AB R58, R58, R122 ;  /* 0x0000007a3a3a723e */ /* 0x000fe200000010ff */
[----:B------:R-:W0:Y:S01]  /*11b70*/  LDCU UR24, c[0x0][0x398] ;  /* 0x00007300ff1877ac */ /* 0x000e220008000800 */
[----:B------:R-:W-:-:S05]  /*11b80*/  IMAD.WIDE R10, R19, 0x2, R8 ;  /* 0x00000002130a7825 */ /* 0x000fca00078e0208 */
[----:B------:R3:W-:Y:S01]  /*11b90*/  @P4 STG.E.U16 desc[UR20][R10.64], R20 ;  /* 0x000000140a004986 */ /* 0x0007e2000c101514 */
[----:B--2---:R-:W-:-:S03]  /*11ba0*/  PRMT R21, R203, 0x7610, R21 ;  /* 0x00007610cb157816 */ /* 0x004fc60000000015 */
[----:B------:R-:W2:Y:S01]  /*11bb0*/  LDL.LU.S16 R203, [R1+0x6a] ;  /* 0x00006a0001cb7983 */ /* 0x000ea20000300600 */
        /* <DEDUP_REMOVED lines=9> */
[----:B------:R-:W-:Y:S01]  /*11c50*/  ISETP.GE.AND P1, PT, R18, UR13, PT ;  /* 0x0000000d12007c0c */ /* 0x000fe2000bf26270 */
[----:B------:R-:W0:Y:S06]  /*11c60*/  LDCU UR13, c[0x0][0x398] ;  /* 0x00007300ff0d77ac */ /* 0x000e2c0008000800 */
[----:B------:R0:W-:Y:S01]  /*11c70*/  @P5 STG.E.U16 desc[UR20][R12.64], R21 ;  /* 0x000000150c005986 */ /* 0x0001e2000c101514 */
[----:B------:R-:W-:-:S03]  /*11c80*/  ISETP.LT.AND P5, PT, R2, UR40, !P3 ;  /* 0x0000002802007c0c */ /* 0x000fc6000dfa1270 */
[----:B------:R1:W-:Y:S01]  /*11c90*/  @P6 STG.E.U16 desc[UR20][R14.64], R55 ;  /* 0x000000370e006986 */ /* 0x0003e2000c101514 */
[----:B------:R-:W-:Y:S01]  /*11ca0*/  ISETP.LT.AND P6, PT, R197, UR12, !P3 ;  /* 0x0000000cc5007c0c */ /* 0x000fe2000dfc1270 */
[----:B------:R-:W-:Y:S01]  /*11cb0*/  VIADD R17, R19, UR30 ;  /* 0x0000001e13117c36 */ /* 0x000fe20008000000 */
[----:B------:R-:W-:Y:S01]  /*11cc0*/  PRMT R18, R55, 0x7632, R18 ;  /* 0x0000763237127816 */ /* 0x000fe20000000012 */
[----:B------:R-:W-:Y:S01]  /*11cd0*/  IMAD.WIDE R10, R19, 0x2, R4 ;  /* 0x00000002130a7825 */ /* 0x000fe200078e0204 */
[----:B------:R-:W2:Y:S03]  /*11ce0*/  LDCU UR12, c[0x0][0x398] ;  /* 0x00007300ff0c77ac */ /* 0x000ea60008000800 */
[C---:B0-----:R-:W-:Y:S01]  /*11cf0*/  IMAD.WIDE R12, R17.reuse, 0x2, R8 ;  /* 0x00000002110c7825 */ /* 0x041fe200078e0208 */
[----:B------:R0:W-:Y:S03]  /*11d00*/  @P4 STG.E.U16 desc[UR20][R10.64], R18 ;  /* 0x000000120a004986 */ /* 0x0001e6000c101514 */
[----:B-1----:R-:W-:Y:S01]  /*11d10*/  IMAD.WIDE R14, R17, 0x2, R6 ;  /* 0x00000002110e7825 */ /* 0x002fe200078e0206 */
[----:B------:R1:W-:Y:S01]  /*11d20*/  @P5 STG.E.U16 desc[UR20][R12.64], R22 ;  /* 0x000000160c005986 */ /* 0x0003e2000c101514 */
[----:B------:R-:W-:-:S02]  /*11d30*/  ISETP.LT.AND P5, PT, R196, UR26, !P3 ;  /* 0x0000001ac4007c0c */ /* 0x000fc4000dfa1270 */
        /* <DEDUP_REMOVED lines=8> */
[----:B-1----:R-:W-:Y:S01]  /*11dc0*/  IMAD.WIDE R12, R17, 0x2, R4 ;  /* 0x00000002110c7825 */ /* 0x002fe200078e0204 */
[----:B----4-:R-:W-:-:S03]  /*11dd0*/  PRMT R21, R204, 0x7610, R21 ;  /* 0x00007610cc157816 */ /* 0x010fc60000000015 */
[----:B------:R-:W-:Y:S01]  /*11de0*/  IMAD.WIDE R14, R19, 0x2, R8 ;  /* 0x00000002130e7825 */ /* 0x000fe200078e0208 */
[----:B------:R-:W4:Y:S03]  /*11df0*/  LDL.S16 R204, [R1+0xd0] ;  /* 0x0000d00001cc7983 */ /* 0x000f260000100600 */
[----:B------:R-:W-:Y:S01]  /*11e00*/  VIADD R16, R0, 0x77 ;  /* 0x0000007700107836 */ /* 0x000fe20000000000 */
[----:B------:R-:W-:Y:S01]  /*11e10*/  @P5 STG.E.U16 desc[UR20][R10.64], R56 ;  /* 0x000000380a005986 */ /* 0x000fe2000c101514 */
[----:B------:R-:W-:Y:S01]  /*11e20*/  PRMT R22, R58, 0x7632, R22 ;  /* 0x000076323a167816 */ /* 0x000fe20000000016 */
[----:B------:R-:W1:Y:S02]  /*11e30*/  LDCU UR22, c[0x0][0x398] ;  /* 0x00007300ff1677ac */ /* 0x000e640008000800 */
        /* <DEDUP_REMOVED lines=28> */
[----:B------:R-:W2:Y:S01]  /*12000*/  LDCU UR10, c[0x0][0x398] ;  /* 0x00007300ff0a77ac */ /* 0x000ea20008000800 */
[----:B-1----:R-:W-:-:S04]  /*12010*/  IMAD.WIDE R10, R19, 0x2, R8 ;  /* 0x00000002130a7825 */ /* 0x002fc800078e0208 */
[C---:B0-----:R-:W-:Y:S01]  /*12020*/  IMAD.WIDE R12, R19.reuse, 0x2, R6 ;  /* 0x00000002130c7825 */ /* 0x041fe200078e0206 */
[----:B------:R-:W-:Y:S01]  /*12030*/  ISETP.GE.AND P3, PT, R16, UR27, PT ;  /* 0x0000001b10007c0c */ /* 0x000fe2000bf66270 */
[----:B------:R-:W0:Y:S02]  /*12040*/  LDCU UR9, c[0x0][0x398] ;  /* 0x00007300ff0977ac */ /* 0x000e240008000800 */
[----:B------:R-:W-:Y:S01]  /*12050*/  IMAD.WIDE R14, R19, 0x2, R70 ;  /* 0x00000002130e7825 */ /* 0x000fe200078e0246 */
[----:B------:R-:W-:Y:S01]  /*12060*/  ISETP.LT.AND P1, PT, R3, UR5, !P1 ;  /* 0x0000000503007c0c */ /* 0x000fe2000cf21270 */
[----:B------:R4:W-:Y:S01]  /*12070*/  @P6 STG.E.U16 desc[UR20][R10.64], R20 ;  /* 0x000000140a006986 */ /* 0x0009e2000c101514 */
[----:B------:R-:W1:Y:S01]  /*12080*/  LDCU UR5, c[0x0][0x398] ;  /* 0x00007300ff0577ac */ /* 0x000e620008000800 */
[----:B------:R-:W-:Y:S02]  /*12090*/  VIADD R16, R0, 0x79 ;  /* 0x0000007900107836 */ /* 0x000fe40000000000 */
        /* <DEDUP_REMOVED lines=13> */
[----:B------:R3:W-:Y:S01]  /*12170*/  @P4 STG.E.U16 desc[UR20][R10.64], R20 ;  /* 0x000000140a004986 */ /* 0x0007e2000c101514 */
[----:B------:R-:W-:Y:S01]  /*12180*/  ISETP.LT.AND P6, PT, R196, UR24, !P2 ;  /* 0x00000018c4007c0c */ /* 0x000fe2000d7c1270 */
[----:B------:R-:W-:Y:S01]  /*12190*/  IMAD.WIDE R12, R19, 0x2, R6 ;  /* 0x00000002130c7825 */ /* 0x000fe200078e0206 */
[----:B------:R-:W-:Y:S01]  /*121a0*/  F2FP.BF16.F32.PACK_AB R61, R61, R125 ;  /* 0x0000007d3d3d723e */ /* 0x000fe200000010ff */
[----:B------:R-:W0:Y:S01]  /*121b0*/  LDCU UR16, c[0x0][0x398] ;  /* 0x00007300ff1077ac */ /* 0x000e220008000800 */
[----:B-----5:R-:W-:-:S02]  /*121c0*/  PRMT R22, R200, 0x7610, R22 ;  /* 0x00007610c8167816 */ /* 0x020fc40000000016 */
[----:B------:R-:W5:Y:S01]  /*121d0*/  LDL.LU.S16 R200, [R1+0xe2] ;  /* 0x0000e20001c87983 */ /* 0x000f620000300600 */
[----:B---3--:R-:W-:-:S03]  /*121e0*/  PRMT R20, R199, 0x7610, R20 ;  /* 0x00007610c7147816 */ /* 0x008fc60000000014 */
[----:B------:R-:W3:Y:S04]  /*121f0*/  LDL.S16 R203, [R1+0xe4] ;  /* 0x0000e40001cb7983 */ /* 0x000ee80000100600 */
[----:B------:R-:W2:Y:S01]  /*12200*/  LDL.LU.S16 R199, [R1+0xe6] ;  /* 0x0000e60001c77983 */ /* 0x000ea20000300600 */
[----:B------:R-:W-:Y:S01]  /*12210*/  IMAD.WIDE R14, R19, 0x2, R70 ;  /* 0x00000002130e7825 */ /* 0x000fe200078e0246 */
[----:B------:R-:W-:Y:S02]  /*12220*/  ISETP.LT.AND P2, PT, R3, UR32, !P2 ;  /* 0x0000002003007c0c */ /* 0x000fe4000d741270 */
[----:B------:R0:W-:Y:S01]  /*12230*/  @P5 STG.E.U16 desc[UR20][R12.64], R21 ;  /* 0x000000150c005986 */ /* 0x0001e2000c101514 */
[----:B------:R-:W-:Y:S01]  /*12240*/  ISETP.LT.AND P5, PT, R2, UR13, !P3 ;  /* 0x0000000d02007c0c */ /* 0x000fe2000dfa1270 */
[----:B------:R-:W-:Y:S01]  /*12250*/  VIADD R18, R0, 0x7a ;  /* 0x0000007a00127836 */ /* 0x000fe20000000000 */
[----:B------:R-:W-:Y:S01]  /*12260*/  F2FP.BF16.F32.PACK_AB R62, R62, R126 ;  /* 0x0000007e3e3e723e */ /* 0x000fe200000010ff */
[----:B------:R1:W-:Y:S01]  /*12270*/  @P6 STG.E.U16 desc[UR20][R14.64], R59 ;  /* 0x0000003b0e006986 */ /* 0x0003e2000c101514 */
[----:B------:R-:W-:Y:S01]  /*12280*/  ISETP.LT.AND P6, PT, R197, UR14, !P3 ;  /* 0x0000000ec5007c0c */ /* 0x000fe2000dfc1270 */
[C---:B------:R-:W-:Y:S01]  /*12290*/  VIADD R17, R19.reuse, UR30 ;  /* 0x0000001e13117c36 */ /* 0x040fe20008000000 */
[----:B------:R-:W-:Y:S01]  /*122a0*/  ISETP.GE.AND P1, PT, R18, UR19, PT ;  /* 0x0000001312007c0c */ /* 0x000fe2000bf26270 */
[----:B------:R-:W-:Y:S01]  /*122b0*/  IMAD.WIDE R10, R19, 0x2, R4 ;  /* 0x00000002130a7825 */ /* 0x000fe200078e0204 */
[----:B------:R-:W-:Y:S01]  /*122c0*/  PRMT R18, R59, 0x7632, R18 ;  /* 0x000076323b127816 */ /* 0x000fe20000000012 */
[----:B------:R-:W2:Y:S02]  /*122d0*/  LDCU UR19, c[0x0][0x398] ;  /* 0x00007300ff1377ac */ /* 0x000ea40008000800 */
[----:B0-----:R-:W-:-:S02]  /*122e0*/  IMAD.WIDE R12, R17, 0x2, R8 ;  /* 0x00000002110c7825 */ /* 0x001fc400078e0208 */
[----:B------:R0:W-:Y:S01]  /*122f0*/  @P2 STG.E.U16 desc[UR20][R10.64], R18 ;  /* 0x000000120a002986 */ /* 0x0001e2000c101514 */
[----:B------:R-:W2:Y:S01]  /*12300*/  LDCU UR13, c[0x0][0x398] ;  /* 0x00007300ff0d77ac */ /* 0x000ea20008000800 */
[C---:B-1----:R-:W-:Y:S02]  /*12310*/  IMAD.WIDE R14, R17.reuse, 0x2, R6 ;  /* 0x00000002110e7825 */ /* 0x042fe400078e0206 */
        /* <DEDUP_REMOVED lines=8> */
[C---:B0-----:R-:W-:Y:S01]  /*123a0*/  IMAD.WIDE R10, R17.reuse, 0x2, R70 ;  /* 0x00000002110a7825 */ /* 0x041fe200078e0246 */
[----:B------:R-:W-:Y:S01]  /*123b0*/  PRMT R18, R60, 0x7632, R18 ;  /* 0x000076323c127816 */ /* 0x000fe20000000012 */
[----:B------:R-:W0:Y:S02]  /*123c0*/  LDCU UR12, c[0x0][0x398] ;  /* 0x00007300ff0c77ac */ /* 0x000e240008000800 */
[----:B-1----:R-:W-:-:S04]  /*123d0*/  IMAD.WIDE R12, R17, 0x2, R4 ;  /* 0x00000002110c7825 */ /* 0x002fc800078e0204 */
[----:B------:R-:W-:Y:S01]  /*123e0*/  IMAD.WIDE R14, R19, 0x2, R8 ;  /* 0x00000002130e7825 */ /* 0x000fe200078e0208 */
[----:B------:R-:W-:Y:S01]  /*123f0*/  @P5 STG.E.U16 desc[UR20][R10.64], R60 ;  /* 0x0000003c0a005986 */ /* 0x000fe2000c101514 */
[----:B----4-:R-:W-:Y:S01]  /*12400*/  PRMT R21, R204, 0x7610, R21 ;  /* 0x00007610cc157816 */ /* 0x010fe20000000015 */
[----:B------:R-:W1:Y:S02]  /*12410*/  LDCU UR18, c[0x0][0x398] ;  /* 0x00007300ff1277ac */ /* 0x000e640008000800 */
[----:B------:R-:W4:Y:S04]  /*12420*/  LDL.S16 R204, [R1+0xec] ;  /* 0x0000ec0001cc7983 */ /* 0x000f280000100600 */
[----:B------:R-:W-:Y:S04]  /*12430*/  @P2 STG.E.U16 desc[UR20][R12.64], R18 ;  /* 0x000000120c002986 */ /* 0x000fe8000c101514 */
[----:B------:R2:W-:Y:S01]  /*12440*/  @P6 STG.E.U16 desc[UR20][R14.64], R21 ;  /* 0x000000150e006986 */ /* 0x0005e2000c101514 */
[----:B-----5:R-:W-:-:S03]  /*12450*/  PRMT R17, R200, 0x7610, R17 ;  /* 0x00007610c8117816 */ /* 0x020fc60000000011 */
[----:B------:R-:W5:Y:S01]  /*12460*/  LDL.LU.S16 R200, [R1+0xee] ;  /* 0x0000ee0001c87983 */ /* 0x000f620000300600 */
[----:B---3--:R-:W-:-:S03]  /*12470*/  PRMT R20, R203, 0x7610, R20 ;  /* 0x00007610cb147816 */ /* 0x008fc60000000014 */
[----:B------:R-:W3:Y:S01]  /*12480*/  LDL.S16 R203, [R1+0xf0] ;  /* 0x0000f00001cb7983 */ /* 0x000ee20000100600 */
[----:B--2---:R-:W-:-:S03]  /*12490*/  PRMT R21, R199, 0x7610, R21 ;  /* 0x00007610c7157816 */ /* 0x004fc60000000015 */
[----:B------:R-:W2:Y:S01]  /*124a0*/  LDL.LU.S16 R199, [R1+0xf2] ;  /* 0x0000f20001c77983 */ /* 0x000ea20000300600 */
[----:B------:R-:W-:Y:S02]  /*124b0*/  ISETP.LT.AND P5, PT, R197, UR22, !P0 ;  /* 0x00000016c5007c0c */ /* 0x000fe4000c7a1270 */
[----:B------:R-:W-:Y:S01]  /*124c0*/  ISETP.LT.AND P6, PT, R196, UR4, !P0 ;  /* 0x00000004c4007c0c */ /* 0x000fe2000c7c1270 */
[----:B------:R-:W-:Y:S01]  /*124d0*/  IMAD.WIDE R10, R19, 0x2, R6 ;  /* 0x00000002130a7825 */ /* 0x000fe200078e0206 */
[----:B------:R-:W-:Y:S01]  /*124e0*/  ISETP.LT.AND P0, PT, R3, UR6, !P0 ;  /* 0x0000000603007c0c */ /* 0x000fe2000c701270 */
[----:B------:R-:W0:Y:S02]  /*124f0*/  LDCU UR4, c[0x0][0x398] ;  /* 0x00007300ff0477ac */ /* 0x000e240008000800 */
[----:B------:R-:W-:Y:S01]  /*12500*/  IMAD.WIDE R12, R19, 0x2, R70 ;  /* 0x00000002130c7825 */ /* 0x000fe200078e0246 */
[----:B------:R-:W-:Y:S01]  /*12510*/  PRMT R18, R61, 0x7632, R18 ;  /* 0x000076323d127816 */ /* 0x000fe20000000012 */
[----:B------:R-:W0:Y:S02]  /*12520*/  LDCU UR6, c[0x0][0x398] ;  /* 0x00007300ff0677ac */ /* 0x000e240008000800 */
[----:B------:R-:W-:Y:S01]  /*12530*/  IMAD.WIDE R14, R19, 0x2, R4 ;  /* 0x00000002130e7825 */ /* 0x000fe200078e0204 */
[----:B------:R-:W-:Y:S01]  /*12540*/  ISETP.GE.AND P4, PT, R16, UR25, PT ;  /* 0x0000001910007c0c */ /* 0x000fe2000bf86270 */
[----:B------:R0:W-:Y:S02]  /*12550*/  @P5 STG.E.U16 desc[UR20][R10.64], R17 ;  /* 0x000000110a005986 */ /* 0x0001e4000c101514 */
[----:B------:R-:W-:-:S02]  /*12560*/  VIADD R16, R0, 0x7c ;  /* 0x0000007c00107836 */ /* 0x000fc40000000000 */
[----:B------:R0:W-:Y:S01]  /*12570*/  @P6 STG.E.U16 desc[UR20][R12.64], R61 ;  /* 0x0000003d0c006986 */ /* 0x0001e2000c101514 */
[----:B------:R-:W-:Y:S01]  /*12580*/  ISETP.LT.AND P6, PT, R2, UR7, !P1 ;  /* 0x0000000702007c0c */ /* 0x000fe2000cfc1270 */
[----:B------:R-:W-:Y:S01]  /*12590*/  VIADD R19, R19, UR30 ;  /* 0x0000001e13137c36 */ /* 0x000fe20008000000 */
[----:B------:R-:W-:Y:S01]  /*125a0*/  ISETP.LT.AND P5, PT, R197, UR5, !P1 ;  /* 0x00000005c5007c0c */ /* 0x000fe2000cfa1270 */
[----:B------:R1:W-:Y:S01]  /*125b0*/  @P0 STG.E.U16 desc[UR20][R14.64], R18 ;  /* 0x000000120e000986 */ /* 0x0003e2000c101514 */
[----:B------:R-:W-:Y:S01]  /*125c0*/  ISETP.LT.AND P0, PT, R196, UR9, !P1 ;  /* 0x00000009c4007c0c */ /* 0x000fe2000cf01270 */
[----:B------:R-:W2:Y:S01]  /*125d0*/  LDCU UR5, c[0x0][0x398] ;  /* 0x00007300ff0577ac */ /* 0x000ea20008000800 */
[----:B------:R-:W-:Y:S02]  /*125e0*/  ISETP.LT.AND P1, PT, R3, UR10, !P1 ;  /* 0x0000000a03007c0c */ /* 0x000fe4000cf21270 */
[----:B------:R-:W-:Y:S01]  /*125f0*/  ISETP.GE.AND P3, PT, R16, UR23, PT ;  /* 0x0000001710007c0c */ /* 0x000fe2000bf66270 */
[----:B------:R-:W-:Y:S01]  /*12600*/  VIADD R16, R0, 0x7d ;  /* 0x0000007d00107836 */ /* 0x000fe20000000000 */
[----:B------:R-:W-:Y:S01]  /*12610*/  PRMT R22, R62, 0x7632, R22 ;  /* 0x000076323e167816 */ /* 0x000fe20000000016 */
[----:B0-----:R-:W-:Y:S01]  /*12620*/  IMAD.WIDE R10, R19, 0x2, R8 ;  /* 0x00000002130a7825 */ /* 0x001fe200078e0208 */
[----:B------:R-:W-:Y:S01]  /*12630*/  F2FP.BF16.F32.PACK_AB R63, R63, R127 ;  /* 0x0000007f3f3f723e */ /* 0x000fe200000010ff */
[----:B------:R-:W0:Y:S01]  /*12640*/  LDCU UR7, c[0x0][0x398] ;  /* 0x00007300ff0777ac */ /* 0x000e220008000800 */
[----:B------:R-:W-:Y:S01]  /*12650*/  ISETP.GE.AND P2, PT, R16, UR11, PT ;  /* 0x0000000b10007c0c */ /* 0x000fe2000bf46270 */
[C---:B------:R-:W-:Y:S01]  /*12660*/  IMAD.WIDE R12, R19.reuse, 0x2, R6 ;  /* 0x00000002130c7825 */ /* 0x040fe200078e0206 */
[----:B------:R0:W-:Y:S01]  /*12670*/  @P6 STG.E.U16 desc[UR20][R10.64], R20 ;  /* 0x000000140a006986 */ /* 0x0001e2000c101514 */
[----:B------:R-:W-:Y:S01]  /*12680*/  F2FP.BF16.F32.PACK_AB R64, R64, R128 ;  /* 0x000000804040723e */ /* 0x000fe200000010ff */
[----:B------:R-:W2:Y:S01]  /*12690*/  LDCU UR11, c[0x0][0x398] ;  /* 0x00007300ff0b77ac */ /* 0x000ea20008000800 */
[C---:B-1----:R-:W-:Y:S01]  /*126a0*/  IMAD.WIDE R14, R19.reuse, 0x2, R70 ;  /* 0x00000002130e7825 */ /* 0x042fe200078e0246 */
[----:B------:R5:W-:Y:S01]  /*126b0*/  @P5 STG.E.U16 desc[UR20][R12.64], R21 ;  /* 0x000000150c005986 */ /* 0x000be2000c101514 */
[----:B------:R-:W1:Y:S02]  /*126c0*/  LDCU UR9, c[0x0][0x398] ;  /* 0x00007300ff0977ac */ /* 0x000e640008000800 */
[C---:B------:R-:W-:Y:S01]  /*126d0*/  IMAD.WIDE R16, R19.reuse, 0x2, R4 ;  /* 0x0000000213107825 */ /* 0x040fe200078e0204 */
[----:B------:R-:W-:Y:S01]  /*126e0*/  @P0 STG.E.U16 desc[UR20][R14.64], R62 ;  /* 0x0000003e0e000986 */ /* 0x000fe2000c101514 */
[----:B------:R-:W1:Y:S03]  /*126f0*/  LDCU UR10, c[0x0][0x398] ;  /* 0x00007300ff0a77ac */ /* 0x000e660008000800 */
[----:B------:R-:W-:Y:S01]  /*12700*/  @P1 STG.E.U16 desc[UR20][R16.64], R22 ;  /* 0x0000001610001986 */ /* 0x000fe2000c101514 */
[----:B------:R-:W-:Y:S01]  /*12710*/  ISETP.LT.AND P1, PT, R2, UR16, !P4 ;  /* 0x0000001002007c0c */ /* 0x000fe2000e721270 */
[----:B------:R-:W-:-:S04]  /*12720*/  VIADD R19, R19, UR30 ;  /* 0x0000001e13137c36 */ /* 0x000fc80008000000 */
[----:B0-----:R-:W-:Y:S01]  /*12730*/  IMAD.WIDE R10, R19, 0x2, R8 ;  /* 0x00000002130a7825 */ /* 0x001fe200078e0208 */
[----:B----4-:R-:W-:-:S07]  /*12740*/  PRMT R20, R204, 0x7610, R20 ;  /* 0x00007610cc147816 */ /* 0x010fce0000000014 */
[----:B------:R2:W-:Y:S01]  /*12750*/  @P1 STG.E.U16 desc[UR20][R10.64], R20 ;  /* 0x000000140a001986 */ /* 0x0005e2000c101514 */
[----:B-----5:R-:W-:-:S03]  /*12760*/  PRMT R21, R200, 0x7610, R21 ;  /* 0x00007610c8157816 */ /* 0x020fc60000000015 */
[----:B------:R-:W4:Y:S01]  /*12770*/  LDL.S16 R200, [R1+0xf8] ;  /* 0x0000f80001c87983 */ /* 0x000f220000100600 */
[----:B--2---:R-:W-:-:S03]  /*12780*/  PRMT R20, R199, 0x7610, R20 ;  /* 0x00007610c7147816 */ /* 0x004fc60000000014 */
[----:B------:R-:W2:Y:S01]  /*12790*/  LDL.LU.S16 R199, [R1+0xfa] ;  /* 0x0000fa0001c77983 */ /* 0x000ea20000300600 */
[----:B------:R-:W-:Y:S02]  /*127a0*/  ISETP.LT.AND P5, PT, R197, UR19, !P4 ;  /* 0x00000013c5007c0c */ /* 0x000fe4000e7a1270 */
[----:B------:R-:W-:Y:S01]  /*127b0*/  ISETP.LT.AND P6, PT, R196, UR13, !P4 ;  /* 0x0000000dc4007c0c */ /* 0x000fe2000e7c1270 */
[----:B------:R-:W-:Y:S01]  /*127c0*/  IMAD.WIDE R12, R19, 0x2, R6 ;  /* 0x00000002130c7825 */ /* 0x000fe200078e0206 */
[----:B------:R-:W-:Y:S01]  /*127d0*/  ISETP.LT.AND P4, PT, R3, UR14, !P4 ;  /* 0x0000000e03007c0c */ /* 0x000fe2000e781270 */
[----:B------:R-:W5:Y:S01]  /*127e0*/  LDL.S16 R204, [R1+0xfc] ;  /* 0x0000fc0001cc7983 */ /* 0x000f620000100600 */
[----:B------:R-:W-:Y:S01]  /*127f0*/  PRMT R16, R63, 0x7632, R16 ;  /* 0x000076323f107816 */ /* 0x000fe20000000010 */
[C---:B------:R-:W-:Y:S01]  /*12800*/  IMAD.WIDE R14, R19.reuse, 0x2, R70 ;  /* 0x00000002130e7825 */ /* 0x040fe200078e0246 */
[----:B------:R-:W0:Y:S03]  /*12810*/  LDCU UR13, c[0x0][0x398] ;  /* 0x00007300ff0d77ac */ /* 0x000e260008000800 */
[----:B------:R-:W-:Y:S01]  /*12820*/  IMAD.WIDE R10, R19, 0x2, R4 ;  /* 0x00000002130a7825 */ /* 0x000fe200078e0204 */
[----:B------:R-:W0:Y:S01]  /*12830*/  LDCU UR14, c[0x0][0x398] ;  /* 0x00007300ff0e77ac */ /* 0x000e220008000800 */
[----:B------:R1:W-:Y:S01]  /*12840*/  @P5 STG.E.U16 desc[UR20][R12.64], R21 ;  /* 0x000000150c005986 */ /* 0x0003e2000c101514 */
[----:B------:R-:W-:Y:S01]  /*12850*/  ISETP.LT.AND P5, PT, R2, UR12, !P3 ;  /* 0x0000000c02007c0c */ /* 0x000fe2000dfa1270 */
[----:B------:R-:W-:Y:S01]  /*12860*/  VIADD R18, R0, 0x7e ;  /* 0x0000007e00127836 */ /* 0x000fe20000000000 */
[----:B------:R-:W0:Y:S01]  /*12870*/  LDCU UR12, c[0x0][0x398] ;  /* 0x00007300ff0c77ac */ /* 0x000e220008000800 */
[----:B------:R1:W-:Y:S01]  /*12880*/  @P6 STG.E.U16 desc[UR20][R14.64], R63 ;  /* 0x0000003f0e006986 */ /* 0x0003e2000c101514 */
[----:B------:R-:W-:-:S03]  /*12890*/  ISETP.LT.AND P6, PT, R197, UR18, !P3 ;  /* 0x00000012c5007c0c */ /* 0x000fc6000dfc1270 */
[----:B------:R0:W-:Y:S01]  /*128a0*/  @P4 STG.E.U16 desc[UR20][R10.64], R16 ;  /* 0x000000100a004986 */ /* 0x0001e2000c101514 */
[----:B------:R-:W-:Y:S01]  /*128b0*/  ISETP.LT.AND P4, PT, R196, UR4, !P3 ;  /* 0x00000004c4007c0c */ /* 0x000fe2000df81270 */
[----:B------:R-:W-:Y:S01]  /*128c0*/  VIADD R17, R19, UR30 ;  /* 0x0000001e13117c36 */ /* 0x000fe20008000000 */
[----:B------:R-:W-:Y:S01]  /*128d0*/  ISETP.GE.AND P0, PT, R18, UR15, PT ;  /* 0x0000000f12007c0c */ /* 0x000fe2000bf06270 */
[----:B------:R-:W2:Y:S01]  /*128e0*/  LDCU UR4, c[0x0][0x398] ;  /* 0x00007300ff0477ac */ /* 0x000ea20008000800 */
[----:B---3--:R-:W-:Y:S01]  /*128f0*/  PRMT R18, R203, 0x7610, R18 ;  /* 0x00007610cb127816 */ /* 0x008fe20000000012 */
[C---:B-1----:R-:W-:Y:S01]  /*12900*/  IMAD.WIDE R12, R17.reuse, 0x2, R8 ;  /* 0x00000002110c7825 */ /* 0x042fe200078e0208 */
[----:B------:R-:W3:Y:S03]  /*12910*/  LDL.LU.S16 R203, [R1+0xfe] ;  /* 0x0000fe0001cb7983 */ /* 0x000ee60000300600 */
[C---:B------:R-:W-:Y:S01]  /*12920*/  IMAD.WIDE R14, R17.reuse, 0x2, R6 ;  /* 0x00000002110e7825 */ /* 0x040fe200078e0206 */
[----:B------:R-:W-:Y:S03]  /*12930*/  @P5 STG.E.U16 desc[UR20][R12.64], R18 ;  /* 0x000000120c005986 */ /* 0x000fe6000c101514 */
[----:B0-----:R-:W-:Y:S01]  /*12940*/  IMAD.WIDE R10, R17, 0x2, R70 ;  /* 0x00000002110a7825 */ /* 0x001fe200078e0246 */
[----:B------:R-:W-:Y:S04]  /*12950*/  @P6 STG.E.U16 desc[UR20][R14.64], R20 ;  /* 0x000000140e006986 */ /* 0x000fe8000c101514 */
[----:B------:R2:W-:Y:S01]  /*12960*/  @P4 STG.E.U16 desc[UR20][R10.64], R64 ;  /* 0x000000400a004986 */ /* 0x0005e2000c101514 */
[----:B----4-:R-:W-:-:S03]  /*12970*/  PRMT R21, R200, 0x7610, R21 ;  /* 0x00007610c8157816 */ /* 0x010fc60000000015 */
[----:B------:R-:W4:Y:S01]  /*12980*/  LDL.S16 R200, [R1+0x104] ;  /* 0x0001040001c87983 */ /* 0x000f220000100600 */
[----:B--2---:R-:W-:-:S03]  /*12990*/  PRMT R11, R199, 0x7610, R11 ;  /* 0x00007610c70b7816 */ /* 0x004fc6000000000b */
[----:B------:R-:W2:Y:S01]  /*129a0*/  LDL.LU.S16 R199, [R1+0x106] ;  /* 0x0001060001c77983 */ /* 0x000ea20000300600 */
[----:B------:R-:W-:Y:S01]  /*129b0*/  ISETP.LT.AND P3, PT, R3, UR6, !P3 ;  /* 0x0000000603007c0c */ /* 0x000fe2000df61270 */
[----:B------:R-:W-:Y:S01]  /*129c0*/  VIADD R0, R0, 0x7f ;  /* 0x0000007f00007836 */ /* 0x000fe20000000000 */
[----:B------:R-:W-:Y:S01]  /*129d0*/  ISETP.LT.AND P5, PT, R2, UR11, !P2 ;  /* 0x0000000b02007c0c */ /* 0x000fe2000d7a1270 */
[----:B------:R-:W-:Y:S01]  /*129e0*/  VIADD R19, R17, UR30 ;  /* 0x0000001e11137c36 */ /* 0x000fe20008000000 */
[----:B------:R-:W-:Y:S01]  /*129f0*/  ISETP.LT.AND P6, PT, R197, UR5, !P2 ;  /* 0x00000005c5007c0c */ /* 0x000fe2000d7c1270 */
[----:B------:R-:W-:Y:S01]  /*12a00*/  IMAD.WIDE R12, R17, 0x2, R4 ;  /* 0x00000002110c7825 */ /* 0x000fe200078e0204 */
[----:B------:R-:W-:Y:S01]  /*12a10*/  ISETP.GE.AND P1, PT, R0, UR17, PT ;  /* 0x0000001100007c0c */ /* 0x000fe2000bf26270 */
[----:B------:R-:W0:Y:S01]  /*12a20*/  LDCU UR6, c[0x0][0x398] ;  /* 0x00007300ff0677ac */ /* 0x000e220008000800 */
[----:B------:R-:W-:Y:S01]  /*12a30*/  PRMT R0, R64, 0x7632, R0 ;  /* 0x0000763240007816 */ /* 0x000fe20000000000 */
[----:B------:R-:W-:Y:S01]  /*12a40*/  IMAD.WIDE R14, R19, 0x2, R8 ;  /* 0x00000002130e7825 */ /* 0x000fe200078e0208 */
[----:B------:R-:W1:Y:S03]  /*12a50*/  LDCU UR5, c[0x0][0x398] ;  /* 0x00007300ff0577ac */ /* 0x000e660008000800 */
[----:B------:R0:W-:Y:S01]  /*12a60*/  @P3 STG.E.U16 desc[UR20][R12.64], R0 ;  /* 0x000000000c003986 */ /* 0x0001e2000c101514 */
[----:B------:R-:W-:-:S03]  /*12a70*/  ISETP.LT.AND P3, PT, R2, UR10, !P0 ;  /* 0x0000000a02007c0c */ /* 0x000fc6000c761270 */
[----:B------:R1:W-:Y:S01]  /*12a80*/  @P5 STG.E.U16 desc[UR20][R14.64], R21 ;  /* 0x000000150e005986 */ /* 0x0003e2000c101514 */
[----:B------:R-:W-:Y:S01]  /*12a90*/  ISETP.LT.AND P5, PT, R196, UR7, !P2 ;  /* 0x00000007c4007c0c */ /* 0x000fe2000d7a1270 */
[----:B------:R-:W-:Y:S01]  /*12aa0*/  IMAD.WIDE R16, R19, 0x2, R6 ;  /* 0x0000000213107825 */ /* 0x000fe200078e0206 */
[----:B------:R-:W-:Y:S02]  /*12ab0*/  ISETP.LT.AND P2, PT, R3, UR9, !P2 ;  /* 0x0000000903007c0c */ /* 0x000fe4000d741270 */
[----:B------:R-:W-:Y:S01]  /*12ac0*/  ISETP.LT.AND P4, PT, R2, UR4, !P1 ;  /* 0x0000000402007c0c */ /* 0x000fe2000cf81270 */
[----:B------:R-:W3:Y:S01]  /*12ad0*/  LDCU UR4, c[0x0][0x398] ;  /* 0x00007300ff0477ac */ /* 0x000ee20008000800 */
[----:B------:R-:W-:Y:S01]  /*12ae0*/  F2FP.BF16.F32.PACK_AB R65, R65, R129 ;  /* 0x000000814141723e */ /* 0x000fe200000010ff */
[----:B------:R3:W-:Y:S01]  /*12af0*/  @P6 STG.E.U16 desc[UR20][R16.64], R11 ;  /* 0x0000000b10006986 */ /* 0x0007e2000c101514 */
[----:B0-----:R-:W-:-:S04]  /*12b00*/  IMAD.WIDE R12, R19, 0x2, R4 ;  /* 0x00000002130c7825 */ /* 0x001fc800078e0204 */
[----:B-1----:R-:W-:Y:S01]  /*12b10*/  VIADD R21, R19, UR30 ;  /* 0x0000001e13157c36 */ /* 0x002fe20008000000 */
[----:B------:R-:W-:Y:S02]  /*12b20*/  PRMT R0, R65, 0x7632, R0 ;  /* 0x0000763241007816 */ /* 0x000fe40000000000 */
[----:B-----5:R-:W-:Y:S01]  /*12b30*/  PRMT R18, R204, 0x7610, R18 ;  /* 0x00007610cc127816 */ /* 0x020fe20000000012 */
[----:B------:R-:W-:-:S04]  /*12b40*/  IMAD.WIDE R14, R21, 0x2, R8 ;  /* 0x00000002150e7825 */ /* 0x000fc800078e0208 */
[----:B---3--:R-:W-:-:S05]  /*12b50*/  IMAD.WIDE R10, R19, 0x2, R70 ;  /* 0x00000002130a7825 */ /* 0x008fca00078e0246 */
[----:B------:R-:W-:Y:S01]  /*12b60*/  @P5 STG.E.U16 desc[UR20][R10.64], R65 ;  /* 0x000000410a005986 */ /* 0x000fe2000c101514 */
[----:B------:R-:W-:-:S03]  /*12b70*/  ISETP.LT.AND P5, PT, R197, UR13, !P0 ;  /* 0x0000000dc5007c0c */ /* 0x000fc6000c7a1270 */
[----:B------:R-:W-:Y:S04]  /*12b80*/  @P2 STG.E.U16 desc[UR20][R12.64], R0 ;  /* 0x000000000c002986 */ /* 0x000fe8000c101514 */
[----:B------:R0:W-:Y:S01]  /*12b90*/  @P3 STG.E.U16 desc[UR20][R14.64], R18 ;  /* 0x000000120e003986 */ /* 0x0001e2000c101514 */
[C---:B------:R-:W-:Y:S02]  /*12ba0*/  ISETP.LT.AND P3, PT, R196.reuse, UR12, !P0 ;  /* 0x0000000cc4007c0c */ /* 0x040fe4000c761270 */
[----:B------:R-:W-:Y:S02]  /*12bb0*/  ISETP.LT.AND P0, PT, R3, UR14, !P0 ;  /* 0x0000000e03007c0c */ /* 0x000fe4000c701270 */
[----:B------:R-:W-:Y:S02]  /*12bc0*/  ISETP.LT.AND P6, PT, R197, UR6, !P1 ;  /* 0x00000006c5007c0c */ /* 0x000fe4000cfc1270 */
[----:B------:R-:W-:-:S02]  /*12bd0*/  ISETP.LT.AND P2, PT, R196, UR5, !P1 ;  /* 0x00000005c4007c0c */ /* 0x000fc4000cf41270 */
[----:B------:R-:W-:Y:S01]  /*12be0*/  ISETP.LT.AND P1, PT, R3, UR4, !P1 ;  /* 0x0000000403007c0c */ /* 0x000fe2000cf21270 */
[----:B------:R-:W-:Y:S01]  /*12bf0*/  IMAD.WIDE R2, R21, 0x2, R6 ;  /* 0x0000000215027825 */ /* 0x000fe200078e0206 */
[----:B------:R-:W-:Y:S02]  /*12c00*/  F2FP.BF16.F32.PACK_AB R66, R66, R130 ;  /* 0x000000824242723e */ /* 0x000fe400000010ff */
[----:B0-----:R-:W-:Y:S01]  /*12c10*/  PRMT R15, R203, 0x7610, R15 ;  /* 0x00007610cb0f7816 */ /* 0x001fe2000000000f */
[----:B------:R-:W-:Y:S01]  /*12c20*/  IMAD.WIDE R10, R21, 0x2, R70 ;  /* 0x00000002150a7825 */ /* 0x000fe200078e0246 */
[----:B------:R-:W-:-:S03]  /*12c30*/  PRMT R0, R66, 0x7632, R0 ;  /* 0x0000763242007816 */ /* 0x000fc60000000000 */
[C---:B------:R-:W-:Y:S01]  /*12c40*/  VIADD R17, R21.reuse, UR30 ;  /* 0x0000001e15117c36 */ /* 0x040fe20008000000 */
[----:B------:R4:W-:Y:S01]  /*12c50*/  @P5 STG.E.U16 desc[UR20][R2.64], R15 ;  /* 0x0000000f02005986 */ /* 0x0009e2000c101514 */
[----:B------:R-:W-:-:S03]  /*12c60*/  IMAD.WIDE R12, R21, 0x2, R4 ;  /* 0x00000002150c7825 */ /* 0x000fc600078e0204 */
[----:B------:R2:W-:Y:S01]  /*12c70*/  @P3 STG.E.U16 desc[UR20][R10.64], R66 ;  /* 0x000000420a003986 */ /* 0x0005e2000c101514 */
[----:B------:R-:W-:Y:S01]  /*12c80*/  IMAD.WIDE R8, R17, 0x2, R8 ;  /* 0x0000000211087825 */ /* 0x000fe200078e0208 */
[----:B------:R-:W-:-:S03]  /*12c90*/  PRMT R14, R67, 0x7632, R14 ;  /* 0x00007632430e7816 */ /* 0x000fc6000000000e */
[C---:B------:R-:W-:Y:S01]  /*12ca0*/  IMAD.WIDE R6, R17.reuse, 0x2, R6 ;  /* 0x0000000211067825 */ /* 0x040fe200078e0206 */
[----:B------:R0:W-:Y:S03]  /*12cb0*/  @P0 STG.E.U16 desc[UR20][R12.64], R0 ;  /* 0x000000000c000986 */ /* 0x0001e6000c101514 */
[----:B------:R-:W-:-:S04]  /*12cc0*/  IMAD.WIDE R70, R17, 0x2, R70 ;  /* 0x0000000211467825 */ /* 0x000fc800078e0246 */
[----:B------:R-:W-:Y:S01]  /*12cd0*/  IMAD.WIDE R4, R17, 0x2, R4 ;  /* 0x0000000211047825 */ /* 0x000fe200078e0204 */
[----:B----4-:R-:W-:Y:S02]  /*12ce0*/  PRMT R3, R200, 0x7610, R3 ;  /* 0x00007610c8037816 */ /* 0x010fe40000000003 */
[----:B--2---:R-:W-:-:S03]  /*12cf0*/  PRMT R11, R199, 0x7610, R11 ;  /* 0x00007610c70b7816 */ /* 0x004fc6000000000b */
[----:B------:R0:W-:Y:S04]  /*12d00*/  @P4 STG.E.U16 desc[UR20][R8.64], R3 ;  /* 0x0000000308004986 */ /* 0x0001e8000c101514 */
[----:B------:R0:W-:Y:S04]  /*12d10*/  @P6 STG.E.U16 desc[UR20][R6.64], R11 ;  /* 0x0000000b06006986 */ /* 0x0001e8000c101514 */
[----:B------:R0:W-:Y:S04]  /*12d20*/  @P2 STG.E.U16 desc[UR20][R70.64], R67 ;  /* 0x0000004346002986 */ /* 0x0001e8000c101514 */
[----:B------:R0:W-:Y:S01]  /*12d30*/  @P1 STG.E.U16 desc[UR20][R4.64], R14 ;  /* 0x0000000e04001986 */ /* 0x0001e2000c101514 */
[----:B------:R-:W-:Y:S06]  /*12d40*/  BAR.SYNC.DEFER_BLOCKING 0x0 ;  /* 0x0000000000007b1d */ /* 0x000fec0000010000 */
[----:B------:R-:W-:Y:S05]  /*12d50*/  BRA.U UP0, `(.L_x_13) ;  /* 0x0000000100a07547 */ /* 0x000fea000b800000 */
[----:B------:R-:W1:Y:S01]  /*12d60*/  S2UR UR5, SR_CgaCtaId ;  /* 0x00000000000579c3 */ /* 0x000e620000008800 */
[----:B------:R-:W-:Y:S01]  /*12d70*/  NOP ;  /* 0x0000000000007918 */ /* 0x000fe20000000000 */
[----:B------:R-:W-:Y:S01]  /*12d80*/  UMOV UR4, 0x50 ;  /* 0x0000005000047882 */ /* 0x000fe20000000000 */
[----:B0-----:R-:W-:Y:S02]  /*12d90*/  IMAD.U32 R0, RZ, RZ, UR8 ;  /* 0x00000008ff007e24 */ /* 0x001fe4000f8e00ff */
[----:B------:R-:W-:Y:S02]  /*12da0*/  IMAD.MOV.U32 R3, RZ, RZ, 0xffff ;  /* 0x0000ffffff037424 */ /* 0x000fe400078e00ff */
[----:B------:R-:W-:Y:S01]  /*12db0*/  IMAD.MOV.U32 R7, RZ, RZ, 0x1 ;  /* 0x00000001ff077424 */ /* 0x000fe200078e00ff */
[----:B------:R-:W-:-:S04]  /*12dc0*/  LOP3.LUT R0, R0, 0xffff, RZ, 0xc0, !PT ;  /* 0x0000ffff00007812 */ /* 0x000fc800078ec0ff */
[----:B------:R-:W-:-:S05]  /*12dd0*/  SHF.R.U32.HI R0, RZ, 0x5, R0 ;  /* 0x00000005ff007819 */ /* 0x000fca0000011600 */
[----:B------:R-:W-:Y:S01]  /*12de0*/  VIADD R2, R0, 0x10 ;  /* 0x0000001000027836 */ /* 0x000fe20000000000 */
[----:B------:R-:W-:Y:S01]  /*12df0*/  SHF.L.U32 R0, R3, R0, RZ ;  /* 0x0000000003007219 */ /* 0x000fe200000006ff */
[----:B-1----:R-:W-:-:S03]  /*12e00*/  ULEA UR6, UR5, UR4, 0x18 ;  /* 0x0000000405067291 */ /* 0x002fc6000f8ec0ff */
[----:B------:R-:W-:-:S04]  /*12e10*/  SHF.L.U32 R3, R7, R2, RZ ;  /* 0x0000000207037219 */ /* 0x000fc800000006ff */
[----:B------:R-:W-:Y:S02]  /*12e20*/  LOP3.LUT R0, R3, R0, RZ, 0xfc, !PT ;  /* 0x0000000003007212 */ /* 0x000fe400078efcff */
[----:B------:R-:W0:Y:S02]  /*12e30*/  LDS R5, [UR6] ;  /* 0x00000006ff057984 */ /* 0x000e240008000800 */
[C---:B------:R-:W-:Y:S02]  /*12e40*/  LOP3.LUT R2, R0.reuse, 0xffff, RZ, 0xc0, !PT ;  /* 0x0000ffff00027812 */ /* 0x040fe400078ec0ff */
[----:B0-----:R-:W-:-:S04]  /*12e50*/  LOP3.LUT R3, R0, 0xffff, R5, 0x80, !PT ;  /* 0x0000ffff00037812 */ /* 0x001fc800078e8005 */
[----:B------:R-:W-:-:S13]  /*12e60*/  ISETP.NE.AND P0, PT, R3, R2, PT ;  /* 0x000000020300720c */ /* 0x000fda0003f05270 */
[----:B------:R-:W-:Y:S05]  /*12e70*/  @P0 BRA `(.L_x_14) ;  /* 0x0000000000500947 */ /* 0x000fea0003800000 */
[----:B------:R-:W-:Y:S02]  /*12e80*/  SHF.R.U32.HI R5, RZ, 0x10, R5 ;  /* 0x00000010ff057819 */ /* 0x000fe40000011605 */
[----:B------:R-:W-:-:S04]  /*12e90*/  SHF.R.U32.HI R2, RZ, 0x10, R0 ;  /* 0x00000010ff027819 */ /* 0x000fc80000011600 */
[----:B------:R-:W-:-:S04]  /*12ea0*/  LOP3.LUT R5, R5, R2, RZ, 0xc0, !PT ;  /* 0x0000000205057212 */ /* 0x000fc800078ec0ff */
[----:B------:R-:W-:-:S13]  /*12eb0*/  ISETP.NE.AND P0, PT, R5, R2, PT ;  /* 0x000000020500720c */ /* 0x000fda0003f05270 */
[----:B------:R-:W-:Y:S05]  /*12ec0*/  @P0 BRA `(.L_x_15) ;  /* 0x0000000000300947 */ /* 0x000fea0003800000 */
[----:B------:R-:W-:Y:S01]  /*12ed0*/  R2UR UR4, R0 ;  /* 0x00000000000472ca */ /* 0x000fe200000e0000 */
[----:B------:R-:W-:Y:S01]  /*12ee0*/  VOTEU.ANY UR5, UPT, PT ;  /* 0x0000000000057886 */ /* 0x000fe200038e0100 */
[----:B------:R-:W0:Y:S01]  /*12ef0*/  S2R R0, SR_LANEID ;  /* 0x0000000000007919 */ /* 0x000e220000000000 */
[----:B------:R-:W-:-:S10]  /*12f00*/  UFLO.U32 UR5, UR5 ;  /* 0x00000005000572bd */ /* 0x000fd400080e0000 */
[----:B------:R-:W-:-:S06]  /*12f10*/  ULOP3.LUT UR4, URZ, UR4, URZ, 0x33, !UPT ;  /* 0x00000004ff047292 */ /* 0x000fcc000f8e33ff */
[----:B------:R-:W-:-:S04]  /*12f20*/  IMAD.U32 R2, RZ, RZ, UR4 ;  /* 0x00000004ff027e24 */ /* 0x000fc8000f8e00ff */
[----:B------:R-:W1:Y:S02]  /*12f30*/  REDUX UR7, R2 ;  /* 0x00000000020773c4 */ /* 0x000e640000000000 */
[----:B------:R2:W-:Y:S01]  /*12f40*/  UTCATOMSWS.AND URZ, UR4 ;  /* 0x0000000400ff79e3 */ /* 0x0005e20008000000 */
[----:B0-----:R-:W-:Y:S01]  /*12f50*/  ISETP.EQ.U32.AND P0, PT, R0, UR5, PT ;  /* 0x0000000500007c0c */ /* 0x001fe2000bf02070 */
[----:B-1----:R-:W-:-:S12]  /*12f60*/  IMAD.U32 R0, RZ, RZ, UR7 ;  /* 0x00000007ff007e24 */ /* 0x002fd8000f8e00ff */
[----:B------:R2:W-:Y:S01]  /*12f70*/  @P0 ATOMS.AND RZ, [UR6], R0 ;  /* 0x00000000ffff098c */ /* 0x0005e2000a800006 */
[----:B------:R-:W-:Y:S05]  /*12f80*/  BRA `(.L_x_13) ;  /* 0x0000000000147947 */ /* 0x000fea0003800000 */
.L_x_15:
[----:B------:R-:W-:-:S07]  /*12f90*/  MOV R2, 0x12fb0 ;  /* 0x00012fb000027802 */ /* 0x000fce0000000f00 */
[----:B------:R-:W-:Y:S05]  /*12fa0*/  CALL.REL.NOINC `($__internal_0_$__cuda_sm10x_tcgen05_guardrail_trap_col_being_dealloced_not_returned_by_alloc) ;  /* 0x00000000002c7944 */ /* 0x000fea0003c00000 */
[----:B------:R-:W-:Y:S05]  /*12fb0*/  BRA `(.L_x_13) ;  /* 0x0000000000087947 */ /* 0x000fea0003800000 */
.L_x_14:
[----:B------:R-:W-:-:S07]  /*12fc0*/  MOV R2, 0x12fe0 ;  /* 0x00012fe000027802 */ /* 0x000fce0000000f00 */
[----:B------:R-:W-:Y:S05]  /*12fd0*/  CALL.REL.NOINC `($__internal_2_$__cuda_sm10x_tcgen05_guardrail_trap_unallocated_columns_being_dealloced) ;  /* 0x0000000000387944 */ /* 0x000fea0003c00000 */
.L_x_13:
[----:B------:R-:W-:Y:S01]  /*12fe0*/  NOP ;  /* 0x0000000000007918 */ /* 0x000fe20000000000 */
[----:B--2---:R-:W-:Y:S05]  /*12ff0*/  EXIT ;  /* 0x000000000000794d */ /* 0x004fea0003800000 */
.L_x_8:
[----:B------:R-:W0:Y:S02]  /*13000*/  SYNCS.PHASECHK.TRANS64.TRYWAIT P0, [UR6], R172 ;  /* 0x000000acff0075a7 */ /* 0x000e240008001106 */
[----:B0-----:R-:W-:Y:S05]  /*13010*/  @!P0 BRA `(.L_x_8) ;  /* 0xfffffffc00f88947 */ /* 0x001fea000383ffff */
[----:B------:R-:W-:Y:S05]  /*13020*/  BRA `(.L_x_16) ;  /* 0xffffff0800c07947 */ /* 0x000fea000383ffff */
.L_x_12:
[----:B------:R-:W1:Y:S02]  /*13030*/  SYNCS.PHASECHK.TRANS64.TRYWAIT P0, [UR6], R4 ;  /* 0x00000004ff0075a7 */ /* 0x000e640008001106 */
[----:B-1----:R-:W-:Y:S05]  /*13040*/  @!P0 BRA `(.L_x_12) ;  /* 0xfffffffc00f88947 */ /* 0x002fea000383ffff */
[----:B------:R-:W-:Y:S05]  /*13050*/  BRA `(.L_x_11) ;  /* 0xffffff2000a07947 */ /* 0x000fea000383ffff */
        .weak           $__internal_0_$__cuda_sm10x_tcgen05_guardrail_trap_col_being_dealloced_not_returned_by_alloc
        .type           $__internal_0_$__cuda_sm10x_tcgen05_guardrail_trap_col_being_dealloced_not_returned_by_alloc,@function
        .size           $__internal_0_$__cuda_sm10x_tcgen05_guardrail_trap_col_being_dealloced_not_returned_by_alloc,($__internal_1_$__cuda_sm10x_tcgen05_guardrail_trap_phase_invalid_during_alloc - $__internal_0_$__cuda_sm10x_tcgen05_guardrail_trap_col_being_dealloced_not_returned_by_alloc)
$__internal_0_$__cuda_sm10x_tcgen05_guardrail_trap_col_being_dealloced_not_returned_by_alloc:
[----:B------:R-:W-:Y:S05]  /*13060*/  BPT.TRAP 0x1 ;  /* 0x000000040000795c */ /* 0x000fea0000300000 */
[----:B------:R-:W-:-:S04]  /*13070*/  IMAD.MOV.U32 R3, RZ, RZ, 0x0 ;  /* 0x00000000ff037424 */ /* 0x000fc800078e00ff */
[----:B------:R-:W-:Y:S05]  /*13080*/  RET.REL.NODEC R2 `(matmul_kernel) ;  /* 0xfffffecc02dc7950 */ /* 0x000fea0003c3ffff */
        .weak           $__internal_1_$__cuda_sm10x_tcgen05_guardrail_trap_phase_invalid_during_alloc
        .type           $__internal_1_$__cuda_sm10x_tcgen05_guardrail_trap_phase_invalid_during_alloc,@function
        .size           $__internal_1_$__cuda_sm10x_tcgen05_guardrail_trap_phase_invalid_during_alloc,($__internal_2_$__cuda_sm10x_tcgen05_guardrail_trap_unallocated_columns_being_dealloced - $__internal_1_$__cuda_sm10x_tcgen05_guardrail_trap_phase_invalid_during_alloc)
$__internal_1_$__cuda_sm10x_tcgen05_guardrail_trap_phase_invalid_during_alloc:
[----:B------:R-:W-:Y:S05]  /*13090*/  BPT.TRAP 0x1 ;  /* 0x000000040000795c */ /* 0x000fea0000300000 */
[----:B------:R-:W-:-:S04]  /*130a0*/  IMAD.MOV.U32 R3, RZ, RZ, 0x0 ;  /* 0x00000000ff037424 */ /* 0x000fc800078e00ff */
[----:B------:R-:W-:Y:S05]  /*130b0*/  RET.REL.NODEC R2 `(matmul_kernel) ;  /* 0xfffffecc02d07950 */ /* 0x000fea0003c3ffff */
        .weak           $__internal_2_$__cuda_sm10x_tcgen05_guardrail_trap_unallocated_columns_being_dealloced
        .type           $__internal_2_$__cuda_sm10x_tcgen05_guardrail_trap_unallocated_columns_being_dealloced,@function
        .size           $__internal_2_$__cuda_sm10x_tcgen05_guardrail_trap_unallocated_columns_being_dealloced,(.L_x_20 - $__internal_2_$__cuda_sm10x_tcgen05_guardrail_trap_unallocated_columns_being_dealloced)
$__internal_2_$__cuda_sm10x_tcgen05_guardrail_trap_unallocated_columns_being_dealloced:
[----:B------:R-:W-:Y:S05]  /*130c0*/  BPT.TRAP 0x1 ;  /* 0x000000040000795c */ /* 0x000fea0000300000 */
[----:B------:R-:W-:-:S04]  /*130d0*/  IMAD.MOV.U32 R3, RZ, RZ, 0x0 ;  /* 0x00000000ff037424 */ /* 0x000fc800078e00ff */
[----:B------:R-:W-:Y:S05]  /*130e0*/  RET.REL.NODEC R2 `(matmul_kernel) ;  /* 0xfffffecc02c47950 */ /* 0x000fea0003c3ffff */
.L_x_17:
[----:B------:R-:W-:-:S00]  /*130f0*/  BRA `(.L_x_17) ;  /* 0xfffffffc00fc7947 */ /* 0x000fc0000383ffff */
[----:B------:R-:W-:-:S00]  /*13100*/  NOP ;  /* 0x0000000000007918 */ /* 0x000fc00000000000 */
[----:B------:R-:W-:-:S00]  /*13110*/  NOP ;  /* 0x0000000000007918 */ /* 0x000fc00000000000 */
[----:B------:R-:W-:-:S00]  /*13120*/  NOP ;  /* 0x0000000000007918 */ /* 0x000fc00000000000 */
[----:B------:R-:W-:-:S00]  /*13130*/  NOP ;  /* 0x0000000000007918 */ /* 0x000fc00000000000 */
[----:B------:R-:W-:-:S00]  /*13140*/  NOP ;  /* 0x0000000000007918 */ /* 0x000fc00000000000 */
[----:B------:R-:W-:-:S00]  /*13150*/  NOP ;  /* 0x0000000000007918 */ /* 0x000fc00000000000 */
[----:B------:R-:W-:-:S00]  /*13160*/  NOP ;  /* 0x0000000000007918 */ /* 0x000fc00000000000 */
[----:B------:R-:W-:-:S00]  /*13170*/  NOP ;  /* 0x0000000000007918 */ /* 0x000fc00000000000 */
.L_x_20:


//--------------------- .nv.shared.matmul_kernel  --------------------------
	.section	.nv.shared.matmul_kernel,"aw",@nobits
	.sectionflags	@""
	.align	16
	.zero		1024


//--------------------- .nv.shared.reserved.0     --------------------------
	.section	.nv.shared.reserved.0,"aw",@nobits
	.align	8
	.weak		__nv_reservedSMEM_offset_0_alias
	.size		__nv_reservedSMEM_offset_0_alias, 0, 64
	.other		__nv_reservedSMEM_offset_0_alias,@"STO_CUDA_RESERVED_SHARED STV_DEFAULT"
__nv_reservedSMEM_offset_0_alias:
	.zero		0
.nv.shared.reserved.0:
	.zero		64
	.weak		__nv_reservedSMEM_allocation_phase
	.type		__nv_reservedSMEM_allocation_phase,@object
	.size		__nv_reservedSMEM_allocation_phase,(.L_0 - __nv_reservedSMEM_allocation_phase)
__nv_reservedSMEM_allocation_phase:
	.zero		1
.L_0:
	.zero		7
	.weak		__nv_reservedSMEM_devtool_atexit_pc
	.type		__nv_reservedSMEM_devtool_atexit_pc,@object
	.size		__nv_reservedSMEM_devtool_atexit_pc,(__nv_reservedSMEM_allocation_mask - __nv_reservedSMEM_devtool_atexit_pc)
__nv_reservedSMEM_devtool_atexit_pc:
	.zero		8
	.weak		__nv_reservedSMEM_allocation_mask
	.type		__nv_reservedSMEM_allocation_mask,@object
	.size		__nv_reservedSMEM_allocation_mask,(.L_2 - __nv_reservedSMEM_allocation_mask)
__nv_reservedSMEM_allocation_mask:
	.zero		4
.L_2:


//--------------------- .nv.constant0.matmul_kernel --------------------------
	.section	.nv.constant0.matmul_kernel,"a",@progbits
	.sectionflags	@""
	.align	4
.nv.constant0.matmul_kernel:
	.zero		976


//--------------------- SYMBOLS --------------------------

	.type		.nv.reservedSmem.offset0,@object
	.size		.nv.reservedSmem.offset0,0x4
	.type		.nv.reservedSmem.cap,@object
	.size		.nv.reservedSmem.cap,0x4
